//
// Generated by NVIDIA NVVM Compiler
//
// Compiler Build ID: CL-36424714
// Cuda compilation tools, release 13.0, V13.0.88
// Based on NVVM 20.0.0
//

.version 9.0
.target sm_100
.address_size 64

	// .globl	_Z30find_passwords_optimized_multiPKhS0_iiy
.extern .func  (.param .b32 func_retval0) vprintf
(
	.param .b64 vprintf_param_0,
	.param .b64 vprintf_param_1
)
;
.const .align 8 .u64 total_passwords = 56800235584;
.const .align 1 .b8 d_target_salt[17];
.const .align 1 .b8 d_target_hash[32];
.const .align 4 .b8 K[256] = {152, 47, 138, 66, 145, 68, 55, 113, 207, 251, 192, 181, 165, 219, 181, 233, 91, 194, 86, 57, 241, 17, 241, 89, 164, 130, 63, 146, 213, 94, 28, 171, 152, 170, 7, 216, 1, 91, 131, 18, 190, 133, 49, 36, 195, 125, 12, 85, 116, 93, 190, 114, 254, 177, 222, 128, 167, 6, 220, 155, 116, 241, 155, 193, 193, 105, 155, 228, 134, 71, 190, 239, 198, 157, 193, 15, 204, 161, 12, 36, 111, 44, 233, 45, 170, 132, 116, 74, 220, 169, 176, 92, 218, 136, 249, 118, 82, 81, 62, 152, 109, 198, 49, 168, 200, 39, 3, 176, 199, 127, 89, 191, 243, 11, 224, 198, 71, 145, 167, 213, 81, 99, 202, 6, 103, 41, 41, 20, 133, 10, 183, 39, 56, 33, 27, 46, 252, 109, 44, 77, 19, 13, 56, 83, 84, 115, 10, 101, 187, 10, 106, 118, 46, 201, 194, 129, 133, 44, 114, 146, 161, 232, 191, 162, 75, 102, 26, 168, 112, 139, 75, 194, 163, 81, 108, 199, 25, 232, 146, 209, 36, 6, 153, 214, 133, 53, 14, 244, 112, 160, 106, 16, 22, 193, 164, 25, 8, 108, 55, 30, 76, 119, 72, 39, 181, 188, 176, 52, 179, 12, 28, 57, 74, 170, 216, 78, 79, 202, 156, 91, 243, 111, 46, 104, 238, 130, 143, 116, 111, 99, 165, 120, 20, 120, 200, 132, 8, 2, 199, 140, 250, 255, 190, 144, 235, 108, 80, 164, 247, 163, 249, 190, 242, 120, 113, 198};
.const .align 4 .b8 PRESET_M[256] = {152, 47, 138, 66, 145, 68, 55, 113, 207, 251, 192, 181, 165, 219, 181, 233, 91, 194, 86, 57, 241, 17, 241, 89, 164, 130, 63, 146, 213, 94, 28, 171, 152, 170, 7, 216, 1, 91, 131, 18, 190, 133, 49, 36, 195, 125, 12, 85, 116, 93, 190, 114, 254, 177, 222, 128, 167, 6, 220, 155, 116, 241, 155, 193, 193, 105, 155, 228, 134, 71, 190, 239, 198, 157, 193, 15, 204, 161, 12, 36, 111, 44, 233, 45, 170, 132, 116, 74, 220, 169, 176, 92, 218, 136, 249, 118, 82, 81, 62, 152, 109, 198, 49, 168, 200, 39, 3, 176, 199, 127, 89, 191, 243, 11, 224, 198, 71, 145, 167, 213, 81, 99, 202, 6, 103, 41, 41, 20, 133, 10, 183, 39, 56, 33, 27, 46, 252, 109, 44, 77, 19, 13, 56, 83, 84, 115, 10, 101, 187, 10, 106, 118, 46, 201, 194, 129, 133, 44, 114, 146, 161, 232, 191, 162, 75, 102, 26, 168, 112, 139, 75, 194, 163, 81, 108, 199, 25, 232, 146, 209, 36, 6, 153, 214, 133, 53, 14, 244, 112, 160, 106, 16, 22, 193, 164, 25, 8, 108, 55, 30, 76, 119, 72, 39, 181, 188, 176, 52, 179, 12, 28, 57, 74, 170, 216, 78, 79, 202, 156, 91, 243, 111, 46, 104, 238, 130, 143, 116, 111, 99, 165, 120, 20, 120, 200, 132, 8, 2, 199, 140, 250, 255, 190, 144, 235, 108, 80, 164, 247, 163, 249, 190, 242, 120, 113, 198};
.global .align 4 .b8 hash_table[16384];
.global .align 4 .b8 bloom_filter[4096];
.const .align 1 .b8 charset[63] = {97, 98, 99, 100, 101, 102, 103, 104, 105, 106, 107, 108, 109, 110, 111, 112, 113, 114, 115, 116, 117, 118, 119, 120, 121, 122, 65, 66, 67, 68, 69, 70, 71, 72, 73, 74, 75, 76, 77, 78, 79, 80, 81, 82, 83, 84, 85, 86, 87, 88, 89, 90, 48, 49, 50, 51, 52, 53, 54, 55, 56, 57};
// _ZZ30find_passwords_optimized_multiPKhS0_iiyE11quick_check has been demoted
.global .align 1 .b8 $str[21] = {73, 110, 112, 117, 116, 32, 118, 101, 114, 105, 102, 105, 99, 97, 116, 105, 111, 110, 58, 10};
.global .align 1 .b8 $str$1[14] = {80, 97, 115, 115, 119, 111, 114, 100, 58, 32, 37, 115, 10};
.global .align 1 .b8 $str$2[11] = {83, 97, 108, 116, 32, 104, 101, 120, 58, 32};
.global .align 1 .b8 $str$3[5] = {37, 48, 50, 120};
.global .align 1 .b8 $str$4[2] = {10};
.global .align 1 .b8 $str$5[17] = {10, 73, 110, 105, 116, 105, 97, 108, 32, 115, 116, 97, 116, 101, 58, 10};
.global .align 1 .b8 $str$6[6] = {37, 48, 56, 120, 32};
.global .align 1 .b8 $str$7[22] = {10, 80, 114, 111, 99, 101, 115, 115, 105, 110, 103, 32, 98, 108, 111, 99, 107, 46, 46, 46, 10};
.global .align 1 .b8 $str$8[14] = {10, 70, 105, 110, 97, 108, 32, 104, 97, 115, 104, 58, 10};
.global .align 1 .b8 $str$15[36] = {27, 91, 49, 109, 27, 91, 51, 50, 109, 70, 111, 117, 110, 100, 58, 32, 37, 115, 32, 40, 105, 100, 120, 58, 32, 37, 108, 108, 100, 41, 10, 27, 91, 48, 109};
.global .align 1 .b8 $str$16[42] = {109, 91, 37, 50, 100, 93, 58, 32, 37, 48, 56, 120, 32, 61, 32, 109, 91, 37, 50, 100, 93, 32, 43, 32, 115, 48, 32, 43, 32, 109, 91, 37, 50, 100, 93, 32, 43, 32, 115, 49, 10};
.global .align 1 .b8 $str$17[30] = {10, 68, 101, 116, 97, 105, 108, 101, 100, 32, 109, 101, 109, 111, 114, 121, 32, 105, 110, 115, 112, 101, 99, 116, 105, 111, 110, 58, 10};
.global .align 1 .b8 $str$18[27] = {80, 97, 115, 115, 119, 111, 114, 100, 32, 98, 121, 116, 101, 115, 32, 105, 110, 32, 109, 101, 109, 111, 114, 121, 58, 10};
.global .align 1 .b8 $str$19[21] = {109, 95, 112, 97, 115, 115, 119, 111, 114, 100, 91, 48, 93, 58, 32, 37, 48, 56, 120, 10};
.global .align 1 .b8 $str$20[21] = {109, 95, 112, 97, 115, 115, 119, 111, 114, 100, 91, 49, 93, 58, 32, 37, 48, 56, 120, 10};
.global .align 1 .b8 $str$21[28] = {10, 83, 97, 108, 116, 32, 99, 111, 110, 115, 116, 97, 110, 116, 115, 32, 105, 110, 32, 109, 101, 109, 111, 114, 121, 58, 10};
.global .align 1 .b8 $str$22[28] = {109, 95, 115, 97, 108, 116, 95, 99, 111, 110, 115, 116, 97, 110, 116, 115, 91, 37, 100, 93, 58, 32, 37, 48, 56, 120, 10};
.global .align 1 .b8 $str$23[25] = {10, 66, 121, 116, 101, 45, 108, 101, 118, 101, 108, 32, 105, 110, 115, 112, 101, 99, 116, 105, 111, 110, 58, 10};
.global .align 1 .b8 $str$24[15] = {66, 121, 116, 101, 32, 37, 100, 58, 32, 37, 48, 50, 120, 10};
.global .align 1 .b8 $str$25[29] = {10, 80, 97, 115, 115, 119, 111, 114, 100, 32, 105, 110, 112, 117, 116, 32, 112, 114, 111, 99, 101, 115, 115, 105, 110, 103, 58, 10};
.global .align 1 .b8 $str$26[21] = {82, 97, 119, 32, 112, 97, 115, 115, 119, 111, 114, 100, 32, 98, 121, 116, 101, 115, 58, 32};
.global .align 1 .b8 $str$27[6] = {37, 48, 50, 120, 32};
.global .align 1 .b8 $str$28[24] = {80, 97, 99, 107, 101, 100, 32, 112, 97, 115, 115, 119, 111, 114, 100, 32, 119, 111, 114, 100, 115, 58, 10};
.global .align 1 .b8 $str$29[29] = {10, 83, 97, 108, 116, 32, 112, 97, 99, 107, 105, 110, 103, 32, 118, 101, 114, 105, 102, 105, 99, 97, 116, 105, 111, 110, 58, 10};
.global .align 1 .b8 $str$30[17] = {82, 97, 119, 32, 115, 97, 108, 116, 32, 98, 121, 116, 101, 115, 58, 32};
.global .align 1 .b8 $str$31[20] = {80, 97, 99, 107, 101, 100, 32, 115, 97, 108, 116, 32, 119, 111, 114, 100, 115, 58, 10};
.global .align 1 .b8 $str$32[17] = {115, 97, 108, 116, 95, 109, 91, 48, 93, 58, 32, 37, 48, 56, 120, 10};
.global .align 1 .b8 $str$33[17] = {115, 97, 108, 116, 95, 109, 91, 49, 93, 58, 32, 37, 48, 56, 120, 10};

.visible .entry _Z30find_passwords_optimized_multiPKhS0_iiy(
	.param .u64 .ptr .align 1 _Z30find_passwords_optimized_multiPKhS0_iiy_param_0,
	.param .u64 .ptr .align 1 _Z30find_passwords_optimized_multiPKhS0_iiy_param_1,
	.param .u32 _Z30find_passwords_optimized_multiPKhS0_iiy_param_2,
	.param .u32 _Z30find_passwords_optimized_multiPKhS0_iiy_param_3,
	.param .u64 _Z30find_passwords_optimized_multiPKhS0_iiy_param_4
)
{
	.local .align 16 .b8 	__local_depot0[96];
	.reg .b64 	%SP;
	.reg .b64 	%SPL;
	.reg .pred 	%p<41>;
	.reg .b16 	%rs<164>;
	.reg .b32 	%r<5100>;
	.reg .b64 	%rd<202>;
	// demoted variable
	.shared .align 8 .b8 _ZZ30find_passwords_optimized_multiPKhS0_iiyE11quick_check[4096];
	mov.u64 	%SPL, __local_depot0;
	cvta.local.u64 	%SP, %SPL;
	ld.param.u64 	%rd9, [_Z30find_passwords_optimized_multiPKhS0_iiy_param_1];
	ld.param.u32 	%r35, [_Z30find_passwords_optimized_multiPKhS0_iiy_param_2];
	ld.param.u64 	%rd10, [_Z30find_passwords_optimized_multiPKhS0_iiy_param_4];
	cvta.to.global.u64 	%rd1, %rd9;
	mov.u32 	%r37, %ctaid.x;
	mov.u32 	%r38, %ntid.x;
	mul.lo.s32 	%r39, %r37, %r38;
	cvt.u64.u32 	%rd11, %r39;
	mov.u32 	%r1, %tid.x;
	cvt.u64.u32 	%rd12, %r1;
	add.s64 	%rd13, %rd11, %rd12;
	add.s64 	%rd2, %rd13, %rd10;
	setp.ge.u32 	%p1, %r1, %r35;
	@%p1 bra 	$L__BB0_2;
	shl.b32 	%r40, %r1, 5;
	cvt.u64.u32 	%rd14, %r40;
	add.s64 	%rd15, %rd1, %rd14;
	ld.global.nc.u64 	%rd16, [%rd15];
	shl.b32 	%r41, %r1, 3;
	mov.u32 	%r42, _ZZ30find_passwords_optimized_multiPKhS0_iiyE11quick_check;
	add.s32 	%r43, %r42, %r41;
	st.shared.u64 	[%r43], %rd16;
$L__BB0_2:
	bar.sync 	0;
	setp.ne.s64 	%p2, %rd2, 0;
	@%p2 bra 	$L__BB0_4;
	ld.param.u64 	%rd197, [_Z30find_passwords_optimized_multiPKhS0_iiy_param_0];
	add.u64 	%rd17, %SP, 24;
	add.u64 	%rd18, %SPL, 24;
	add.u64 	%rd19, %SP, 32;
	add.u64 	%rd20, %SPL, 32;
	add.u64 	%rd21, %SP, 48;
	add.u64 	%rd22, %SPL, 48;
	add.u64 	%rd24, %SPL, 32;
	add.u64 	%rd25, %SP, 56;
	add.u64 	%rd26, %SPL, 56;
	add.u64 	%rd27, %SP, 64;
	add.u64 	%rd28, %SPL, 64;
	mov.b16 	%rs33, 106;
	st.local.u8 	[%rd28], %rs33;
	mov.b16 	%rs34, 78;
	st.local.u8 	[%rd28+1], %rs34;
	mov.b16 	%rs35, 100;
	st.local.u8 	[%rd28+2], %rs35;
	mov.b16 	%rs36, 82;
	st.local.u8 	[%rd28+3], %rs36;
	mov.b16 	%rs37, 84;
	st.local.u8 	[%rd28+4], %rs37;
	mov.b16 	%rs38, 65;
	st.local.u8 	[%rd28+5], %rs38;
	mov.b16 	%rs39, 0;
	st.local.u8 	[%rd28+6], %rs39;
	mov.u64 	%rd29, $str;
	cvta.global.u64 	%rd30, %rd29;
	{ // callseq 0, 0
	.param .b64 param0;
	st.param.b64 	[param0], %rd30;
	.param .b64 param1;
	st.param.b64 	[param1], 0;
	.param .b32 retval0;
	call.uni (retval0), 
	vprintf, 
	(
	param0, 
	param1
	);
	ld.param.b32 	%r44, [retval0];
	} // callseq 0
	st.local.u64 	[%rd26], %rd27;
	mov.u64 	%rd31, $str$1;
	cvta.global.u64 	%rd32, %rd31;
	{ // callseq 1, 0
	.param .b64 param0;
	st.param.b64 	[param0], %rd32;
	.param .b64 param1;
	st.param.b64 	[param1], %rd25;
	.param .b32 retval0;
	call.uni (retval0), 
	vprintf, 
	(
	param0, 
	param1
	);
	ld.param.b32 	%r46, [retval0];
	} // callseq 1
	mov.u64 	%rd33, $str$2;
	cvta.global.u64 	%rd34, %rd33;
	{ // callseq 2, 0
	.param .b64 param0;
	st.param.b64 	[param0], %rd34;
	.param .b64 param1;
	st.param.b64 	[param1], 0;
	.param .b32 retval0;
	call.uni (retval0), 
	vprintf, 
	(
	param0, 
	param1
	);
	ld.param.b32 	%r48, [retval0];
	} // callseq 2
	cvta.to.global.u64 	%rd35, %rd197;
	ld.global.nc.u8 	%rs40, [%rd35];
	cvt.u32.u8 	%r50, %rs40;
	st.local.u32 	[%rd26], %r50;
	mov.u64 	%rd36, $str$3;
	cvta.global.u64 	%rd37, %rd36;
	{ // callseq 3, 0
	.param .b64 param0;
	st.param.b64 	[param0], %rd37;
	.param .b64 param1;
	st.param.b64 	[param1], %rd25;
	.param .b32 retval0;
	call.uni (retval0), 
	vprintf, 
	(
	param0, 
	param1
	);
	ld.param.b32 	%r51, [retval0];
	} // callseq 3
	ld.global.nc.u8 	%rs41, [%rd35+1];
	cvt.u32.u8 	%r53, %rs41;
	st.local.u32 	[%rd26], %r53;
	{ // callseq 4, 0
	.param .b64 param0;
	st.param.b64 	[param0], %rd37;
	.param .b64 param1;
	st.param.b64 	[param1], %rd25;
	.param .b32 retval0;
	call.uni (retval0), 
	vprintf, 
	(
	param0, 
	param1
	);
	ld.param.b32 	%r54, [retval0];
	} // callseq 4
	ld.global.nc.u8 	%rs42, [%rd35+2];
	cvt.u16.u8 	%rs43, %rs42;
	cvt.u32.u16 	%r56, %rs43;
	st.local.u32 	[%rd26], %r56;
	{ // callseq 5, 0
	.param .b64 param0;
	st.param.b64 	[param0], %rd37;
	.param .b64 param1;
	st.param.b64 	[param1], %rd25;
	.param .b32 retval0;
	call.uni (retval0), 
	vprintf, 
	(
	param0, 
	param1
	);
	ld.param.b32 	%r57, [retval0];
	} // callseq 5
	ld.global.nc.u8 	%rs44, [%rd35+3];
	cvt.u32.u8 	%r59, %rs44;
	st.local.u32 	[%rd26], %r59;
	{ // callseq 6, 0
	.param .b64 param0;
	st.param.b64 	[param0], %rd37;
	.param .b64 param1;
	st.param.b64 	[param1], %rd25;
	.param .b32 retval0;
	call.uni (retval0), 
	vprintf, 
	(
	param0, 
	param1
	);
	ld.param.b32 	%r60, [retval0];
	} // callseq 6
	ld.global.nc.u8 	%rs45, [%rd35+4];
	cvt.u32.u8 	%r62, %rs45;
	st.local.u32 	[%rd26], %r62;
	{ // callseq 7, 0
	.param .b64 param0;
	st.param.b64 	[param0], %rd37;
	.param .b64 param1;
	st.param.b64 	[param1], %rd25;
	.param .b32 retval0;
	call.uni (retval0), 
	vprintf, 
	(
	param0, 
	param1
	);
	ld.param.b32 	%r63, [retval0];
	} // callseq 7
	ld.global.nc.u8 	%rs46, [%rd35+5];
	cvt.u32.u8 	%r65, %rs46;
	st.local.u32 	[%rd26], %r65;
	{ // callseq 8, 0
	.param .b64 param0;
	st.param.b64 	[param0], %rd37;
	.param .b64 param1;
	st.param.b64 	[param1], %rd25;
	.param .b32 retval0;
	call.uni (retval0), 
	vprintf, 
	(
	param0, 
	param1
	);
	ld.param.b32 	%r66, [retval0];
	} // callseq 8
	ld.global.nc.u8 	%rs47, [%rd35+6];
	cvt.u16.u8 	%rs48, %rs47;
	cvt.u32.u16 	%r68, %rs48;
	st.local.u32 	[%rd26], %r68;
	{ // callseq 9, 0
	.param .b64 param0;
	st.param.b64 	[param0], %rd37;
	.param .b64 param1;
	st.param.b64 	[param1], %rd25;
	.param .b32 retval0;
	call.uni (retval0), 
	vprintf, 
	(
	param0, 
	param1
	);
	ld.param.b32 	%r69, [retval0];
	} // callseq 9
	ld.global.nc.u8 	%rs49, [%rd35+7];
	cvt.u32.u8 	%r71, %rs49;
	st.local.u32 	[%rd26], %r71;
	{ // callseq 10, 0
	.param .b64 param0;
	st.param.b64 	[param0], %rd37;
	.param .b64 param1;
	st.param.b64 	[param1], %rd25;
	.param .b32 retval0;
	call.uni (retval0), 
	vprintf, 
	(
	param0, 
	param1
	);
	ld.param.b32 	%r72, [retval0];
	} // callseq 10
	mov.u64 	%rd38, $str$4;
	cvta.global.u64 	%rd39, %rd38;
	{ // callseq 11, 0
	.param .b64 param0;
	st.param.b64 	[param0], %rd39;
	.param .b64 param1;
	st.param.b64 	[param1], 0;
	.param .b32 retval0;
	call.uni (retval0), 
	vprintf, 
	(
	param0, 
	param1
	);
	ld.param.b32 	%r74, [retval0];
	} // callseq 11
	mov.u64 	%rd40, $str$29;
	cvta.global.u64 	%rd41, %rd40;
	{ // callseq 12, 0
	.param .b64 param0;
	st.param.b64 	[param0], %rd41;
	.param .b64 param1;
	st.param.b64 	[param1], 0;
	.param .b32 retval0;
	call.uni (retval0), 
	vprintf, 
	(
	param0, 
	param1
	);
	ld.param.b32 	%r76, [retval0];
	} // callseq 12
	mov.u64 	%rd42, $str$30;
	cvta.global.u64 	%rd43, %rd42;
	{ // callseq 13, 0
	.param .b64 param0;
	st.param.b64 	[param0], %rd43;
	.param .b64 param1;
	st.param.b64 	[param1], 0;
	.param .b32 retval0;
	call.uni (retval0), 
	vprintf, 
	(
	param0, 
	param1
	);
	ld.param.b32 	%r78, [retval0];
	} // callseq 13
	st.local.u32 	[%rd24], %r50;
	mov.u64 	%rd44, $str$27;
	cvta.global.u64 	%rd45, %rd44;
	{ // callseq 14, 0
	.param .b64 param0;
	st.param.b64 	[param0], %rd45;
	.param .b64 param1;
	st.param.b64 	[param1], %rd19;
	.param .b32 retval0;
	call.uni (retval0), 
	vprintf, 
	(
	param0, 
	param1
	);
	ld.param.b32 	%r80, [retval0];
	} // callseq 14
	st.local.u32 	[%rd24], %r53;
	{ // callseq 15, 0
	.param .b64 param0;
	st.param.b64 	[param0], %rd45;
	.param .b64 param1;
	st.param.b64 	[param1], %rd19;
	.param .b32 retval0;
	call.uni (retval0), 
	vprintf, 
	(
	param0, 
	param1
	);
	ld.param.b32 	%r82, [retval0];
	} // callseq 15
	st.local.u32 	[%rd24], %r56;
	{ // callseq 16, 0
	.param .b64 param0;
	st.param.b64 	[param0], %rd45;
	.param .b64 param1;
	st.param.b64 	[param1], %rd19;
	.param .b32 retval0;
	call.uni (retval0), 
	vprintf, 
	(
	param0, 
	param1
	);
	ld.param.b32 	%r84, [retval0];
	} // callseq 16
	st.local.u32 	[%rd24], %r59;
	{ // callseq 17, 0
	.param .b64 param0;
	st.param.b64 	[param0], %rd45;
	.param .b64 param1;
	st.param.b64 	[param1], %rd19;
	.param .b32 retval0;
	call.uni (retval0), 
	vprintf, 
	(
	param0, 
	param1
	);
	ld.param.b32 	%r86, [retval0];
	} // callseq 17
	st.local.u32 	[%rd24], %r62;
	{ // callseq 18, 0
	.param .b64 param0;
	st.param.b64 	[param0], %rd45;
	.param .b64 param1;
	st.param.b64 	[param1], %rd19;
	.param .b32 retval0;
	call.uni (retval0), 
	vprintf, 
	(
	param0, 
	param1
	);
	ld.param.b32 	%r88, [retval0];
	} // callseq 18
	st.local.u32 	[%rd24], %r65;
	{ // callseq 19, 0
	.param .b64 param0;
	st.param.b64 	[param0], %rd45;
	.param .b64 param1;
	st.param.b64 	[param1], %rd19;
	.param .b32 retval0;
	call.uni (retval0), 
	vprintf, 
	(
	param0, 
	param1
	);
	ld.param.b32 	%r90, [retval0];
	} // callseq 19
	st.local.u32 	[%rd24], %r68;
	{ // callseq 20, 0
	.param .b64 param0;
	st.param.b64 	[param0], %rd45;
	.param .b64 param1;
	st.param.b64 	[param1], %rd19;
	.param .b32 retval0;
	call.uni (retval0), 
	vprintf, 
	(
	param0, 
	param1
	);
	ld.param.b32 	%r92, [retval0];
	} // callseq 20
	st.local.u32 	[%rd24], %r71;
	{ // callseq 21, 0
	.param .b64 param0;
	st.param.b64 	[param0], %rd45;
	.param .b64 param1;
	st.param.b64 	[param1], %rd19;
	.param .b32 retval0;
	call.uni (retval0), 
	vprintf, 
	(
	param0, 
	param1
	);
	ld.param.b32 	%r94, [retval0];
	} // callseq 21
	{ // callseq 22, 0
	.param .b64 param0;
	st.param.b64 	[param0], %rd39;
	.param .b64 param1;
	st.param.b64 	[param1], 0;
	.param .b32 retval0;
	call.uni (retval0), 
	vprintf, 
	(
	param0, 
	param1
	);
	ld.param.b32 	%r96, [retval0];
	} // callseq 22
	shl.b32 	%r98, %r50, 24;
	shl.b32 	%r99, %r53, 16;
	or.b32  	%r100, %r99, %r98;
	mul.wide.u16 	%r101, %rs43, 256;
	or.b32  	%r102, %r100, %r101;
	or.b32  	%r103, %r102, %r59;
	shl.b32 	%r104, %r62, 24;
	shl.b32 	%r105, %r65, 16;
	or.b32  	%r106, %r105, %r104;
	mul.wide.u16 	%r107, %rs48, 256;
	or.b32  	%r108, %r106, %r107;
	or.b32  	%r109, %r108, %r71;
	mov.u64 	%rd46, $str$31;
	cvta.global.u64 	%rd47, %rd46;
	{ // callseq 23, 0
	.param .b64 param0;
	st.param.b64 	[param0], %rd47;
	.param .b64 param1;
	st.param.b64 	[param1], 0;
	.param .b32 retval0;
	call.uni (retval0), 
	vprintf, 
	(
	param0, 
	param1
	);
	ld.param.b32 	%r110, [retval0];
	} // callseq 23
	st.local.u32 	[%rd24], %r103;
	mov.u64 	%rd48, $str$32;
	cvta.global.u64 	%rd49, %rd48;
	{ // callseq 24, 0
	.param .b64 param0;
	st.param.b64 	[param0], %rd49;
	.param .b64 param1;
	st.param.b64 	[param1], %rd19;
	.param .b32 retval0;
	call.uni (retval0), 
	vprintf, 
	(
	param0, 
	param1
	);
	ld.param.b32 	%r112, [retval0];
	} // callseq 24
	st.local.u32 	[%rd24], %r109;
	mov.u64 	%rd50, $str$33;
	cvta.global.u64 	%rd51, %rd50;
	{ // callseq 25, 0
	.param .b64 param0;
	st.param.b64 	[param0], %rd51;
	.param .b64 param1;
	st.param.b64 	[param1], %rd19;
	.param .b32 retval0;
	call.uni (retval0), 
	vprintf, 
	(
	param0, 
	param1
	);
	ld.param.b32 	%r114, [retval0];
	} // callseq 25
	mov.u64 	%rd52, $str$5;
	cvta.global.u64 	%rd53, %rd52;
	{ // callseq 26, 0
	.param .b64 param0;
	st.param.b64 	[param0], %rd53;
	.param .b64 param1;
	st.param.b64 	[param1], 0;
	.param .b32 retval0;
	call.uni (retval0), 
	vprintf, 
	(
	param0, 
	param1
	);
	ld.param.b32 	%r116, [retval0];
	} // callseq 26
	mov.b32 	%r118, 1779033703;
	st.local.u32 	[%rd26], %r118;
	mov.u64 	%rd54, $str$6;
	cvta.global.u64 	%rd55, %rd54;
	{ // callseq 27, 0
	.param .b64 param0;
	st.param.b64 	[param0], %rd55;
	.param .b64 param1;
	st.param.b64 	[param1], %rd25;
	.param .b32 retval0;
	call.uni (retval0), 
	vprintf, 
	(
	param0, 
	param1
	);
	ld.param.b32 	%r119, [retval0];
	} // callseq 27
	mov.b32 	%r121, -1150833019;
	st.local.u32 	[%rd26], %r121;
	{ // callseq 28, 0
	.param .b64 param0;
	st.param.b64 	[param0], %rd55;
	.param .b64 param1;
	st.param.b64 	[param1], %rd25;
	.param .b32 retval0;
	call.uni (retval0), 
	vprintf, 
	(
	param0, 
	param1
	);
	ld.param.b32 	%r122, [retval0];
	} // callseq 28
	mov.b32 	%r124, 1013904242;
	st.local.u32 	[%rd26], %r124;
	{ // callseq 29, 0
	.param .b64 param0;
	st.param.b64 	[param0], %rd55;
	.param .b64 param1;
	st.param.b64 	[param1], %rd25;
	.param .b32 retval0;
	call.uni (retval0), 
	vprintf, 
	(
	param0, 
	param1
	);
	ld.param.b32 	%r125, [retval0];
	} // callseq 29
	mov.b32 	%r127, -1521486534;
	st.local.u32 	[%rd26], %r127;
	{ // callseq 30, 0
	.param .b64 param0;
	st.param.b64 	[param0], %rd55;
	.param .b64 param1;
	st.param.b64 	[param1], %rd25;
	.param .b32 retval0;
	call.uni (retval0), 
	vprintf, 
	(
	param0, 
	param1
	);
	ld.param.b32 	%r128, [retval0];
	} // callseq 30
	mov.b32 	%r130, 1359893119;
	st.local.u32 	[%rd26], %r130;
	{ // callseq 31, 0
	.param .b64 param0;
	st.param.b64 	[param0], %rd55;
	.param .b64 param1;
	st.param.b64 	[param1], %rd25;
	.param .b32 retval0;
	call.uni (retval0), 
	vprintf, 
	(
	param0, 
	param1
	);
	ld.param.b32 	%r131, [retval0];
	} // callseq 31
	mov.b32 	%r133, -1694144372;
	st.local.u32 	[%rd26], %r133;
	{ // callseq 32, 0
	.param .b64 param0;
	st.param.b64 	[param0], %rd55;
	.param .b64 param1;
	st.param.b64 	[param1], %rd25;
	.param .b32 retval0;
	call.uni (retval0), 
	vprintf, 
	(
	param0, 
	param1
	);
	ld.param.b32 	%r134, [retval0];
	} // callseq 32
	mov.b32 	%r136, 528734635;
	st.local.u32 	[%rd26], %r136;
	{ // callseq 33, 0
	.param .b64 param0;
	st.param.b64 	[param0], %rd55;
	.param .b64 param1;
	st.param.b64 	[param1], %rd25;
	.param .b32 retval0;
	call.uni (retval0), 
	vprintf, 
	(
	param0, 
	param1
	);
	ld.param.b32 	%r137, [retval0];
	} // callseq 33
	mov.b32 	%r139, 1541459225;
	st.local.u32 	[%rd26], %r139;
	{ // callseq 34, 0
	.param .b64 param0;
	st.param.b64 	[param0], %rd55;
	.param .b64 param1;
	st.param.b64 	[param1], %rd25;
	.param .b32 retval0;
	call.uni (retval0), 
	vprintf, 
	(
	param0, 
	param1
	);
	ld.param.b32 	%r140, [retval0];
	} // callseq 34
	{ // callseq 35, 0
	.param .b64 param0;
	st.param.b64 	[param0], %rd39;
	.param .b64 param1;
	st.param.b64 	[param1], 0;
	.param .b32 retval0;
	call.uni (retval0), 
	vprintf, 
	(
	param0, 
	param1
	);
	ld.param.b32 	%r142, [retval0];
	} // callseq 35
	mov.u64 	%rd56, $str$7;
	cvta.global.u64 	%rd57, %rd56;
	{ // callseq 36, 0
	.param .b64 param0;
	st.param.b64 	[param0], %rd57;
	.param .b64 param1;
	st.param.b64 	[param1], 0;
	.param .b32 retval0;
	call.uni (retval0), 
	vprintf, 
	(
	param0, 
	param1
	);
	ld.param.b32 	%r144, [retval0];
	} // callseq 36
	mov.u64 	%rd58, $str$25;
	cvta.global.u64 	%rd59, %rd58;
	{ // callseq 37, 0
	.param .b64 param0;
	st.param.b64 	[param0], %rd59;
	.param .b64 param1;
	st.param.b64 	[param1], 0;
	.param .b32 retval0;
	call.uni (retval0), 
	vprintf, 
	(
	param0, 
	param1
	);
	ld.param.b32 	%r146, [retval0];
	} // callseq 37
	mov.u64 	%rd60, $str$26;
	cvta.global.u64 	%rd61, %rd60;
	{ // callseq 38, 0
	.param .b64 param0;
	st.param.b64 	[param0], %rd61;
	.param .b64 param1;
	st.param.b64 	[param1], 0;
	.param .b32 retval0;
	call.uni (retval0), 
	vprintf, 
	(
	param0, 
	param1
	);
	ld.param.b32 	%r148, [retval0];
	} // callseq 38
	ld.local.u8 	%r150, [%rd28];
	st.local.u32 	[%rd22], %r150;
	{ // callseq 39, 0
	.param .b64 param0;
	st.param.b64 	[param0], %rd45;
	.param .b64 param1;
	st.param.b64 	[param1], %rd21;
	.param .b32 retval0;
	call.uni (retval0), 
	vprintf, 
	(
	param0, 
	param1
	);
	ld.param.b32 	%r151, [retval0];
	} // callseq 39
	ld.local.u8 	%r153, [%rd28+1];
	st.local.u32 	[%rd22], %r153;
	{ // callseq 40, 0
	.param .b64 param0;
	st.param.b64 	[param0], %rd45;
	.param .b64 param1;
	st.param.b64 	[param1], %rd21;
	.param .b32 retval0;
	call.uni (retval0), 
	vprintf, 
	(
	param0, 
	param1
	);
	ld.param.b32 	%r154, [retval0];
	} // callseq 40
	ld.local.u8 	%r156, [%rd28+2];
	st.local.u32 	[%rd22], %r156;
	{ // callseq 41, 0
	.param .b64 param0;
	st.param.b64 	[param0], %rd45;
	.param .b64 param1;
	st.param.b64 	[param1], %rd21;
	.param .b32 retval0;
	call.uni (retval0), 
	vprintf, 
	(
	param0, 
	param1
	);
	ld.param.b32 	%r157, [retval0];
	} // callseq 41
	ld.local.u8 	%r159, [%rd28+3];
	st.local.u32 	[%rd22], %r159;
	{ // callseq 42, 0
	.param .b64 param0;
	st.param.b64 	[param0], %rd45;
	.param .b64 param1;
	st.param.b64 	[param1], %rd21;
	.param .b32 retval0;
	call.uni (retval0), 
	vprintf, 
	(
	param0, 
	param1
	);
	ld.param.b32 	%r160, [retval0];
	} // callseq 42
	ld.local.u8 	%r162, [%rd28+4];
	st.local.u32 	[%rd22], %r162;
	{ // callseq 43, 0
	.param .b64 param0;
	st.param.b64 	[param0], %rd45;
	.param .b64 param1;
	st.param.b64 	[param1], %rd21;
	.param .b32 retval0;
	call.uni (retval0), 
	vprintf, 
	(
	param0, 
	param1
	);
	ld.param.b32 	%r163, [retval0];
	} // callseq 43
	ld.local.u8 	%r165, [%rd28+5];
	st.local.u32 	[%rd22], %r165;
	{ // callseq 44, 0
	.param .b64 param0;
	st.param.b64 	[param0], %rd45;
	.param .b64 param1;
	st.param.b64 	[param1], %rd21;
	.param .b32 retval0;
	call.uni (retval0), 
	vprintf, 
	(
	param0, 
	param1
	);
	ld.param.b32 	%r166, [retval0];
	} // callseq 44
	{ // callseq 45, 0
	.param .b64 param0;
	st.param.b64 	[param0], %rd39;
	.param .b64 param1;
	st.param.b64 	[param1], 0;
	.param .b32 retval0;
	call.uni (retval0), 
	vprintf, 
	(
	param0, 
	param1
	);
	ld.param.b32 	%r168, [retval0];
	} // callseq 45
	ld.local.u8 	%r170, [%rd28];
	shl.b32 	%r171, %r170, 24;
	ld.local.s8 	%r172, [%rd28+1];
	shl.b32 	%r173, %r172, 16;
	or.b32  	%r174, %r173, %r171;
	ld.local.s8 	%rs50, [%rd28+2];
	mul.wide.s16 	%r175, %rs50, 256;
	or.b32  	%r176, %r174, %r175;
	ld.local.u8 	%r177, [%rd28+3];
	cvt.s32.s8 	%r178, %r177;
	or.b32  	%r179, %r176, %r178;
	ld.local.u8 	%r180, [%rd28+4];
	shl.b32 	%r181, %r180, 24;
	ld.local.u8 	%r182, [%rd28+5];
	cvt.s32.s8 	%r183, %r182;
	shl.b32 	%r184, %r183, 16;
	or.b32  	%r185, %r184, %r181;
	mov.u64 	%rd62, $str$28;
	cvta.global.u64 	%rd63, %rd62;
	{ // callseq 46, 0
	.param .b64 param0;
	st.param.b64 	[param0], %rd63;
	.param .b64 param1;
	st.param.b64 	[param1], 0;
	.param .b32 retval0;
	call.uni (retval0), 
	vprintf, 
	(
	param0, 
	param1
	);
	ld.param.b32 	%r186, [retval0];
	} // callseq 46
	st.local.u32 	[%rd22], %r179;
	mov.u64 	%rd64, $str$19;
	cvta.global.u64 	%rd65, %rd64;
	{ // callseq 47, 0
	.param .b64 param0;
	st.param.b64 	[param0], %rd65;
	.param .b64 param1;
	st.param.b64 	[param1], %rd21;
	.param .b32 retval0;
	call.uni (retval0), 
	vprintf, 
	(
	param0, 
	param1
	);
	ld.param.b32 	%r188, [retval0];
	} // callseq 47
	st.local.u32 	[%rd22], %r185;
	mov.u64 	%rd66, $str$20;
	cvta.global.u64 	%rd67, %rd66;
	{ // callseq 48, 0
	.param .b64 param0;
	st.param.b64 	[param0], %rd67;
	.param .b64 param1;
	st.param.b64 	[param1], %rd21;
	.param .b32 retval0;
	call.uni (retval0), 
	vprintf, 
	(
	param0, 
	param1
	);
	ld.param.b32 	%r190, [retval0];
	} // callseq 48
	prmt.b32 	%r192, %r179, 0, 291;
	prmt.b32 	%r193, %r185, 0, 291;
	prmt.b32 	%r194, %r103, 0, 291;
	prmt.b32 	%r195, %r109, 0, 291;
	mov.u64 	%rd68, $str$17;
	cvta.global.u64 	%rd69, %rd68;
	{ // callseq 49, 0
	.param .b64 param0;
	st.param.b64 	[param0], %rd69;
	.param .b64 param1;
	st.param.b64 	[param1], 0;
	.param .b32 retval0;
	call.uni (retval0), 
	vprintf, 
	(
	param0, 
	param1
	);
	ld.param.b32 	%r196, [retval0];
	} // callseq 49
	mov.u64 	%rd70, $str$18;
	cvta.global.u64 	%rd71, %rd70;
	{ // callseq 50, 0
	.param .b64 param0;
	st.param.b64 	[param0], %rd71;
	.param .b64 param1;
	st.param.b64 	[param1], 0;
	.param .b32 retval0;
	call.uni (retval0), 
	vprintf, 
	(
	param0, 
	param1
	);
	ld.param.b32 	%r198, [retval0];
	} // callseq 50
	st.local.u32 	[%rd18], %r179;
	{ // callseq 51, 0
	.param .b64 param0;
	st.param.b64 	[param0], %rd65;
	.param .b64 param1;
	st.param.b64 	[param1], %rd17;
	.param .b32 retval0;
	call.uni (retval0), 
	vprintf, 
	(
	param0, 
	param1
	);
	ld.param.b32 	%r200, [retval0];
	} // callseq 51
	st.local.u32 	[%rd18], %r185;
	{ // callseq 52, 0
	.param .b64 param0;
	st.param.b64 	[param0], %rd67;
	.param .b64 param1;
	st.param.b64 	[param1], %rd17;
	.param .b32 retval0;
	call.uni (retval0), 
	vprintf, 
	(
	param0, 
	param1
	);
	ld.param.b32 	%r202, [retval0];
	} // callseq 52
	mov.u64 	%rd72, $str$21;
	cvta.global.u64 	%rd73, %rd72;
	{ // callseq 53, 0
	.param .b64 param0;
	st.param.b64 	[param0], %rd73;
	.param .b64 param1;
	st.param.b64 	[param1], 0;
	.param .b32 retval0;
	call.uni (retval0), 
	vprintf, 
	(
	param0, 
	param1
	);
	ld.param.b32 	%r204, [retval0];
	} // callseq 53
	mov.b32 	%r206, 0;
	st.local.v2.u32 	[%rd18], {%r206, %r103};
	mov.u64 	%rd74, $str$22;
	cvta.global.u64 	%rd75, %rd74;
	{ // callseq 54, 0
	.param .b64 param0;
	st.param.b64 	[param0], %rd75;
	.param .b64 param1;
	st.param.b64 	[param1], %rd17;
	.param .b32 retval0;
	call.uni (retval0), 
	vprintf, 
	(
	param0, 
	param1
	);
	ld.param.b32 	%r207, [retval0];
	} // callseq 54
	mov.b32 	%r209, 1;
	st.local.v2.u32 	[%rd18], {%r209, %r109};
	{ // callseq 55, 0
	.param .b64 param0;
	st.param.b64 	[param0], %rd75;
	.param .b64 param1;
	st.param.b64 	[param1], %rd17;
	.param .b32 retval0;
	call.uni (retval0), 
	vprintf, 
	(
	param0, 
	param1
	);
	ld.param.b32 	%r210, [retval0];
	} // callseq 55
	mov.u64 	%rd76, $str$23;
	cvta.global.u64 	%rd77, %rd76;
	{ // callseq 56, 0
	.param .b64 param0;
	st.param.b64 	[param0], %rd77;
	.param .b64 param1;
	st.param.b64 	[param1], 0;
	.param .b32 retval0;
	call.uni (retval0), 
	vprintf, 
	(
	param0, 
	param1
	);
	ld.param.b32 	%r212, [retval0];
	} // callseq 56
	st.local.v2.u32 	[%rd18], {%r206, %r177};
	mov.u64 	%rd78, $str$24;
	cvta.global.u64 	%rd79, %rd78;
	{ // callseq 57, 0
	.param .b64 param0;
	st.param.b64 	[param0], %rd79;
	.param .b64 param1;
	st.param.b64 	[param1], %rd17;
	.param .b32 retval0;
	call.uni (retval0), 
	vprintf, 
	(
	param0, 
	param1
	);
	ld.param.b32 	%r214, [retval0];
	} // callseq 57
	shr.u32 	%r216, %r179, 8;
	and.b32  	%r217, %r216, 255;
	st.local.v2.u32 	[%rd18], {%r209, %r217};
	{ // callseq 58, 0
	.param .b64 param0;
	st.param.b64 	[param0], %rd79;
	.param .b64 param1;
	st.param.b64 	[param1], %rd17;
	.param .b32 retval0;
	call.uni (retval0), 
	vprintf, 
	(
	param0, 
	param1
	);
	ld.param.b32 	%r218, [retval0];
	} // callseq 58
	shr.u32 	%r220, %r179, 16;
	and.b32  	%r221, %r220, 255;
	mov.b32 	%r222, 2;
	st.local.v2.u32 	[%rd18], {%r222, %r221};
	{ // callseq 59, 0
	.param .b64 param0;
	st.param.b64 	[param0], %rd79;
	.param .b64 param1;
	st.param.b64 	[param1], %rd17;
	.param .b32 retval0;
	call.uni (retval0), 
	vprintf, 
	(
	param0, 
	param1
	);
	ld.param.b32 	%r223, [retval0];
	} // callseq 59
	shr.u32 	%r225, %r179, 24;
	mov.b32 	%r226, 3;
	st.local.v2.u32 	[%rd18], {%r226, %r225};
	{ // callseq 60, 0
	.param .b64 param0;
	st.param.b64 	[param0], %rd79;
	.param .b64 param1;
	st.param.b64 	[param1], %rd17;
	.param .b32 retval0;
	call.uni (retval0), 
	vprintf, 
	(
	param0, 
	param1
	);
	ld.param.b32 	%r227, [retval0];
	} // callseq 60
	mov.b32 	%r229, 4;
	st.local.v2.u32 	[%rd18], {%r229, %r206};
	{ // callseq 61, 0
	.param .b64 param0;
	st.param.b64 	[param0], %rd79;
	.param .b64 param1;
	st.param.b64 	[param1], %rd17;
	.param .b32 retval0;
	call.uni (retval0), 
	vprintf, 
	(
	param0, 
	param1
	);
	ld.param.b32 	%r230, [retval0];
	} // callseq 61
	mov.b32 	%r232, 5;
	st.local.v2.u32 	[%rd18], {%r232, %r206};
	{ // callseq 62, 0
	.param .b64 param0;
	st.param.b64 	[param0], %rd79;
	.param .b64 param1;
	st.param.b64 	[param1], %rd17;
	.param .b32 retval0;
	call.uni (retval0), 
	vprintf, 
	(
	param0, 
	param1
	);
	ld.param.b32 	%r233, [retval0];
	} // callseq 62
	mov.b32 	%r235, 6;
	st.local.v2.u32 	[%rd18], {%r235, %r182};
	{ // callseq 63, 0
	.param .b64 param0;
	st.param.b64 	[param0], %rd79;
	.param .b64 param1;
	st.param.b64 	[param1], %rd17;
	.param .b32 retval0;
	call.uni (retval0), 
	vprintf, 
	(
	param0, 
	param1
	);
	ld.param.b32 	%r236, [retval0];
	} // callseq 63
	shr.u32 	%r238, %r185, 24;
	mov.b32 	%r239, 7;
	st.local.v2.u32 	[%rd18], {%r239, %r238};
	{ // callseq 64, 0
	.param .b64 param0;
	st.param.b64 	[param0], %rd79;
	.param .b64 param1;
	st.param.b64 	[param1], %rd17;
	.param .b32 retval0;
	call.uni (retval0), 
	vprintf, 
	(
	param0, 
	param1
	);
	ld.param.b32 	%r240, [retval0];
	} // callseq 64
	shf.l.wrap.b32 	%r242, %r193, %r193, 25;
	shl.b32 	%r243, %r193, 14;
	xor.b32  	%r244, %r242, %r243;
	shr.u32 	%r245, %r193, 3;
	xor.b32  	%r246, %r244, %r245;
	add.s32 	%r247, %r246, %r192;
	mov.b32 	%r248, 9;
	mov.b32 	%r249, 16;
	st.local.v4.u32 	[%rd20], {%r249, %r247, %r206, %r248};
	mov.u64 	%rd80, $str$16;
	cvta.global.u64 	%rd81, %rd80;
	{ // callseq 65, 0
	.param .b64 param0;
	st.param.b64 	[param0], %rd81;
	.param .b64 param1;
	st.param.b64 	[param1], %rd19;
	.param .b32 retval0;
	call.uni (retval0), 
	vprintf, 
	(
	param0, 
	param1
	);
	ld.param.b32 	%r250, [retval0];
	} // callseq 65
	shf.l.wrap.b32 	%r252, %r194, %r194, 25;
	shf.l.wrap.b32 	%r253, %r194, %r194, 14;
	xor.b32  	%r254, %r252, %r253;
	shr.u32 	%r255, %r194, 3;
	xor.b32  	%r256, %r254, %r255;
	add.s32 	%r257, %r256, %r193;
	add.s32 	%r258, %r257, 3538944;
	mov.b32 	%r259, 10;
	mov.b32 	%r260, 17;
	st.local.v4.u32 	[%rd20], {%r260, %r258, %r209, %r259};
	{ // callseq 66, 0
	.param .b64 param0;
	st.param.b64 	[param0], %rd81;
	.param .b64 param1;
	st.param.b64 	[param1], %rd19;
	.param .b32 retval0;
	call.uni (retval0), 
	vprintf, 
	(
	param0, 
	param1
	);
	ld.param.b32 	%r261, [retval0];
	} // callseq 66
	shf.l.wrap.b32 	%r263, %r195, %r195, 25;
	shf.l.wrap.b32 	%r264, %r195, %r195, 14;
	xor.b32  	%r265, %r263, %r264;
	shr.u32 	%r266, %r195, 3;
	xor.b32  	%r267, %r265, %r266;
	shf.l.wrap.b32 	%r268, %r247, %r247, 15;
	shf.l.wrap.b32 	%r269, %r247, %r247, 13;
	xor.b32  	%r270, %r268, %r269;
	shr.u32 	%r271, %r247, 10;
	xor.b32  	%r272, %r270, %r271;
	add.s32 	%r273, %r267, %r194;
	add.s32 	%r274, %r273, %r272;
	mov.b32 	%r275, 11;
	mov.b32 	%r276, 18;
	st.local.v4.u32 	[%rd20], {%r276, %r274, %r222, %r275};
	{ // callseq 67, 0
	.param .b64 param0;
	st.param.b64 	[param0], %rd81;
	.param .b64 param1;
	st.param.b64 	[param1], %rd19;
	.param .b32 retval0;
	call.uni (retval0), 
	vprintf, 
	(
	param0, 
	param1
	);
	ld.param.b32 	%r277, [retval0];
	} // callseq 67
	shf.l.wrap.b32 	%r279, %r258, %r258, 15;
	shf.l.wrap.b32 	%r280, %r258, %r258, 13;
	xor.b32  	%r281, %r279, %r280;
	shr.u32 	%r282, %r258, 10;
	xor.b32  	%r283, %r281, %r282;
	add.s32 	%r284, %r195, %r283;
	add.s32 	%r285, %r284, 285220864;
	mov.b32 	%r286, 12;
	mov.b32 	%r287, 19;
	st.local.v4.u32 	[%rd20], {%r287, %r285, %r226, %r286};
	{ // callseq 68, 0
	.param .b64 param0;
	st.param.b64 	[param0], %rd81;
	.param .b64 param1;
	st.param.b64 	[param1], %rd19;
	.param .b32 retval0;
	call.uni (retval0), 
	vprintf, 
	(
	param0, 
	param1
	);
	ld.param.b32 	%r288, [retval0];
	} // callseq 68
	shf.l.wrap.b32 	%r290, %r274, %r274, 15;
	shf.l.wrap.b32 	%r291, %r274, %r274, 13;
	xor.b32  	%r292, %r290, %r291;
	shr.u32 	%r293, %r274, 10;
	xor.b32  	%r294, %r292, %r293;
	xor.b32  	%r295, %r294, -2147483648;
	mov.b32 	%r296, 13;
	mov.b32 	%r297, 20;
	st.local.v4.u32 	[%rd20], {%r297, %r295, %r229, %r296};
	{ // callseq 69, 0
	.param .b64 param0;
	st.param.b64 	[param0], %rd81;
	.param .b64 param1;
	st.param.b64 	[param1], %rd19;
	.param .b32 retval0;
	call.uni (retval0), 
	vprintf, 
	(
	param0, 
	param1
	);
	ld.param.b32 	%r298, [retval0];
	} // callseq 69
	shf.l.wrap.b32 	%r300, %r285, %r285, 15;
	shf.l.wrap.b32 	%r301, %r285, %r285, 13;
	xor.b32  	%r302, %r300, %r301;
	shr.u32 	%r303, %r285, 10;
	xor.b32  	%r304, %r302, %r303;
	mov.b32 	%r305, 14;
	mov.b32 	%r306, 21;
	st.local.v4.u32 	[%rd20], {%r306, %r304, %r232, %r305};
	{ // callseq 70, 0
	.param .b64 param0;
	st.param.b64 	[param0], %rd81;
	.param .b64 param1;
	st.param.b64 	[param1], %rd19;
	.param .b32 retval0;
	call.uni (retval0), 
	vprintf, 
	(
	param0, 
	param1
	);
	ld.param.b32 	%r307, [retval0];
	} // callseq 70
	shf.l.wrap.b32 	%r309, %r295, %r294, 15;
	shf.l.wrap.b32 	%r310, %r295, %r294, 13;
	xor.b32  	%r311, %r309, %r310;
	shr.u32 	%r312, %r295, 10;
	xor.b32  	%r313, %r311, %r312;
	add.s32 	%r314, %r313, 112;
	mov.b32 	%r315, 15;
	mov.b32 	%r316, 22;
	st.local.v4.u32 	[%rd20], {%r316, %r314, %r235, %r315};
	{ // callseq 71, 0
	.param .b64 param0;
	st.param.b64 	[param0], %rd81;
	.param .b64 param1;
	st.param.b64 	[param1], %rd19;
	.param .b32 retval0;
	call.uni (retval0), 
	vprintf, 
	(
	param0, 
	param1
	);
	ld.param.b32 	%r317, [retval0];
	} // callseq 71
	shf.l.wrap.b32 	%r319, %r304, %r304, 15;
	shf.l.wrap.b32 	%r320, %r304, %r304, 13;
	xor.b32  	%r321, %r319, %r320;
	shr.u32 	%r322, %r304, 10;
	xor.b32  	%r323, %r321, %r322;
	add.s32 	%r324, %r247, %r323;
	mov.b32 	%r325, 23;
	st.local.v4.u32 	[%rd20], {%r325, %r324, %r239, %r249};
	{ // callseq 72, 0
	.param .b64 param0;
	st.param.b64 	[param0], %rd81;
	.param .b64 param1;
	st.param.b64 	[param1], %rd19;
	.param .b32 retval0;
	call.uni (retval0), 
	vprintf, 
	(
	param0, 
	param1
	);
	ld.param.b32 	%r326, [retval0];
	} // callseq 72
	shf.l.wrap.b32 	%r328, %r314, %r314, 15;
	shf.l.wrap.b32 	%r329, %r314, %r314, 13;
	xor.b32  	%r330, %r328, %r329;
	shr.u32 	%r331, %r314, 10;
	xor.b32  	%r332, %r330, %r331;
	add.s32 	%r333, %r258, %r332;
	mov.b32 	%r334, 8;
	mov.b32 	%r335, 24;
	st.local.v4.u32 	[%rd20], {%r335, %r333, %r334, %r260};
	{ // callseq 73, 0
	.param .b64 param0;
	st.param.b64 	[param0], %rd81;
	.param .b64 param1;
	st.param.b64 	[param1], %rd19;
	.param .b32 retval0;
	call.uni (retval0), 
	vprintf, 
	(
	param0, 
	param1
	);
	ld.param.b32 	%r336, [retval0];
	} // callseq 73
	shf.l.wrap.b32 	%r338, %r324, %r324, 15;
	shf.l.wrap.b32 	%r339, %r324, %r324, 13;
	xor.b32  	%r340, %r338, %r339;
	shr.u32 	%r341, %r324, 10;
	xor.b32  	%r342, %r340, %r341;
	add.s32 	%r343, %r274, %r342;
	mov.b32 	%r344, 25;
	st.local.v4.u32 	[%rd20], {%r344, %r343, %r248, %r276};
	{ // callseq 74, 0
	.param .b64 param0;
	st.param.b64 	[param0], %rd81;
	.param .b64 param1;
	st.param.b64 	[param1], %rd19;
	.param .b32 retval0;
	call.uni (retval0), 
	vprintf, 
	(
	param0, 
	param1
	);
	ld.param.b32 	%r345, [retval0];
	} // callseq 74
	shf.l.wrap.b32 	%r347, %r333, %r333, 15;
	shf.l.wrap.b32 	%r348, %r333, %r333, 13;
	xor.b32  	%r349, %r347, %r348;
	shr.u32 	%r350, %r333, 10;
	xor.b32  	%r351, %r349, %r350;
	add.s32 	%r352, %r285, %r351;
	mov.b32 	%r353, 26;
	st.local.v4.u32 	[%rd20], {%r353, %r352, %r259, %r287};
	{ // callseq 75, 0
	.param .b64 param0;
	st.param.b64 	[param0], %rd81;
	.param .b64 param1;
	st.param.b64 	[param1], %rd19;
	.param .b32 retval0;
	call.uni (retval0), 
	vprintf, 
	(
	param0, 
	param1
	);
	ld.param.b32 	%r354, [retval0];
	} // callseq 75
	shf.l.wrap.b32 	%r356, %r343, %r343, 15;
	shf.l.wrap.b32 	%r357, %r343, %r343, 13;
	xor.b32  	%r358, %r356, %r357;
	shr.u32 	%r359, %r343, 10;
	xor.b32  	%r360, %r358, %r359;
	add.s32 	%r361, %r295, %r360;
	mov.b32 	%r362, 27;
	st.local.v4.u32 	[%rd20], {%r362, %r361, %r275, %r297};
	{ // callseq 76, 0
	.param .b64 param0;
	st.param.b64 	[param0], %rd81;
	.param .b64 param1;
	st.param.b64 	[param1], %rd19;
	.param .b32 retval0;
	call.uni (retval0), 
	vprintf, 
	(
	param0, 
	param1
	);
	ld.param.b32 	%r363, [retval0];
	} // callseq 76
	shf.l.wrap.b32 	%r365, %r352, %r352, 15;
	shf.l.wrap.b32 	%r366, %r352, %r352, 13;
	xor.b32  	%r367, %r365, %r366;
	shr.u32 	%r368, %r352, 10;
	xor.b32  	%r369, %r367, %r368;
	add.s32 	%r370, %r304, %r369;
	mov.b32 	%r371, 28;
	st.local.v4.u32 	[%rd20], {%r371, %r370, %r286, %r306};
	{ // callseq 77, 0
	.param .b64 param0;
	st.param.b64 	[param0], %rd81;
	.param .b64 param1;
	st.param.b64 	[param1], %rd19;
	.param .b32 retval0;
	call.uni (retval0), 
	vprintf, 
	(
	param0, 
	param1
	);
	ld.param.b32 	%r372, [retval0];
	} // callseq 77
	shf.l.wrap.b32 	%r374, %r361, %r361, 15;
	shf.l.wrap.b32 	%r375, %r361, %r361, 13;
	xor.b32  	%r376, %r374, %r375;
	shr.u32 	%r377, %r361, 10;
	xor.b32  	%r378, %r376, %r377;
	add.s32 	%r379, %r314, %r378;
	mov.b32 	%r380, 29;
	st.local.v4.u32 	[%rd20], {%r380, %r379, %r296, %r316};
	{ // callseq 78, 0
	.param .b64 param0;
	st.param.b64 	[param0], %rd81;
	.param .b64 param1;
	st.param.b64 	[param1], %rd19;
	.param .b32 retval0;
	call.uni (retval0), 
	vprintf, 
	(
	param0, 
	param1
	);
	ld.param.b32 	%r381, [retval0];
	} // callseq 78
	shf.l.wrap.b32 	%r383, %r370, %r370, 15;
	shf.l.wrap.b32 	%r384, %r370, %r370, 13;
	xor.b32  	%r385, %r383, %r384;
	shr.u32 	%r386, %r370, 10;
	xor.b32  	%r387, %r385, %r386;
	add.s32 	%r388, %r324, %r387;
	add.s32 	%r389, %r388, -535035890;
	mov.b32 	%r390, 30;
	st.local.v4.u32 	[%rd20], {%r390, %r389, %r305, %r325};
	{ // callseq 79, 0
	.param .b64 param0;
	st.param.b64 	[param0], %rd81;
	.param .b64 param1;
	st.param.b64 	[param1], %rd19;
	.param .b32 retval0;
	call.uni (retval0), 
	vprintf, 
	(
	param0, 
	param1
	);
	ld.param.b32 	%r391, [retval0];
	} // callseq 79
	shf.l.wrap.b32 	%r393, %r247, %r247, 25;
	shf.l.wrap.b32 	%r394, %r247, %r247, 14;
	xor.b32  	%r395, %r393, %r394;
	shr.u32 	%r396, %r247, 3;
	xor.b32  	%r397, %r395, %r396;
	shf.l.wrap.b32 	%r398, %r379, %r379, 15;
	shf.l.wrap.b32 	%r399, %r379, %r379, 13;
	xor.b32  	%r400, %r398, %r399;
	shr.u32 	%r401, %r379, 10;
	xor.b32  	%r402, %r400, %r401;
	add.s32 	%r403, %r397, %r333;
	add.s32 	%r404, %r403, %r402;
	add.s32 	%r405, %r404, 112;
	mov.b32 	%r406, 31;
	st.local.v4.u32 	[%rd20], {%r406, %r405, %r315, %r335};
	{ // callseq 80, 0
	.param .b64 param0;
	st.param.b64 	[param0], %rd81;
	.param .b64 param1;
	st.param.b64 	[param1], %rd19;
	.param .b32 retval0;
	call.uni (retval0), 
	vprintf, 
	(
	param0, 
	param1
	);
	ld.param.b32 	%r407, [retval0];
	} // callseq 80
	shf.l.wrap.b32 	%r409, %r258, %r258, 25;
	shf.l.wrap.b32 	%r410, %r258, %r258, 14;
	xor.b32  	%r411, %r409, %r410;
	shr.u32 	%r412, %r258, 3;
	xor.b32  	%r413, %r411, %r412;
	shf.l.wrap.b32 	%r414, %r389, %r389, 15;
	shf.l.wrap.b32 	%r415, %r389, %r389, 13;
	xor.b32  	%r416, %r414, %r415;
	shr.u32 	%r417, %r389, 10;
	xor.b32  	%r418, %r416, %r417;
	add.s32 	%r419, %r413, %r247;
	add.s32 	%r420, %r419, %r343;
	add.s32 	%r421, %r420, %r418;
	mov.b32 	%r422, 32;
	st.local.v4.u32 	[%rd20], {%r422, %r421, %r249, %r344};
	{ // callseq 81, 0
	.param .b64 param0;
	st.param.b64 	[param0], %rd81;
	.param .b64 param1;
	st.param.b64 	[param1], %rd19;
	.param .b32 retval0;
	call.uni (retval0), 
	vprintf, 
	(
	param0, 
	param1
	);
	ld.param.b32 	%r423, [retval0];
	} // callseq 81
	shf.l.wrap.b32 	%r425, %r274, %r274, 25;
	shf.l.wrap.b32 	%r426, %r274, %r274, 14;
	xor.b32  	%r427, %r425, %r426;
	shr.u32 	%r428, %r274, 3;
	xor.b32  	%r429, %r427, %r428;
	shf.l.wrap.b32 	%r430, %r405, %r405, 15;
	shf.l.wrap.b32 	%r431, %r405, %r405, 13;
	xor.b32  	%r432, %r430, %r431;
	shr.u32 	%r433, %r405, 10;
	xor.b32  	%r434, %r432, %r433;
	add.s32 	%r435, %r429, %r258;
	add.s32 	%r436, %r435, %r352;
	add.s32 	%r437, %r436, %r434;
	mov.b32 	%r438, 33;
	st.local.v4.u32 	[%rd20], {%r438, %r437, %r260, %r353};
	{ // callseq 82, 0
	.param .b64 param0;
	st.param.b64 	[param0], %rd81;
	.param .b64 param1;
	st.param.b64 	[param1], %rd19;
	.param .b32 retval0;
	call.uni (retval0), 
	vprintf, 
	(
	param0, 
	param1
	);
	ld.param.b32 	%r439, [retval0];
	} // callseq 82
	shf.l.wrap.b32 	%r441, %r285, %r285, 25;
	shf.l.wrap.b32 	%r442, %r285, %r285, 14;
	xor.b32  	%r443, %r441, %r442;
	shr.u32 	%r444, %r285, 3;
	xor.b32  	%r445, %r443, %r444;
	shf.l.wrap.b32 	%r446, %r421, %r421, 15;
	shf.l.wrap.b32 	%r447, %r421, %r421, 13;
	xor.b32  	%r448, %r446, %r447;
	shr.u32 	%r449, %r421, 10;
	xor.b32  	%r450, %r448, %r449;
	add.s32 	%r451, %r445, %r274;
	add.s32 	%r452, %r451, %r361;
	add.s32 	%r453, %r452, %r450;
	mov.b32 	%r454, 34;
	st.local.v4.u32 	[%rd20], {%r454, %r453, %r276, %r362};
	{ // callseq 83, 0
	.param .b64 param0;
	st.param.b64 	[param0], %rd81;
	.param .b64 param1;
	st.param.b64 	[param1], %rd19;
	.param .b32 retval0;
	call.uni (retval0), 
	vprintf, 
	(
	param0, 
	param1
	);
	ld.param.b32 	%r455, [retval0];
	} // callseq 83
	shf.l.wrap.b32 	%r457, %r295, %r294, 25;
	shf.l.wrap.b32 	%r458, %r295, %r294, 14;
	xor.b32  	%r459, %r457, %r458;
	shr.u32 	%r460, %r295, 3;
	xor.b32  	%r461, %r459, %r460;
	shf.l.wrap.b32 	%r462, %r437, %r437, 15;
	shf.l.wrap.b32 	%r463, %r437, %r437, 13;
	xor.b32  	%r464, %r462, %r463;
	shr.u32 	%r465, %r437, 10;
	xor.b32  	%r466, %r464, %r465;
	add.s32 	%r467, %r461, %r285;
	add.s32 	%r468, %r467, %r370;
	add.s32 	%r469, %r468, %r466;
	mov.b32 	%r470, 35;
	st.local.v4.u32 	[%rd20], {%r470, %r469, %r287, %r371};
	{ // callseq 84, 0
	.param .b64 param0;
	st.param.b64 	[param0], %rd81;
	.param .b64 param1;
	st.param.b64 	[param1], %rd19;
	.param .b32 retval0;
	call.uni (retval0), 
	vprintf, 
	(
	param0, 
	param1
	);
	ld.param.b32 	%r471, [retval0];
	} // callseq 84
	shf.l.wrap.b32 	%r473, %r304, %r304, 25;
	shf.l.wrap.b32 	%r474, %r304, %r304, 14;
	xor.b32  	%r475, %r473, %r474;
	shr.u32 	%r476, %r304, 3;
	xor.b32  	%r477, %r475, %r476;
	shf.l.wrap.b32 	%r478, %r453, %r453, 15;
	shf.l.wrap.b32 	%r479, %r453, %r453, 13;
	xor.b32  	%r480, %r478, %r479;
	shr.u32 	%r481, %r453, 10;
	xor.b32  	%r482, %r480, %r481;
	add.s32 	%r483, %r477, %r295;
	add.s32 	%r484, %r483, %r379;
	add.s32 	%r485, %r484, %r482;
	mov.b32 	%r486, 36;
	st.local.v4.u32 	[%rd20], {%r486, %r485, %r297, %r380};
	{ // callseq 85, 0
	.param .b64 param0;
	st.param.b64 	[param0], %rd81;
	.param .b64 param1;
	st.param.b64 	[param1], %rd19;
	.param .b32 retval0;
	call.uni (retval0), 
	vprintf, 
	(
	param0, 
	param1
	);
	ld.param.b32 	%r487, [retval0];
	} // callseq 85
	shf.l.wrap.b32 	%r489, %r314, %r314, 25;
	shf.l.wrap.b32 	%r490, %r314, %r314, 14;
	xor.b32  	%r491, %r489, %r490;
	shr.u32 	%r492, %r314, 3;
	xor.b32  	%r493, %r491, %r492;
	shf.l.wrap.b32 	%r494, %r469, %r469, 15;
	shf.l.wrap.b32 	%r495, %r469, %r469, 13;
	xor.b32  	%r496, %r494, %r495;
	shr.u32 	%r497, %r469, 10;
	xor.b32  	%r498, %r496, %r497;
	add.s32 	%r499, %r493, %r304;
	add.s32 	%r500, %r499, %r389;
	add.s32 	%r501, %r500, %r498;
	mov.b32 	%r502, 37;
	st.local.v4.u32 	[%rd20], {%r502, %r501, %r306, %r390};
	{ // callseq 86, 0
	.param .b64 param0;
	st.param.b64 	[param0], %rd81;
	.param .b64 param1;
	st.param.b64 	[param1], %rd19;
	.param .b32 retval0;
	call.uni (retval0), 
	vprintf, 
	(
	param0, 
	param1
	);
	ld.param.b32 	%r503, [retval0];
	} // callseq 86
	shf.l.wrap.b32 	%r505, %r324, %r324, 25;
	shf.l.wrap.b32 	%r506, %r324, %r324, 14;
	xor.b32  	%r507, %r505, %r506;
	shr.u32 	%r508, %r324, 3;
	xor.b32  	%r509, %r507, %r508;
	shf.l.wrap.b32 	%r510, %r485, %r485, 15;
	shf.l.wrap.b32 	%r511, %r485, %r485, 13;
	xor.b32  	%r512, %r510, %r511;
	shr.u32 	%r513, %r485, 10;
	xor.b32  	%r514, %r512, %r513;
	add.s32 	%r515, %r509, %r314;
	add.s32 	%r516, %r515, %r405;
	add.s32 	%r517, %r516, %r514;
	mov.b32 	%r518, 38;
	st.local.v4.u32 	[%rd20], {%r518, %r517, %r316, %r406};
	{ // callseq 87, 0
	.param .b64 param0;
	st.param.b64 	[param0], %rd81;
	.param .b64 param1;
	st.param.b64 	[param1], %rd19;
	.param .b32 retval0;
	call.uni (retval0), 
	vprintf, 
	(
	param0, 
	param1
	);
	ld.param.b32 	%r519, [retval0];
	} // callseq 87
	shf.l.wrap.b32 	%r521, %r333, %r333, 25;
	shf.l.wrap.b32 	%r522, %r333, %r333, 14;
	xor.b32  	%r523, %r521, %r522;
	shr.u32 	%r524, %r333, 3;
	xor.b32  	%r525, %r523, %r524;
	shf.l.wrap.b32 	%r526, %r501, %r501, 15;
	shf.l.wrap.b32 	%r527, %r501, %r501, 13;
	xor.b32  	%r528, %r526, %r527;
	shr.u32 	%r529, %r501, 10;
	xor.b32  	%r530, %r528, %r529;
	add.s32 	%r531, %r525, %r324;
	add.s32 	%r532, %r531, %r421;
	add.s32 	%r533, %r532, %r530;
	mov.b32 	%r534, 39;
	st.local.v4.u32 	[%rd20], {%r534, %r533, %r325, %r422};
	{ // callseq 88, 0
	.param .b64 param0;
	st.param.b64 	[param0], %rd81;
	.param .b64 param1;
	st.param.b64 	[param1], %rd19;
	.param .b32 retval0;
	call.uni (retval0), 
	vprintf, 
	(
	param0, 
	param1
	);
	ld.param.b32 	%r535, [retval0];
	} // callseq 88
	shf.l.wrap.b32 	%r537, %r343, %r343, 25;
	shf.l.wrap.b32 	%r538, %r343, %r343, 14;
	xor.b32  	%r539, %r537, %r538;
	shr.u32 	%r540, %r343, 3;
	xor.b32  	%r541, %r539, %r540;
	shf.l.wrap.b32 	%r542, %r517, %r517, 15;
	shf.l.wrap.b32 	%r543, %r517, %r517, 13;
	xor.b32  	%r544, %r542, %r543;
	shr.u32 	%r545, %r517, 10;
	xor.b32  	%r546, %r544, %r545;
	add.s32 	%r547, %r541, %r333;
	add.s32 	%r548, %r547, %r437;
	add.s32 	%r549, %r548, %r546;
	mov.b32 	%r550, 40;
	st.local.v4.u32 	[%rd20], {%r550, %r549, %r335, %r438};
	{ // callseq 89, 0
	.param .b64 param0;
	st.param.b64 	[param0], %rd81;
	.param .b64 param1;
	st.param.b64 	[param1], %rd19;
	.param .b32 retval0;
	call.uni (retval0), 
	vprintf, 
	(
	param0, 
	param1
	);
	ld.param.b32 	%r551, [retval0];
	} // callseq 89
	shf.l.wrap.b32 	%r553, %r352, %r352, 25;
	shf.l.wrap.b32 	%r554, %r352, %r352, 14;
	xor.b32  	%r555, %r553, %r554;
	shr.u32 	%r556, %r352, 3;
	xor.b32  	%r557, %r555, %r556;
	shf.l.wrap.b32 	%r558, %r533, %r533, 15;
	shf.l.wrap.b32 	%r559, %r533, %r533, 13;
	xor.b32  	%r560, %r558, %r559;
	shr.u32 	%r561, %r533, 10;
	xor.b32  	%r562, %r560, %r561;
	add.s32 	%r563, %r557, %r343;
	add.s32 	%r564, %r563, %r453;
	add.s32 	%r565, %r564, %r562;
	mov.b32 	%r566, 41;
	st.local.v4.u32 	[%rd20], {%r566, %r565, %r344, %r454};
	{ // callseq 90, 0
	.param .b64 param0;
	st.param.b64 	[param0], %rd81;
	.param .b64 param1;
	st.param.b64 	[param1], %rd19;
	.param .b32 retval0;
	call.uni (retval0), 
	vprintf, 
	(
	param0, 
	param1
	);
	ld.param.b32 	%r567, [retval0];
	} // callseq 90
	shf.l.wrap.b32 	%r569, %r361, %r361, 25;
	shf.l.wrap.b32 	%r570, %r361, %r361, 14;
	xor.b32  	%r571, %r569, %r570;
	shr.u32 	%r572, %r361, 3;
	xor.b32  	%r573, %r571, %r572;
	shf.l.wrap.b32 	%r574, %r549, %r549, 15;
	shf.l.wrap.b32 	%r575, %r549, %r549, 13;
	xor.b32  	%r576, %r574, %r575;
	shr.u32 	%r577, %r549, 10;
	xor.b32  	%r578, %r576, %r577;
	add.s32 	%r579, %r573, %r352;
	add.s32 	%r580, %r579, %r469;
	add.s32 	%r581, %r580, %r578;
	mov.b32 	%r582, 42;
	st.local.v4.u32 	[%rd20], {%r582, %r581, %r353, %r470};
	{ // callseq 91, 0
	.param .b64 param0;
	st.param.b64 	[param0], %rd81;
	.param .b64 param1;
	st.param.b64 	[param1], %rd19;
	.param .b32 retval0;
	call.uni (retval0), 
	vprintf, 
	(
	param0, 
	param1
	);
	ld.param.b32 	%r583, [retval0];
	} // callseq 91
	shf.l.wrap.b32 	%r585, %r370, %r370, 25;
	shf.l.wrap.b32 	%r586, %r370, %r370, 14;
	xor.b32  	%r587, %r585, %r586;
	shr.u32 	%r588, %r370, 3;
	xor.b32  	%r589, %r587, %r588;
	shf.l.wrap.b32 	%r590, %r565, %r565, 15;
	shf.l.wrap.b32 	%r591, %r565, %r565, 13;
	xor.b32  	%r592, %r590, %r591;
	shr.u32 	%r593, %r565, 10;
	xor.b32  	%r594, %r592, %r593;
	add.s32 	%r595, %r589, %r361;
	add.s32 	%r596, %r595, %r485;
	add.s32 	%r597, %r596, %r594;
	mov.b32 	%r598, 43;
	st.local.v4.u32 	[%rd20], {%r598, %r597, %r362, %r486};
	{ // callseq 92, 0
	.param .b64 param0;
	st.param.b64 	[param0], %rd81;
	.param .b64 param1;
	st.param.b64 	[param1], %rd19;
	.param .b32 retval0;
	call.uni (retval0), 
	vprintf, 
	(
	param0, 
	param1
	);
	ld.param.b32 	%r599, [retval0];
	} // callseq 92
	shf.l.wrap.b32 	%r601, %r379, %r379, 25;
	shf.l.wrap.b32 	%r602, %r379, %r379, 14;
	xor.b32  	%r603, %r601, %r602;
	shr.u32 	%r604, %r379, 3;
	xor.b32  	%r605, %r603, %r604;
	shf.l.wrap.b32 	%r606, %r581, %r581, 15;
	shf.l.wrap.b32 	%r607, %r581, %r581, 13;
	xor.b32  	%r608, %r606, %r607;
	shr.u32 	%r609, %r581, 10;
	xor.b32  	%r610, %r608, %r609;
	add.s32 	%r611, %r605, %r370;
	add.s32 	%r612, %r611, %r501;
	add.s32 	%r613, %r612, %r610;
	mov.b32 	%r614, 44;
	st.local.v4.u32 	[%rd20], {%r614, %r613, %r371, %r502};
	{ // callseq 93, 0
	.param .b64 param0;
	st.param.b64 	[param0], %rd81;
	.param .b64 param1;
	st.param.b64 	[param1], %rd19;
	.param .b32 retval0;
	call.uni (retval0), 
	vprintf, 
	(
	param0, 
	param1
	);
	ld.param.b32 	%r615, [retval0];
	} // callseq 93
	shf.l.wrap.b32 	%r617, %r389, %r389, 25;
	shf.l.wrap.b32 	%r618, %r389, %r389, 14;
	xor.b32  	%r619, %r617, %r618;
	shr.u32 	%r620, %r389, 3;
	xor.b32  	%r621, %r619, %r620;
	shf.l.wrap.b32 	%r622, %r597, %r597, 15;
	shf.l.wrap.b32 	%r623, %r597, %r597, 13;
	xor.b32  	%r624, %r622, %r623;
	shr.u32 	%r625, %r597, 10;
	xor.b32  	%r626, %r624, %r625;
	add.s32 	%r627, %r621, %r379;
	add.s32 	%r628, %r627, %r517;
	add.s32 	%r629, %r628, %r626;
	mov.b32 	%r630, 45;
	st.local.v4.u32 	[%rd20], {%r630, %r629, %r380, %r518};
	{ // callseq 94, 0
	.param .b64 param0;
	st.param.b64 	[param0], %rd81;
	.param .b64 param1;
	st.param.b64 	[param1], %rd19;
	.param .b32 retval0;
	call.uni (retval0), 
	vprintf, 
	(
	param0, 
	param1
	);
	ld.param.b32 	%r631, [retval0];
	} // callseq 94
	shf.l.wrap.b32 	%r633, %r405, %r405, 25;
	shf.l.wrap.b32 	%r634, %r405, %r405, 14;
	xor.b32  	%r635, %r633, %r634;
	shr.u32 	%r636, %r405, 3;
	xor.b32  	%r637, %r635, %r636;
	shf.l.wrap.b32 	%r638, %r613, %r613, 15;
	shf.l.wrap.b32 	%r639, %r613, %r613, 13;
	xor.b32  	%r640, %r638, %r639;
	shr.u32 	%r641, %r613, 10;
	xor.b32  	%r642, %r640, %r641;
	add.s32 	%r643, %r637, %r389;
	add.s32 	%r644, %r643, %r533;
	add.s32 	%r645, %r644, %r642;
	mov.b32 	%r646, 46;
	st.local.v4.u32 	[%rd20], {%r646, %r645, %r390, %r534};
	{ // callseq 95, 0
	.param .b64 param0;
	st.param.b64 	[param0], %rd81;
	.param .b64 param1;
	st.param.b64 	[param1], %rd19;
	.param .b32 retval0;
	call.uni (retval0), 
	vprintf, 
	(
	param0, 
	param1
	);
	ld.param.b32 	%r647, [retval0];
	} // callseq 95
	shf.l.wrap.b32 	%r649, %r421, %r421, 25;
	shf.l.wrap.b32 	%r650, %r421, %r421, 14;
	xor.b32  	%r651, %r649, %r650;
	shr.u32 	%r652, %r421, 3;
	xor.b32  	%r653, %r651, %r652;
	shf.l.wrap.b32 	%r654, %r629, %r629, 15;
	shf.l.wrap.b32 	%r655, %r629, %r629, 13;
	xor.b32  	%r656, %r654, %r655;
	shr.u32 	%r657, %r629, 10;
	xor.b32  	%r658, %r656, %r657;
	add.s32 	%r659, %r653, %r405;
	add.s32 	%r660, %r659, %r549;
	add.s32 	%r661, %r660, %r658;
	mov.b32 	%r662, 47;
	st.local.v4.u32 	[%rd20], {%r662, %r661, %r406, %r550};
	{ // callseq 96, 0
	.param .b64 param0;
	st.param.b64 	[param0], %rd81;
	.param .b64 param1;
	st.param.b64 	[param1], %rd19;
	.param .b32 retval0;
	call.uni (retval0), 
	vprintf, 
	(
	param0, 
	param1
	);
	ld.param.b32 	%r663, [retval0];
	} // callseq 96
	shf.l.wrap.b32 	%r665, %r437, %r437, 25;
	shf.l.wrap.b32 	%r666, %r437, %r437, 14;
	xor.b32  	%r667, %r665, %r666;
	shr.u32 	%r668, %r437, 3;
	xor.b32  	%r669, %r667, %r668;
	shf.l.wrap.b32 	%r670, %r645, %r645, 15;
	shf.l.wrap.b32 	%r671, %r645, %r645, 13;
	xor.b32  	%r672, %r670, %r671;
	shr.u32 	%r673, %r645, 10;
	xor.b32  	%r674, %r672, %r673;
	add.s32 	%r675, %r669, %r421;
	add.s32 	%r676, %r675, %r565;
	add.s32 	%r677, %r676, %r674;
	mov.b32 	%r678, 48;
	st.local.v4.u32 	[%rd20], {%r678, %r677, %r422, %r566};
	{ // callseq 97, 0
	.param .b64 param0;
	st.param.b64 	[param0], %rd81;
	.param .b64 param1;
	st.param.b64 	[param1], %rd19;
	.param .b32 retval0;
	call.uni (retval0), 
	vprintf, 
	(
	param0, 
	param1
	);
	ld.param.b32 	%r679, [retval0];
	} // callseq 97
	shf.l.wrap.b32 	%r681, %r453, %r453, 25;
	shf.l.wrap.b32 	%r682, %r453, %r453, 14;
	xor.b32  	%r683, %r681, %r682;
	shr.u32 	%r684, %r453, 3;
	xor.b32  	%r685, %r683, %r684;
	shf.l.wrap.b32 	%r686, %r661, %r661, 15;
	shf.l.wrap.b32 	%r687, %r661, %r661, 13;
	xor.b32  	%r688, %r686, %r687;
	shr.u32 	%r689, %r661, 10;
	xor.b32  	%r690, %r688, %r689;
	add.s32 	%r691, %r685, %r437;
	add.s32 	%r692, %r691, %r581;
	add.s32 	%r693, %r692, %r690;
	mov.b32 	%r694, 49;
	st.local.v4.u32 	[%rd20], {%r694, %r693, %r438, %r582};
	{ // callseq 98, 0
	.param .b64 param0;
	st.param.b64 	[param0], %rd81;
	.param .b64 param1;
	st.param.b64 	[param1], %rd19;
	.param .b32 retval0;
	call.uni (retval0), 
	vprintf, 
	(
	param0, 
	param1
	);
	ld.param.b32 	%r695, [retval0];
	} // callseq 98
	shf.l.wrap.b32 	%r697, %r469, %r469, 25;
	shf.l.wrap.b32 	%r698, %r469, %r469, 14;
	xor.b32  	%r699, %r697, %r698;
	shr.u32 	%r700, %r469, 3;
	xor.b32  	%r701, %r699, %r700;
	shf.l.wrap.b32 	%r702, %r677, %r677, 15;
	shf.l.wrap.b32 	%r703, %r677, %r677, 13;
	xor.b32  	%r704, %r702, %r703;
	shr.u32 	%r705, %r677, 10;
	xor.b32  	%r706, %r704, %r705;
	add.s32 	%r707, %r701, %r453;
	add.s32 	%r708, %r707, %r597;
	add.s32 	%r709, %r708, %r706;
	mov.b32 	%r710, 50;
	st.local.v4.u32 	[%rd20], {%r710, %r709, %r454, %r598};
	{ // callseq 99, 0
	.param .b64 param0;
	st.param.b64 	[param0], %rd81;
	.param .b64 param1;
	st.param.b64 	[param1], %rd19;
	.param .b32 retval0;
	call.uni (retval0), 
	vprintf, 
	(
	param0, 
	param1
	);
	ld.param.b32 	%r711, [retval0];
	} // callseq 99
	shf.l.wrap.b32 	%r713, %r485, %r485, 25;
	shf.l.wrap.b32 	%r714, %r485, %r485, 14;
	xor.b32  	%r715, %r713, %r714;
	shr.u32 	%r716, %r485, 3;
	xor.b32  	%r717, %r715, %r716;
	shf.l.wrap.b32 	%r718, %r693, %r693, 15;
	shf.l.wrap.b32 	%r719, %r693, %r693, 13;
	xor.b32  	%r720, %r718, %r719;
	shr.u32 	%r721, %r693, 10;
	xor.b32  	%r722, %r720, %r721;
	add.s32 	%r723, %r717, %r469;
	add.s32 	%r724, %r723, %r613;
	add.s32 	%r725, %r724, %r722;
	mov.b32 	%r726, 51;
	st.local.v4.u32 	[%rd20], {%r726, %r725, %r470, %r614};
	{ // callseq 100, 0
	.param .b64 param0;
	st.param.b64 	[param0], %rd81;
	.param .b64 param1;
	st.param.b64 	[param1], %rd19;
	.param .b32 retval0;
	call.uni (retval0), 
	vprintf, 
	(
	param0, 
	param1
	);
	ld.param.b32 	%r727, [retval0];
	} // callseq 100
	shf.l.wrap.b32 	%r729, %r501, %r501, 25;
	shf.l.wrap.b32 	%r730, %r501, %r501, 14;
	xor.b32  	%r731, %r729, %r730;
	shr.u32 	%r732, %r501, 3;
	xor.b32  	%r733, %r731, %r732;
	shf.l.wrap.b32 	%r734, %r709, %r709, 15;
	shf.l.wrap.b32 	%r735, %r709, %r709, 13;
	xor.b32  	%r736, %r734, %r735;
	shr.u32 	%r737, %r709, 10;
	xor.b32  	%r738, %r736, %r737;
	add.s32 	%r739, %r733, %r485;
	add.s32 	%r740, %r739, %r629;
	add.s32 	%r741, %r740, %r738;
	mov.b32 	%r742, 52;
	st.local.v4.u32 	[%rd20], {%r742, %r741, %r486, %r630};
	{ // callseq 101, 0
	.param .b64 param0;
	st.param.b64 	[param0], %rd81;
	.param .b64 param1;
	st.param.b64 	[param1], %rd19;
	.param .b32 retval0;
	call.uni (retval0), 
	vprintf, 
	(
	param0, 
	param1
	);
	ld.param.b32 	%r743, [retval0];
	} // callseq 101
	shf.l.wrap.b32 	%r745, %r517, %r517, 25;
	shf.l.wrap.b32 	%r746, %r517, %r517, 14;
	xor.b32  	%r747, %r745, %r746;
	shr.u32 	%r748, %r517, 3;
	xor.b32  	%r749, %r747, %r748;
	shf.l.wrap.b32 	%r750, %r725, %r725, 15;
	shf.l.wrap.b32 	%r751, %r725, %r725, 13;
	xor.b32  	%r752, %r750, %r751;
	shr.u32 	%r753, %r725, 10;
	xor.b32  	%r754, %r752, %r753;
	add.s32 	%r755, %r749, %r501;
	add.s32 	%r756, %r755, %r645;
	add.s32 	%r757, %r756, %r754;
	mov.b32 	%r758, 53;
	st.local.v4.u32 	[%rd20], {%r758, %r757, %r502, %r646};
	{ // callseq 102, 0
	.param .b64 param0;
	st.param.b64 	[param0], %rd81;
	.param .b64 param1;
	st.param.b64 	[param1], %rd19;
	.param .b32 retval0;
	call.uni (retval0), 
	vprintf, 
	(
	param0, 
	param1
	);
	ld.param.b32 	%r759, [retval0];
	} // callseq 102
	shf.l.wrap.b32 	%r761, %r533, %r533, 25;
	shf.l.wrap.b32 	%r762, %r533, %r533, 14;
	xor.b32  	%r763, %r761, %r762;
	shr.u32 	%r764, %r533, 3;
	xor.b32  	%r765, %r763, %r764;
	shf.l.wrap.b32 	%r766, %r741, %r741, 15;
	shf.l.wrap.b32 	%r767, %r741, %r741, 13;
	xor.b32  	%r768, %r766, %r767;
	shr.u32 	%r769, %r741, 10;
	xor.b32  	%r770, %r768, %r769;
	add.s32 	%r771, %r765, %r517;
	add.s32 	%r772, %r771, %r661;
	add.s32 	%r773, %r772, %r770;
	mov.b32 	%r774, 54;
	st.local.v4.u32 	[%rd20], {%r774, %r773, %r518, %r662};
	{ // callseq 103, 0
	.param .b64 param0;
	st.param.b64 	[param0], %rd81;
	.param .b64 param1;
	st.param.b64 	[param1], %rd19;
	.param .b32 retval0;
	call.uni (retval0), 
	vprintf, 
	(
	param0, 
	param1
	);
	ld.param.b32 	%r775, [retval0];
	} // callseq 103
	shf.l.wrap.b32 	%r777, %r549, %r549, 25;
	shf.l.wrap.b32 	%r778, %r549, %r549, 14;
	xor.b32  	%r779, %r777, %r778;
	shr.u32 	%r780, %r549, 3;
	xor.b32  	%r781, %r779, %r780;
	shf.l.wrap.b32 	%r782, %r757, %r757, 15;
	shf.l.wrap.b32 	%r783, %r757, %r757, 13;
	xor.b32  	%r784, %r782, %r783;
	shr.u32 	%r785, %r757, 10;
	xor.b32  	%r786, %r784, %r785;
	add.s32 	%r787, %r781, %r533;
	add.s32 	%r788, %r787, %r677;
	add.s32 	%r789, %r788, %r786;
	mov.b32 	%r790, 55;
	st.local.v4.u32 	[%rd20], {%r790, %r789, %r534, %r678};
	{ // callseq 104, 0
	.param .b64 param0;
	st.param.b64 	[param0], %rd81;
	.param .b64 param1;
	st.param.b64 	[param1], %rd19;
	.param .b32 retval0;
	call.uni (retval0), 
	vprintf, 
	(
	param0, 
	param1
	);
	ld.param.b32 	%r791, [retval0];
	} // callseq 104
	shf.l.wrap.b32 	%r793, %r565, %r565, 25;
	shf.l.wrap.b32 	%r794, %r565, %r565, 14;
	xor.b32  	%r795, %r793, %r794;
	shr.u32 	%r796, %r565, 3;
	xor.b32  	%r797, %r795, %r796;
	shf.l.wrap.b32 	%r798, %r773, %r773, 15;
	shf.l.wrap.b32 	%r799, %r773, %r773, 13;
	xor.b32  	%r800, %r798, %r799;
	shr.u32 	%r801, %r773, 10;
	xor.b32  	%r802, %r800, %r801;
	add.s32 	%r803, %r797, %r549;
	add.s32 	%r804, %r803, %r693;
	add.s32 	%r805, %r804, %r802;
	mov.b32 	%r806, 56;
	st.local.v4.u32 	[%rd20], {%r806, %r805, %r550, %r694};
	{ // callseq 105, 0
	.param .b64 param0;
	st.param.b64 	[param0], %rd81;
	.param .b64 param1;
	st.param.b64 	[param1], %rd19;
	.param .b32 retval0;
	call.uni (retval0), 
	vprintf, 
	(
	param0, 
	param1
	);
	ld.param.b32 	%r807, [retval0];
	} // callseq 105
	shf.l.wrap.b32 	%r809, %r581, %r581, 25;
	shf.l.wrap.b32 	%r810, %r581, %r581, 14;
	xor.b32  	%r811, %r809, %r810;
	shr.u32 	%r812, %r581, 3;
	xor.b32  	%r813, %r811, %r812;
	shf.l.wrap.b32 	%r814, %r789, %r789, 15;
	shf.l.wrap.b32 	%r815, %r789, %r789, 13;
	xor.b32  	%r816, %r814, %r815;
	shr.u32 	%r817, %r789, 10;
	xor.b32  	%r818, %r816, %r817;
	add.s32 	%r819, %r813, %r565;
	add.s32 	%r820, %r819, %r709;
	add.s32 	%r821, %r820, %r818;
	mov.b32 	%r822, 57;
	st.local.v4.u32 	[%rd20], {%r822, %r821, %r566, %r710};
	{ // callseq 106, 0
	.param .b64 param0;
	st.param.b64 	[param0], %rd81;
	.param .b64 param1;
	st.param.b64 	[param1], %rd19;
	.param .b32 retval0;
	call.uni (retval0), 
	vprintf, 
	(
	param0, 
	param1
	);
	ld.param.b32 	%r823, [retval0];
	} // callseq 106
	shf.l.wrap.b32 	%r825, %r597, %r597, 25;
	shf.l.wrap.b32 	%r826, %r597, %r597, 14;
	xor.b32  	%r827, %r825, %r826;
	shr.u32 	%r828, %r597, 3;
	xor.b32  	%r829, %r827, %r828;
	shf.l.wrap.b32 	%r830, %r805, %r805, 15;
	shf.l.wrap.b32 	%r831, %r805, %r805, 13;
	xor.b32  	%r832, %r830, %r831;
	shr.u32 	%r833, %r805, 10;
	xor.b32  	%r834, %r832, %r833;
	add.s32 	%r835, %r829, %r581;
	add.s32 	%r836, %r835, %r725;
	add.s32 	%r837, %r836, %r834;
	mov.b32 	%r838, 58;
	st.local.v4.u32 	[%rd20], {%r838, %r837, %r582, %r726};
	{ // callseq 107, 0
	.param .b64 param0;
	st.param.b64 	[param0], %rd81;
	.param .b64 param1;
	st.param.b64 	[param1], %rd19;
	.param .b32 retval0;
	call.uni (retval0), 
	vprintf, 
	(
	param0, 
	param1
	);
	ld.param.b32 	%r839, [retval0];
	} // callseq 107
	shf.l.wrap.b32 	%r841, %r613, %r613, 25;
	shf.l.wrap.b32 	%r842, %r613, %r613, 14;
	xor.b32  	%r843, %r841, %r842;
	shr.u32 	%r844, %r613, 3;
	xor.b32  	%r845, %r843, %r844;
	shf.l.wrap.b32 	%r846, %r821, %r821, 15;
	shf.l.wrap.b32 	%r847, %r821, %r821, 13;
	xor.b32  	%r848, %r846, %r847;
	shr.u32 	%r849, %r821, 10;
	xor.b32  	%r850, %r848, %r849;
	add.s32 	%r851, %r845, %r597;
	add.s32 	%r852, %r851, %r741;
	add.s32 	%r853, %r852, %r850;
	mov.b32 	%r854, 59;
	st.local.v4.u32 	[%rd20], {%r854, %r853, %r598, %r742};
	{ // callseq 108, 0
	.param .b64 param0;
	st.param.b64 	[param0], %rd81;
	.param .b64 param1;
	st.param.b64 	[param1], %rd19;
	.param .b32 retval0;
	call.uni (retval0), 
	vprintf, 
	(
	param0, 
	param1
	);
	ld.param.b32 	%r855, [retval0];
	} // callseq 108
	shf.l.wrap.b32 	%r857, %r629, %r629, 25;
	shf.l.wrap.b32 	%r858, %r629, %r629, 14;
	xor.b32  	%r859, %r857, %r858;
	shr.u32 	%r860, %r629, 3;
	xor.b32  	%r861, %r859, %r860;
	shf.l.wrap.b32 	%r862, %r837, %r837, 15;
	shf.l.wrap.b32 	%r863, %r837, %r837, 13;
	xor.b32  	%r864, %r862, %r863;
	shr.u32 	%r865, %r837, 10;
	xor.b32  	%r866, %r864, %r865;
	add.s32 	%r867, %r861, %r613;
	add.s32 	%r868, %r867, %r757;
	add.s32 	%r869, %r868, %r866;
	mov.b32 	%r870, 60;
	st.local.v4.u32 	[%rd20], {%r870, %r869, %r614, %r758};
	{ // callseq 109, 0
	.param .b64 param0;
	st.param.b64 	[param0], %rd81;
	.param .b64 param1;
	st.param.b64 	[param1], %rd19;
	.param .b32 retval0;
	call.uni (retval0), 
	vprintf, 
	(
	param0, 
	param1
	);
	ld.param.b32 	%r871, [retval0];
	} // callseq 109
	shf.l.wrap.b32 	%r873, %r645, %r645, 25;
	shf.l.wrap.b32 	%r874, %r645, %r645, 14;
	xor.b32  	%r875, %r873, %r874;
	shr.u32 	%r876, %r645, 3;
	xor.b32  	%r877, %r875, %r876;
	shf.l.wrap.b32 	%r878, %r853, %r853, 15;
	shf.l.wrap.b32 	%r879, %r853, %r853, 13;
	xor.b32  	%r880, %r878, %r879;
	shr.u32 	%r881, %r853, 10;
	xor.b32  	%r882, %r880, %r881;
	add.s32 	%r883, %r877, %r629;
	add.s32 	%r884, %r883, %r773;
	add.s32 	%r885, %r884, %r882;
	mov.b32 	%r886, 61;
	st.local.v4.u32 	[%rd20], {%r886, %r885, %r630, %r774};
	{ // callseq 110, 0
	.param .b64 param0;
	st.param.b64 	[param0], %rd81;
	.param .b64 param1;
	st.param.b64 	[param1], %rd19;
	.param .b32 retval0;
	call.uni (retval0), 
	vprintf, 
	(
	param0, 
	param1
	);
	ld.param.b32 	%r887, [retval0];
	} // callseq 110
	shf.l.wrap.b32 	%r889, %r661, %r661, 25;
	shf.l.wrap.b32 	%r890, %r661, %r661, 14;
	xor.b32  	%r891, %r889, %r890;
	shr.u32 	%r892, %r661, 3;
	xor.b32  	%r893, %r891, %r892;
	shf.l.wrap.b32 	%r894, %r869, %r869, 15;
	shf.l.wrap.b32 	%r895, %r869, %r869, 13;
	xor.b32  	%r896, %r894, %r895;
	shr.u32 	%r897, %r869, 10;
	xor.b32  	%r898, %r896, %r897;
	add.s32 	%r899, %r893, %r645;
	add.s32 	%r900, %r899, %r789;
	add.s32 	%r901, %r900, %r898;
	mov.b32 	%r902, 62;
	st.local.v4.u32 	[%rd20], {%r902, %r901, %r646, %r790};
	{ // callseq 111, 0
	.param .b64 param0;
	st.param.b64 	[param0], %rd81;
	.param .b64 param1;
	st.param.b64 	[param1], %rd19;
	.param .b32 retval0;
	call.uni (retval0), 
	vprintf, 
	(
	param0, 
	param1
	);
	ld.param.b32 	%r903, [retval0];
	} // callseq 111
	shf.l.wrap.b32 	%r905, %r677, %r677, 25;
	shf.l.wrap.b32 	%r906, %r677, %r677, 14;
	xor.b32  	%r907, %r905, %r906;
	shr.u32 	%r908, %r677, 3;
	xor.b32  	%r909, %r907, %r908;
	shf.l.wrap.b32 	%r910, %r885, %r885, 15;
	shf.l.wrap.b32 	%r911, %r885, %r885, 13;
	xor.b32  	%r912, %r910, %r911;
	shr.u32 	%r913, %r885, 10;
	xor.b32  	%r914, %r912, %r913;
	add.s32 	%r915, %r909, %r661;
	add.s32 	%r916, %r915, %r805;
	add.s32 	%r917, %r916, %r914;
	mov.b32 	%r918, 63;
	st.local.v4.u32 	[%rd20], {%r918, %r917, %r662, %r806};
	{ // callseq 112, 0
	.param .b64 param0;
	st.param.b64 	[param0], %rd81;
	.param .b64 param1;
	st.param.b64 	[param1], %rd19;
	.param .b32 retval0;
	call.uni (retval0), 
	vprintf, 
	(
	param0, 
	param1
	);
	ld.param.b32 	%r919, [retval0];
	} // callseq 112
	add.s32 	%r921, %r192, -1731730782;
	add.s32 	%r922, %r192, -66549683;
	shf.l.wrap.b32 	%r923, %r921, %r921, 26;
	shf.l.wrap.b32 	%r924, %r921, %r921, 21;
	xor.b32  	%r925, %r923, %r924;
	shf.l.wrap.b32 	%r926, %r921, %r921, 7;
	xor.b32  	%r927, %r925, %r926;
	and.b32  	%r928, %r921, 1359893119;
	sub.s32 	%r929, 1731730781, %r192;
	and.b32  	%r930, %r929, -1694144372;
	or.b32  	%r931, %r930, %r928;
	add.s32 	%r932, %r927, %r931;
	add.s32 	%r933, %r932, %r193;
	shf.l.wrap.b32 	%r934, %r922, %r922, 30;
	shf.l.wrap.b32 	%r935, %r922, %r922, 19;
	xor.b32  	%r936, %r934, %r935;
	shf.l.wrap.b32 	%r937, %r922, %r922, 10;
	xor.b32  	%r938, %r936, %r937;
	add.s32 	%r939, %r933, %r938;
	and.b32  	%r940, %r922, -781301534;
	add.s32 	%r941, %r933, -852880978;
	add.s32 	%r942, %r939, %r940;
	add.s32 	%r943, %r942, -1162034111;
	shf.l.wrap.b32 	%r944, %r941, %r941, 26;
	shf.l.wrap.b32 	%r945, %r941, %r941, 21;
	xor.b32  	%r946, %r944, %r945;
	shf.l.wrap.b32 	%r947, %r941, %r941, 7;
	xor.b32  	%r948, %r946, %r947;
	and.b32  	%r949, %r921, %r941;
	sub.s32 	%r950, -1294602671, %r933;
	and.b32  	%r951, %r950, 1359893119;
	or.b32  	%r952, %r951, %r949;
	add.s32 	%r953, %r948, %r952;
	add.s32 	%r954, %r953, %r194;
	shf.l.wrap.b32 	%r955, %r943, %r943, 30;
	shf.l.wrap.b32 	%r956, %r943, %r943, 19;
	xor.b32  	%r957, %r955, %r956;
	shf.l.wrap.b32 	%r958, %r943, %r943, 10;
	xor.b32  	%r959, %r957, %r958;
	add.s32 	%r960, %r954, %r959;
	or.b32  	%r961, %r922, 1779033703;
	and.b32  	%r962, %r961, %r943;
	and.b32  	%r963, %r922, 1779033703;
	or.b32  	%r964, %r962, %r963;
	add.s32 	%r965, %r954, 204346080;
	add.s32 	%r966, %r960, %r964;
	add.s32 	%r967, %r966, 1355179099;
	shf.l.wrap.b32 	%r968, %r965, %r965, 26;
	shf.l.wrap.b32 	%r969, %r965, %r965, 21;
	xor.b32  	%r970, %r968, %r969;
	shf.l.wrap.b32 	%r971, %r965, %r965, 7;
	xor.b32  	%r972, %r970, %r971;
	and.b32  	%r973, %r941, %r965;
	sub.s32 	%r974, -204346081, %r954;
	and.b32  	%r975, %r921, %r974;
	or.b32  	%r976, %r975, %r973;
	add.s32 	%r977, %r972, %r976;
	add.s32 	%r978, %r977, %r195;
	shf.l.wrap.b32 	%r979, %r967, %r967, 30;
	shf.l.wrap.b32 	%r980, %r967, %r967, 19;
	xor.b32  	%r981, %r979, %r980;
	shf.l.wrap.b32 	%r982, %r967, %r967, 10;
	xor.b32  	%r983, %r981, %r982;
	add.s32 	%r984, %r978, %r983;
	or.b32  	%r985, %r922, %r943;
	and.b32  	%r986, %r985, %r967;
	and.b32  	%r987, %r922, %r943;
	or.b32  	%r988, %r986, %r987;
	add.s32 	%r989, %r978, -1529998197;
	add.s32 	%r990, %r984, %r988;
	add.s32 	%r991, %r990, 985935396;
	shf.l.wrap.b32 	%r992, %r989, %r989, 26;
	shf.l.wrap.b32 	%r993, %r989, %r989, 21;
	xor.b32  	%r994, %r992, %r993;
	shf.l.wrap.b32 	%r995, %r989, %r989, 7;
	xor.b32  	%r996, %r994, %r995;
	and.b32  	%r997, %r965, %r989;
	sub.s32 	%r998, 1529998196, %r978;
	and.b32  	%r999, %r941, %r998;
	or.b32  	%r1000, %r999, %r997;
	add.s32 	%r1001, %r921, %r996;
	add.s32 	%r1002, %r1001, %r1000;
	add.s32 	%r1003, %r1002, -1185496485;
	shf.l.wrap.b32 	%r1004, %r991, %r991, 30;
	shf.l.wrap.b32 	%r1005, %r991, %r991, 19;
	xor.b32  	%r1006, %r1004, %r1005;
	shf.l.wrap.b32 	%r1007, %r991, %r991, 10;
	xor.b32  	%r1008, %r1006, %r1007;
	or.b32  	%r1009, %r943, %r967;
	and.b32  	%r1010, %r1009, %r991;
	and.b32  	%r1011, %r943, %r967;
	or.b32  	%r1012, %r1010, %r1011;
	add.s32 	%r1013, %r922, %r1003;
	add.s32 	%r1014, %r1008, %r1003;
	add.s32 	%r1015, %r1014, %r1012;
	shf.l.wrap.b32 	%r1016, %r1013, %r1013, 26;
	shf.l.wrap.b32 	%r1017, %r1013, %r1013, 21;
	xor.b32  	%r1018, %r1016, %r1017;
	shf.l.wrap.b32 	%r1019, %r1013, %r1013, 7;
	xor.b32  	%r1020, %r1018, %r1019;
	and.b32  	%r1021, %r989, %r1013;
	not.b32 	%r1022, %r1013;
	and.b32  	%r1023, %r965, %r1022;
	or.b32  	%r1024, %r1023, %r1021;
	add.s32 	%r1025, %r941, %r1020;
	add.s32 	%r1026, %r1025, %r1024;
	add.s32 	%r1027, %r1026, 1508970993;
	shf.l.wrap.b32 	%r1028, %r1015, %r1015, 30;
	shf.l.wrap.b32 	%r1029, %r1015, %r1015, 19;
	xor.b32  	%r1030, %r1028, %r1029;
	shf.l.wrap.b32 	%r1031, %r1015, %r1015, 10;
	xor.b32  	%r1032, %r1030, %r1031;
	or.b32  	%r1033, %r967, %r991;
	and.b32  	%r1034, %r1033, %r1015;
	and.b32  	%r1035, %r967, %r991;
	or.b32  	%r1036, %r1034, %r1035;
	add.s32 	%r1037, %r943, %r1027;
	add.s32 	%r1038, %r1032, %r1027;
	add.s32 	%r1039, %r1038, %r1036;
	shf.l.wrap.b32 	%r1040, %r1037, %r1037, 26;
	shf.l.wrap.b32 	%r1041, %r1037, %r1037, 21;
	xor.b32  	%r1042, %r1040, %r1041;
	shf.l.wrap.b32 	%r1043, %r1037, %r1037, 7;
	xor.b32  	%r1044, %r1042, %r1043;
	and.b32  	%r1045, %r1013, %r1037;
	not.b32 	%r1046, %r1037;
	and.b32  	%r1047, %r989, %r1046;
	or.b32  	%r1048, %r1047, %r1045;
	add.s32 	%r1049, %r965, %r1044;
	add.s32 	%r1050, %r1049, %r1048;
	add.s32 	%r1051, %r1050, -1841331548;
	shf.l.wrap.b32 	%r1052, %r1039, %r1039, 30;
	shf.l.wrap.b32 	%r1053, %r1039, %r1039, 19;
	xor.b32  	%r1054, %r1052, %r1053;
	shf.l.wrap.b32 	%r1055, %r1039, %r1039, 10;
	xor.b32  	%r1056, %r1054, %r1055;
	or.b32  	%r1057, %r991, %r1015;
	and.b32  	%r1058, %r1057, %r1039;
	and.b32  	%r1059, %r991, %r1015;
	or.b32  	%r1060, %r1058, %r1059;
	add.s32 	%r1061, %r967, %r1051;
	add.s32 	%r1062, %r1056, %r1051;
	add.s32 	%r1063, %r1062, %r1060;
	shf.l.wrap.b32 	%r1064, %r1061, %r1061, 26;
	shf.l.wrap.b32 	%r1065, %r1061, %r1061, 21;
	xor.b32  	%r1066, %r1064, %r1065;
	shf.l.wrap.b32 	%r1067, %r1061, %r1061, 7;
	xor.b32  	%r1068, %r1066, %r1067;
	and.b32  	%r1069, %r1037, %r1061;
	not.b32 	%r1070, %r1061;
	and.b32  	%r1071, %r1013, %r1070;
	or.b32  	%r1072, %r1071, %r1069;
	add.s32 	%r1073, %r989, %r1068;
	add.s32 	%r1074, %r1073, %r1072;
	add.s32 	%r1075, %r1074, -1424204075;
	shf.l.wrap.b32 	%r1076, %r1063, %r1063, 30;
	shf.l.wrap.b32 	%r1077, %r1063, %r1063, 19;
	xor.b32  	%r1078, %r1076, %r1077;
	shf.l.wrap.b32 	%r1079, %r1063, %r1063, 10;
	xor.b32  	%r1080, %r1078, %r1079;
	or.b32  	%r1081, %r1015, %r1039;
	and.b32  	%r1082, %r1081, %r1063;
	and.b32  	%r1083, %r1015, %r1039;
	or.b32  	%r1084, %r1082, %r1083;
	add.s32 	%r1085, %r991, %r1075;
	add.s32 	%r1086, %r1080, %r1075;
	add.s32 	%r1087, %r1086, %r1084;
	shf.l.wrap.b32 	%r1088, %r1085, %r1085, 26;
	shf.l.wrap.b32 	%r1089, %r1085, %r1085, 21;
	xor.b32  	%r1090, %r1088, %r1089;
	shf.l.wrap.b32 	%r1091, %r1085, %r1085, 7;
	xor.b32  	%r1092, %r1090, %r1091;
	and.b32  	%r1093, %r1061, %r1085;
	not.b32 	%r1094, %r1085;
	and.b32  	%r1095, %r1037, %r1094;
	or.b32  	%r1096, %r1095, %r1093;
	add.s32 	%r1097, %r1013, %r1092;
	add.s32 	%r1098, %r1097, %r1096;
	add.s32 	%r1099, %r1098, -670586216;
	shf.l.wrap.b32 	%r1100, %r1087, %r1087, 30;
	shf.l.wrap.b32 	%r1101, %r1087, %r1087, 19;
	xor.b32  	%r1102, %r1100, %r1101;
	shf.l.wrap.b32 	%r1103, %r1087, %r1087, 10;
	xor.b32  	%r1104, %r1102, %r1103;
	or.b32  	%r1105, %r1039, %r1063;
	and.b32  	%r1106, %r1105, %r1087;
	and.b32  	%r1107, %r1039, %r1063;
	or.b32  	%r1108, %r1106, %r1107;
	add.s32 	%r1109, %r1015, %r1099;
	add.s32 	%r1110, %r1104, %r1099;
	add.s32 	%r1111, %r1110, %r1108;
	shf.l.wrap.b32 	%r1112, %r1109, %r1109, 26;
	shf.l.wrap.b32 	%r1113, %r1109, %r1109, 21;
	xor.b32  	%r1114, %r1112, %r1113;
	shf.l.wrap.b32 	%r1115, %r1109, %r1109, 7;
	xor.b32  	%r1116, %r1114, %r1115;
	and.b32  	%r1117, %r1085, %r1109;
	not.b32 	%r1118, %r1109;
	and.b32  	%r1119, %r1061, %r1118;
	or.b32  	%r1120, %r1119, %r1117;
	add.s32 	%r1121, %r1037, %r1116;
	add.s32 	%r1122, %r1121, %r1120;
	add.s32 	%r1123, %r1122, 310598401;
	shf.l.wrap.b32 	%r1124, %r1111, %r1111, 30;
	shf.l.wrap.b32 	%r1125, %r1111, %r1111, 19;
	xor.b32  	%r1126, %r1124, %r1125;
	shf.l.wrap.b32 	%r1127, %r1111, %r1111, 10;
	xor.b32  	%r1128, %r1126, %r1127;
	or.b32  	%r1129, %r1063, %r1087;
	and.b32  	%r1130, %r1129, %r1111;
	and.b32  	%r1131, %r1063, %r1087;
	or.b32  	%r1132, %r1130, %r1131;
	add.s32 	%r1133, %r1039, %r1123;
	add.s32 	%r1134, %r1128, %r1123;
	add.s32 	%r1135, %r1134, %r1132;
	shf.l.wrap.b32 	%r1136, %r1133, %r1133, 26;
	shf.l.wrap.b32 	%r1137, %r1133, %r1133, 21;
	xor.b32  	%r1138, %r1136, %r1137;
	shf.l.wrap.b32 	%r1139, %r1133, %r1133, 7;
	xor.b32  	%r1140, %r1138, %r1139;
	and.b32  	%r1141, %r1109, %r1133;
	not.b32 	%r1142, %r1133;
	and.b32  	%r1143, %r1085, %r1142;
	or.b32  	%r1144, %r1143, %r1141;
	add.s32 	%r1145, %r1061, %r1140;
	add.s32 	%r1146, %r1145, %r1144;
	add.s32 	%r1147, %r1146, 607225278;
	shf.l.wrap.b32 	%r1148, %r1135, %r1135, 30;
	shf.l.wrap.b32 	%r1149, %r1135, %r1135, 19;
	xor.b32  	%r1150, %r1148, %r1149;
	shf.l.wrap.b32 	%r1151, %r1135, %r1135, 10;
	xor.b32  	%r1152, %r1150, %r1151;
	or.b32  	%r1153, %r1087, %r1111;
	and.b32  	%r1154, %r1153, %r1135;
	and.b32  	%r1155, %r1087, %r1111;
	or.b32  	%r1156, %r1154, %r1155;
	add.s32 	%r1157, %r1063, %r1147;
	add.s32 	%r1158, %r1152, %r1147;
	add.s32 	%r1159, %r1158, %r1156;
	shf.l.wrap.b32 	%r1160, %r1157, %r1157, 26;
	shf.l.wrap.b32 	%r1161, %r1157, %r1157, 21;
	xor.b32  	%r1162, %r1160, %r1161;
	shf.l.wrap.b32 	%r1163, %r1157, %r1157, 7;
	xor.b32  	%r1164, %r1162, %r1163;
	and.b32  	%r1165, %r1133, %r1157;
	not.b32 	%r1166, %r1157;
	and.b32  	%r1167, %r1109, %r1166;
	or.b32  	%r1168, %r1167, %r1165;
	add.s32 	%r1169, %r1085, %r1164;
	add.s32 	%r1170, %r1169, %r1168;
	add.s32 	%r1171, %r1170, 1426881987;
	shf.l.wrap.b32 	%r1172, %r1159, %r1159, 30;
	shf.l.wrap.b32 	%r1173, %r1159, %r1159, 19;
	xor.b32  	%r1174, %r1172, %r1173;
	shf.l.wrap.b32 	%r1175, %r1159, %r1159, 10;
	xor.b32  	%r1176, %r1174, %r1175;
	or.b32  	%r1177, %r1111, %r1135;
	and.b32  	%r1178, %r1177, %r1159;
	and.b32  	%r1179, %r1111, %r1135;
	or.b32  	%r1180, %r1178, %r1179;
	add.s32 	%r1181, %r1087, %r1171;
	add.s32 	%r1182, %r1176, %r1171;
	add.s32 	%r1183, %r1182, %r1180;
	shf.l.wrap.b32 	%r1184, %r1181, %r1181, 26;
	shf.l.wrap.b32 	%r1185, %r1181, %r1181, 21;
	xor.b32  	%r1186, %r1184, %r1185;
	shf.l.wrap.b32 	%r1187, %r1181, %r1181, 7;
	xor.b32  	%r1188, %r1186, %r1187;
	and.b32  	%r1189, %r1157, %r1181;
	not.b32 	%r1190, %r1181;
	and.b32  	%r1191, %r1133, %r1190;
	or.b32  	%r1192, %r1191, %r1189;
	add.s32 	%r1193, %r1109, %r1188;
	add.s32 	%r1194, %r1193, %r1192;
	add.s32 	%r1195, %r1194, 1925078388;
	shf.l.wrap.b32 	%r1196, %r1183, %r1183, 30;
	shf.l.wrap.b32 	%r1197, %r1183, %r1183, 19;
	xor.b32  	%r1198, %r1196, %r1197;
	shf.l.wrap.b32 	%r1199, %r1183, %r1183, 10;
	xor.b32  	%r1200, %r1198, %r1199;
	or.b32  	%r1201, %r1135, %r1159;
	and.b32  	%r1202, %r1201, %r1183;
	and.b32  	%r1203, %r1135, %r1159;
	or.b32  	%r1204, %r1202, %r1203;
	add.s32 	%r1205, %r1111, %r1195;
	add.s32 	%r1206, %r1200, %r1195;
	add.s32 	%r1207, %r1206, %r1204;
	shf.l.wrap.b32 	%r1208, %r1205, %r1205, 26;
	shf.l.wrap.b32 	%r1209, %r1205, %r1205, 21;
	xor.b32  	%r1210, %r1208, %r1209;
	shf.l.wrap.b32 	%r1211, %r1205, %r1205, 7;
	xor.b32  	%r1212, %r1210, %r1211;
	and.b32  	%r1213, %r1181, %r1205;
	not.b32 	%r1214, %r1205;
	and.b32  	%r1215, %r1157, %r1214;
	or.b32  	%r1216, %r1215, %r1213;
	add.s32 	%r1217, %r1133, %r1212;
	add.s32 	%r1218, %r1217, %r1216;
	add.s32 	%r1219, %r1218, -2132889090;
	shf.l.wrap.b32 	%r1220, %r1207, %r1207, 30;
	shf.l.wrap.b32 	%r1221, %r1207, %r1207, 19;
	xor.b32  	%r1222, %r1220, %r1221;
	shf.l.wrap.b32 	%r1223, %r1207, %r1207, 10;
	xor.b32  	%r1224, %r1222, %r1223;
	or.b32  	%r1225, %r1159, %r1183;
	and.b32  	%r1226, %r1225, %r1207;
	and.b32  	%r1227, %r1159, %r1183;
	or.b32  	%r1228, %r1226, %r1227;
	add.s32 	%r1229, %r1135, %r1219;
	add.s32 	%r1230, %r1224, %r1219;
	add.s32 	%r1231, %r1230, %r1228;
	shf.l.wrap.b32 	%r1232, %r1229, %r1229, 26;
	shf.l.wrap.b32 	%r1233, %r1229, %r1229, 21;
	xor.b32  	%r1234, %r1232, %r1233;
	shf.l.wrap.b32 	%r1235, %r1229, %r1229, 7;
	xor.b32  	%r1236, %r1234, %r1235;
	and.b32  	%r1237, %r1205, %r1229;
	not.b32 	%r1238, %r1229;
	and.b32  	%r1239, %r1181, %r1238;
	or.b32  	%r1240, %r1239, %r1237;
	add.s32 	%r1241, %r1157, %r1236;
	add.s32 	%r1242, %r1241, %r1240;
	add.s32 	%r1243, %r1242, -1680079193;
	shf.l.wrap.b32 	%r1244, %r1231, %r1231, 30;
	shf.l.wrap.b32 	%r1245, %r1231, %r1231, 19;
	xor.b32  	%r1246, %r1244, %r1245;
	shf.l.wrap.b32 	%r1247, %r1231, %r1231, 10;
	xor.b32  	%r1248, %r1246, %r1247;
	or.b32  	%r1249, %r1183, %r1207;
	and.b32  	%r1250, %r1249, %r1231;
	and.b32  	%r1251, %r1183, %r1207;
	or.b32  	%r1252, %r1250, %r1251;
	add.s32 	%r1253, %r1159, %r1243;
	add.s32 	%r1254, %r1248, %r1243;
	add.s32 	%r1255, %r1254, %r1252;
	shf.l.wrap.b32 	%r1256, %r1253, %r1253, 26;
	shf.l.wrap.b32 	%r1257, %r1253, %r1253, 21;
	xor.b32  	%r1258, %r1256, %r1257;
	shf.l.wrap.b32 	%r1259, %r1253, %r1253, 7;
	xor.b32  	%r1260, %r1258, %r1259;
	and.b32  	%r1261, %r1229, %r1253;
	not.b32 	%r1262, %r1253;
	and.b32  	%r1263, %r1205, %r1262;
	or.b32  	%r1264, %r1263, %r1261;
	add.s32 	%r1265, %r1181, %r1260;
	add.s32 	%r1266, %r1265, %r1264;
	add.s32 	%r1267, %r1266, -1046744604;
	shf.l.wrap.b32 	%r1268, %r1255, %r1255, 30;
	shf.l.wrap.b32 	%r1269, %r1255, %r1255, 19;
	xor.b32  	%r1270, %r1268, %r1269;
	shf.l.wrap.b32 	%r1271, %r1255, %r1255, 10;
	xor.b32  	%r1272, %r1270, %r1271;
	or.b32  	%r1273, %r1207, %r1231;
	and.b32  	%r1274, %r1273, %r1255;
	and.b32  	%r1275, %r1207, %r1231;
	or.b32  	%r1276, %r1274, %r1275;
	add.s32 	%r1277, %r1183, %r1267;
	add.s32 	%r1278, %r1272, %r1267;
	add.s32 	%r1279, %r1278, %r1276;
	shf.l.wrap.b32 	%r1280, %r1277, %r1277, 26;
	shf.l.wrap.b32 	%r1281, %r1277, %r1277, 21;
	xor.b32  	%r1282, %r1280, %r1281;
	shf.l.wrap.b32 	%r1283, %r1277, %r1277, 7;
	xor.b32  	%r1284, %r1282, %r1283;
	and.b32  	%r1285, %r1253, %r1277;
	not.b32 	%r1286, %r1277;
	and.b32  	%r1287, %r1229, %r1286;
	or.b32  	%r1288, %r1287, %r1285;
	add.s32 	%r1289, %r1205, %r1284;
	add.s32 	%r1290, %r1289, %r1288;
	add.s32 	%r1291, %r1290, %r247;
	add.s32 	%r1292, %r1291, -459576895;
	shf.l.wrap.b32 	%r1293, %r1279, %r1279, 30;
	shf.l.wrap.b32 	%r1294, %r1279, %r1279, 19;
	xor.b32  	%r1295, %r1293, %r1294;
	shf.l.wrap.b32 	%r1296, %r1279, %r1279, 10;
	xor.b32  	%r1297, %r1295, %r1296;
	or.b32  	%r1298, %r1231, %r1255;
	and.b32  	%r1299, %r1298, %r1279;
	and.b32  	%r1300, %r1231, %r1255;
	or.b32  	%r1301, %r1299, %r1300;
	add.s32 	%r1302, %r1207, %r1292;
	add.s32 	%r1303, %r1297, %r1292;
	add.s32 	%r1304, %r1303, %r1301;
	shf.l.wrap.b32 	%r1305, %r1302, %r1302, 26;
	shf.l.wrap.b32 	%r1306, %r1302, %r1302, 21;
	xor.b32  	%r1307, %r1305, %r1306;
	shf.l.wrap.b32 	%r1308, %r1302, %r1302, 7;
	xor.b32  	%r1309, %r1307, %r1308;
	and.b32  	%r1310, %r1277, %r1302;
	not.b32 	%r1311, %r1302;
	and.b32  	%r1312, %r1253, %r1311;
	or.b32  	%r1313, %r1312, %r1310;
	add.s32 	%r1314, %r1229, %r1309;
	add.s32 	%r1315, %r1314, %r1313;
	add.s32 	%r1316, %r1315, %r258;
	add.s32 	%r1317, %r1316, -272742522;
	shf.l.wrap.b32 	%r1318, %r1304, %r1304, 30;
	shf.l.wrap.b32 	%r1319, %r1304, %r1304, 19;
	xor.b32  	%r1320, %r1318, %r1319;
	shf.l.wrap.b32 	%r1321, %r1304, %r1304, 10;
	xor.b32  	%r1322, %r1320, %r1321;
	or.b32  	%r1323, %r1255, %r1279;
	and.b32  	%r1324, %r1323, %r1304;
	and.b32  	%r1325, %r1255, %r1279;
	or.b32  	%r1326, %r1324, %r1325;
	add.s32 	%r1327, %r1231, %r1317;
	add.s32 	%r1328, %r1322, %r1317;
	add.s32 	%r1329, %r1328, %r1326;
	shf.l.wrap.b32 	%r1330, %r1327, %r1327, 26;
	shf.l.wrap.b32 	%r1331, %r1327, %r1327, 21;
	xor.b32  	%r1332, %r1330, %r1331;
	shf.l.wrap.b32 	%r1333, %r1327, %r1327, 7;
	xor.b32  	%r1334, %r1332, %r1333;
	and.b32  	%r1335, %r1302, %r1327;
	not.b32 	%r1336, %r1327;
	and.b32  	%r1337, %r1277, %r1336;
	or.b32  	%r1338, %r1337, %r1335;
	add.s32 	%r1339, %r1253, %r1334;
	add.s32 	%r1340, %r1339, %r1338;
	add.s32 	%r1341, %r1340, %r274;
	add.s32 	%r1342, %r1341, 264347078;
	shf.l.wrap.b32 	%r1343, %r1329, %r1329, 30;
	shf.l.wrap.b32 	%r1344, %r1329, %r1329, 19;
	xor.b32  	%r1345, %r1343, %r1344;
	shf.l.wrap.b32 	%r1346, %r1329, %r1329, 10;
	xor.b32  	%r1347, %r1345, %r1346;
	or.b32  	%r1348, %r1279, %r1304;
	and.b32  	%r1349, %r1348, %r1329;
	and.b32  	%r1350, %r1279, %r1304;
	or.b32  	%r1351, %r1349, %r1350;
	add.s32 	%r1352, %r1255, %r1342;
	add.s32 	%r1353, %r1347, %r1342;
	add.s32 	%r1354, %r1353, %r1351;
	shf.l.wrap.b32 	%r1355, %r1352, %r1352, 26;
	shf.l.wrap.b32 	%r1356, %r1352, %r1352, 21;
	xor.b32  	%r1357, %r1355, %r1356;
	shf.l.wrap.b32 	%r1358, %r1352, %r1352, 7;
	xor.b32  	%r1359, %r1357, %r1358;
	and.b32  	%r1360, %r1327, %r1352;
	not.b32 	%r1361, %r1352;
	and.b32  	%r1362, %r1302, %r1361;
	or.b32  	%r1363, %r1362, %r1360;
	add.s32 	%r1364, %r1277, %r1359;
	add.s32 	%r1365, %r1364, %r1363;
	add.s32 	%r1366, %r1365, %r285;
	add.s32 	%r1367, %r1366, 604807628;
	shf.l.wrap.b32 	%r1368, %r1354, %r1354, 30;
	shf.l.wrap.b32 	%r1369, %r1354, %r1354, 19;
	xor.b32  	%r1370, %r1368, %r1369;
	shf.l.wrap.b32 	%r1371, %r1354, %r1354, 10;
	xor.b32  	%r1372, %r1370, %r1371;
	or.b32  	%r1373, %r1304, %r1329;
	and.b32  	%r1374, %r1373, %r1354;
	and.b32  	%r1375, %r1304, %r1329;
	or.b32  	%r1376, %r1374, %r1375;
	add.s32 	%r1377, %r1279, %r1367;
	add.s32 	%r1378, %r1372, %r1367;
	add.s32 	%r1379, %r1378, %r1376;
	shf.l.wrap.b32 	%r1380, %r1377, %r1377, 26;
	shf.l.wrap.b32 	%r1381, %r1377, %r1377, 21;
	xor.b32  	%r1382, %r1380, %r1381;
	shf.l.wrap.b32 	%r1383, %r1377, %r1377, 7;
	xor.b32  	%r1384, %r1382, %r1383;
	and.b32  	%r1385, %r1352, %r1377;
	not.b32 	%r1386, %r1377;
	and.b32  	%r1387, %r1327, %r1386;
	or.b32  	%r1388, %r1387, %r1385;
	add.s32 	%r1389, %r1302, %r1384;
	add.s32 	%r1390, %r1389, %r1388;
	add.s32 	%r1391, %r1390, %r295;
	add.s32 	%r1392, %r1391, 770255983;
	shf.l.wrap.b32 	%r1393, %r1379, %r1379, 30;
	shf.l.wrap.b32 	%r1394, %r1379, %r1379, 19;
	xor.b32  	%r1395, %r1393, %r1394;
	shf.l.wrap.b32 	%r1396, %r1379, %r1379, 10;
	xor.b32  	%r1397, %r1395, %r1396;
	or.b32  	%r1398, %r1329, %r1354;
	and.b32  	%r1399, %r1398, %r1379;
	and.b32  	%r1400, %r1329, %r1354;
	or.b32  	%r1401, %r1399, %r1400;
	add.s32 	%r1402, %r1304, %r1392;
	add.s32 	%r1403, %r1397, %r1392;
	add.s32 	%r1404, %r1403, %r1401;
	shf.l.wrap.b32 	%r1405, %r1402, %r1402, 26;
	shf.l.wrap.b32 	%r1406, %r1402, %r1402, 21;
	xor.b32  	%r1407, %r1405, %r1406;
	shf.l.wrap.b32 	%r1408, %r1402, %r1402, 7;
	xor.b32  	%r1409, %r1407, %r1408;
	and.b32  	%r1410, %r1377, %r1402;
	not.b32 	%r1411, %r1402;
	and.b32  	%r1412, %r1352, %r1411;
	or.b32  	%r1413, %r1412, %r1410;
	add.s32 	%r1414, %r1327, %r1409;
	add.s32 	%r1415, %r1414, %r1413;
	add.s32 	%r1416, %r1415, %r304;
	add.s32 	%r1417, %r1416, 1249150122;
	shf.l.wrap.b32 	%r1418, %r1404, %r1404, 30;
	shf.l.wrap.b32 	%r1419, %r1404, %r1404, 19;
	xor.b32  	%r1420, %r1418, %r1419;
	shf.l.wrap.b32 	%r1421, %r1404, %r1404, 10;
	xor.b32  	%r1422, %r1420, %r1421;
	or.b32  	%r1423, %r1354, %r1379;
	and.b32  	%r1424, %r1423, %r1404;
	and.b32  	%r1425, %r1354, %r1379;
	or.b32  	%r1426, %r1424, %r1425;
	add.s32 	%r1427, %r1329, %r1417;
	add.s32 	%r1428, %r1422, %r1417;
	add.s32 	%r1429, %r1428, %r1426;
	shf.l.wrap.b32 	%r1430, %r1427, %r1427, 26;
	shf.l.wrap.b32 	%r1431, %r1427, %r1427, 21;
	xor.b32  	%r1432, %r1430, %r1431;
	shf.l.wrap.b32 	%r1433, %r1427, %r1427, 7;
	xor.b32  	%r1434, %r1432, %r1433;
	and.b32  	%r1435, %r1402, %r1427;
	not.b32 	%r1436, %r1427;
	and.b32  	%r1437, %r1377, %r1436;
	or.b32  	%r1438, %r1437, %r1435;
	add.s32 	%r1439, %r1352, %r1434;
	add.s32 	%r1440, %r1439, %r1438;
	add.s32 	%r1441, %r1440, %r314;
	add.s32 	%r1442, %r1441, 1555081692;
	shf.l.wrap.b32 	%r1443, %r1429, %r1429, 30;
	shf.l.wrap.b32 	%r1444, %r1429, %r1429, 19;
	xor.b32  	%r1445, %r1443, %r1444;
	shf.l.wrap.b32 	%r1446, %r1429, %r1429, 10;
	xor.b32  	%r1447, %r1445, %r1446;
	or.b32  	%r1448, %r1379, %r1404;
	and.b32  	%r1449, %r1448, %r1429;
	and.b32  	%r1450, %r1379, %r1404;
	or.b32  	%r1451, %r1449, %r1450;
	add.s32 	%r1452, %r1354, %r1442;
	add.s32 	%r1453, %r1447, %r1442;
	add.s32 	%r1454, %r1453, %r1451;
	shf.l.wrap.b32 	%r1455, %r1452, %r1452, 26;
	shf.l.wrap.b32 	%r1456, %r1452, %r1452, 21;
	xor.b32  	%r1457, %r1455, %r1456;
	shf.l.wrap.b32 	%r1458, %r1452, %r1452, 7;
	xor.b32  	%r1459, %r1457, %r1458;
	and.b32  	%r1460, %r1427, %r1452;
	not.b32 	%r1461, %r1452;
	and.b32  	%r1462, %r1402, %r1461;
	or.b32  	%r1463, %r1462, %r1460;
	add.s32 	%r1464, %r1377, %r1459;
	add.s32 	%r1465, %r1464, %r1463;
	add.s32 	%r1466, %r1465, %r324;
	add.s32 	%r1467, %r1466, 1996064986;
	shf.l.wrap.b32 	%r1468, %r1454, %r1454, 30;
	shf.l.wrap.b32 	%r1469, %r1454, %r1454, 19;
	xor.b32  	%r1470, %r1468, %r1469;
	shf.l.wrap.b32 	%r1471, %r1454, %r1454, 10;
	xor.b32  	%r1472, %r1470, %r1471;
	or.b32  	%r1473, %r1404, %r1429;
	and.b32  	%r1474, %r1473, %r1454;
	and.b32  	%r1475, %r1404, %r1429;
	or.b32  	%r1476, %r1474, %r1475;
	add.s32 	%r1477, %r1379, %r1467;
	add.s32 	%r1478, %r1472, %r1467;
	add.s32 	%r1479, %r1478, %r1476;
	shf.l.wrap.b32 	%r1480, %r1477, %r1477, 26;
	shf.l.wrap.b32 	%r1481, %r1477, %r1477, 21;
	xor.b32  	%r1482, %r1480, %r1481;
	shf.l.wrap.b32 	%r1483, %r1477, %r1477, 7;
	xor.b32  	%r1484, %r1482, %r1483;
	and.b32  	%r1485, %r1452, %r1477;
	not.b32 	%r1486, %r1477;
	and.b32  	%r1487, %r1427, %r1486;
	or.b32  	%r1488, %r1487, %r1485;
	add.s32 	%r1489, %r1402, %r1484;
	add.s32 	%r1490, %r1489, %r1488;
	add.s32 	%r1491, %r1490, %r333;
	add.s32 	%r1492, %r1491, -1740746414;
	shf.l.wrap.b32 	%r1493, %r1479, %r1479, 30;
	shf.l.wrap.b32 	%r1494, %r1479, %r1479, 19;
	xor.b32  	%r1495, %r1493, %r1494;
	shf.l.wrap.b32 	%r1496, %r1479, %r1479, 10;
	xor.b32  	%r1497, %r1495, %r1496;
	or.b32  	%r1498, %r1429, %r1454;
	and.b32  	%r1499, %r1498, %r1479;
	and.b32  	%r1500, %r1429, %r1454;
	or.b32  	%r1501, %r1499, %r1500;
	add.s32 	%r1502, %r1404, %r1492;
	add.s32 	%r1503, %r1497, %r1492;
	add.s32 	%r1504, %r1503, %r1501;
	shf.l.wrap.b32 	%r1505, %r1502, %r1502, 26;
	shf.l.wrap.b32 	%r1506, %r1502, %r1502, 21;
	xor.b32  	%r1507, %r1505, %r1506;
	shf.l.wrap.b32 	%r1508, %r1502, %r1502, 7;
	xor.b32  	%r1509, %r1507, %r1508;
	and.b32  	%r1510, %r1477, %r1502;
	not.b32 	%r1511, %r1502;
	and.b32  	%r1512, %r1452, %r1511;
	or.b32  	%r1513, %r1512, %r1510;
	add.s32 	%r1514, %r1427, %r1509;
	add.s32 	%r1515, %r1514, %r1513;
	add.s32 	%r1516, %r1515, %r343;
	add.s32 	%r1517, %r1516, -1473132947;
	shf.l.wrap.b32 	%r1518, %r1504, %r1504, 30;
	shf.l.wrap.b32 	%r1519, %r1504, %r1504, 19;
	xor.b32  	%r1520, %r1518, %r1519;
	shf.l.wrap.b32 	%r1521, %r1504, %r1504, 10;
	xor.b32  	%r1522, %r1520, %r1521;
	or.b32  	%r1523, %r1454, %r1479;
	and.b32  	%r1524, %r1523, %r1504;
	and.b32  	%r1525, %r1454, %r1479;
	or.b32  	%r1526, %r1524, %r1525;
	add.s32 	%r1527, %r1429, %r1517;
	add.s32 	%r1528, %r1522, %r1517;
	add.s32 	%r1529, %r1528, %r1526;
	shf.l.wrap.b32 	%r1530, %r1527, %r1527, 26;
	shf.l.wrap.b32 	%r1531, %r1527, %r1527, 21;
	xor.b32  	%r1532, %r1530, %r1531;
	shf.l.wrap.b32 	%r1533, %r1527, %r1527, 7;
	xor.b32  	%r1534, %r1532, %r1533;
	and.b32  	%r1535, %r1502, %r1527;
	not.b32 	%r1536, %r1527;
	and.b32  	%r1537, %r1477, %r1536;
	or.b32  	%r1538, %r1537, %r1535;
	add.s32 	%r1539, %r1452, %r1534;
	add.s32 	%r1540, %r1539, %r1538;
	add.s32 	%r1541, %r1540, %r352;
	add.s32 	%r1542, %r1541, -1341970488;
	shf.l.wrap.b32 	%r1543, %r1529, %r1529, 30;
	shf.l.wrap.b32 	%r1544, %r1529, %r1529, 19;
	xor.b32  	%r1545, %r1543, %r1544;
	shf.l.wrap.b32 	%r1546, %r1529, %r1529, 10;
	xor.b32  	%r1547, %r1545, %r1546;
	or.b32  	%r1548, %r1479, %r1504;
	and.b32  	%r1549, %r1548, %r1529;
	and.b32  	%r1550, %r1479, %r1504;
	or.b32  	%r1551, %r1549, %r1550;
	add.s32 	%r1552, %r1454, %r1542;
	add.s32 	%r1553, %r1547, %r1542;
	add.s32 	%r1554, %r1553, %r1551;
	shf.l.wrap.b32 	%r1555, %r1552, %r1552, 26;
	shf.l.wrap.b32 	%r1556, %r1552, %r1552, 21;
	xor.b32  	%r1557, %r1555, %r1556;
	shf.l.wrap.b32 	%r1558, %r1552, %r1552, 7;
	xor.b32  	%r1559, %r1557, %r1558;
	and.b32  	%r1560, %r1527, %r1552;
	not.b32 	%r1561, %r1552;
	and.b32  	%r1562, %r1502, %r1561;
	or.b32  	%r1563, %r1562, %r1560;
	add.s32 	%r1564, %r1477, %r1559;
	add.s32 	%r1565, %r1564, %r1563;
	add.s32 	%r1566, %r1565, %r361;
	add.s32 	%r1567, %r1566, -1084653625;
	shf.l.wrap.b32 	%r1568, %r1554, %r1554, 30;
	shf.l.wrap.b32 	%r1569, %r1554, %r1554, 19;
	xor.b32  	%r1570, %r1568, %r1569;
	shf.l.wrap.b32 	%r1571, %r1554, %r1554, 10;
	xor.b32  	%r1572, %r1570, %r1571;
	or.b32  	%r1573, %r1504, %r1529;
	and.b32  	%r1574, %r1573, %r1554;
	and.b32  	%r1575, %r1504, %r1529;
	or.b32  	%r1576, %r1574, %r1575;
	add.s32 	%r1577, %r1479, %r1567;
	add.s32 	%r1578, %r1572, %r1567;
	add.s32 	%r1579, %r1578, %r1576;
	shf.l.wrap.b32 	%r1580, %r1577, %r1577, 26;
	shf.l.wrap.b32 	%r1581, %r1577, %r1577, 21;
	xor.b32  	%r1582, %r1580, %r1581;
	shf.l.wrap.b32 	%r1583, %r1577, %r1577, 7;
	xor.b32  	%r1584, %r1582, %r1583;
	and.b32  	%r1585, %r1552, %r1577;
	not.b32 	%r1586, %r1577;
	and.b32  	%r1587, %r1527, %r1586;
	or.b32  	%r1588, %r1587, %r1585;
	add.s32 	%r1589, %r1502, %r1584;
	add.s32 	%r1590, %r1589, %r1588;
	add.s32 	%r1591, %r1590, %r370;
	add.s32 	%r1592, %r1591, -958395405;
	shf.l.wrap.b32 	%r1593, %r1579, %r1579, 30;
	shf.l.wrap.b32 	%r1594, %r1579, %r1579, 19;
	xor.b32  	%r1595, %r1593, %r1594;
	shf.l.wrap.b32 	%r1596, %r1579, %r1579, 10;
	xor.b32  	%r1597, %r1595, %r1596;
	or.b32  	%r1598, %r1529, %r1554;
	and.b32  	%r1599, %r1598, %r1579;
	and.b32  	%r1600, %r1529, %r1554;
	or.b32  	%r1601, %r1599, %r1600;
	add.s32 	%r1602, %r1504, %r1592;
	add.s32 	%r1603, %r1597, %r1592;
	add.s32 	%r1604, %r1603, %r1601;
	shf.l.wrap.b32 	%r1605, %r1602, %r1602, 26;
	shf.l.wrap.b32 	%r1606, %r1602, %r1602, 21;
	xor.b32  	%r1607, %r1605, %r1606;
	shf.l.wrap.b32 	%r1608, %r1602, %r1602, 7;
	xor.b32  	%r1609, %r1607, %r1608;
	and.b32  	%r1610, %r1577, %r1602;
	not.b32 	%r1611, %r1602;
	and.b32  	%r1612, %r1552, %r1611;
	or.b32  	%r1613, %r1612, %r1610;
	add.s32 	%r1614, %r1527, %r1609;
	add.s32 	%r1615, %r1614, %r1613;
	add.s32 	%r1616, %r1615, %r379;
	add.s32 	%r1617, %r1616, -710438585;
	shf.l.wrap.b32 	%r1618, %r1604, %r1604, 30;
	shf.l.wrap.b32 	%r1619, %r1604, %r1604, 19;
	xor.b32  	%r1620, %r1618, %r1619;
	shf.l.wrap.b32 	%r1621, %r1604, %r1604, 10;
	xor.b32  	%r1622, %r1620, %r1621;
	or.b32  	%r1623, %r1554, %r1579;
	and.b32  	%r1624, %r1623, %r1604;
	and.b32  	%r1625, %r1554, %r1579;
	or.b32  	%r1626, %r1624, %r1625;
	add.s32 	%r1627, %r1529, %r1617;
	add.s32 	%r1628, %r1622, %r1617;
	add.s32 	%r1629, %r1628, %r1626;
	shf.l.wrap.b32 	%r1630, %r1627, %r1627, 26;
	shf.l.wrap.b32 	%r1631, %r1627, %r1627, 21;
	xor.b32  	%r1632, %r1630, %r1631;
	shf.l.wrap.b32 	%r1633, %r1627, %r1627, 7;
	xor.b32  	%r1634, %r1632, %r1633;
	and.b32  	%r1635, %r1602, %r1627;
	not.b32 	%r1636, %r1627;
	and.b32  	%r1637, %r1577, %r1636;
	or.b32  	%r1638, %r1637, %r1635;
	add.s32 	%r1639, %r1552, %r1634;
	add.s32 	%r1640, %r1639, %r1638;
	add.s32 	%r1641, %r1640, %r389;
	add.s32 	%r1642, %r1641, 113926993;
	shf.l.wrap.b32 	%r1643, %r1629, %r1629, 30;
	shf.l.wrap.b32 	%r1644, %r1629, %r1629, 19;
	xor.b32  	%r1645, %r1643, %r1644;
	shf.l.wrap.b32 	%r1646, %r1629, %r1629, 10;
	xor.b32  	%r1647, %r1645, %r1646;
	or.b32  	%r1648, %r1579, %r1604;
	and.b32  	%r1649, %r1648, %r1629;
	and.b32  	%r1650, %r1579, %r1604;
	or.b32  	%r1651, %r1649, %r1650;
	add.s32 	%r1652, %r1554, %r1642;
	add.s32 	%r1653, %r1647, %r1642;
	add.s32 	%r1654, %r1653, %r1651;
	shf.l.wrap.b32 	%r1655, %r1652, %r1652, 26;
	shf.l.wrap.b32 	%r1656, %r1652, %r1652, 21;
	xor.b32  	%r1657, %r1655, %r1656;
	shf.l.wrap.b32 	%r1658, %r1652, %r1652, 7;
	xor.b32  	%r1659, %r1657, %r1658;
	and.b32  	%r1660, %r1627, %r1652;
	not.b32 	%r1661, %r1652;
	and.b32  	%r1662, %r1602, %r1661;
	or.b32  	%r1663, %r1662, %r1660;
	add.s32 	%r1664, %r1577, %r1659;
	add.s32 	%r1665, %r1664, %r1663;
	add.s32 	%r1666, %r1665, %r405;
	add.s32 	%r1667, %r1666, 338241895;
	shf.l.wrap.b32 	%r1668, %r1654, %r1654, 30;
	shf.l.wrap.b32 	%r1669, %r1654, %r1654, 19;
	xor.b32  	%r1670, %r1668, %r1669;
	shf.l.wrap.b32 	%r1671, %r1654, %r1654, 10;
	xor.b32  	%r1672, %r1670, %r1671;
	or.b32  	%r1673, %r1604, %r1629;
	and.b32  	%r1674, %r1673, %r1654;
	and.b32  	%r1675, %r1604, %r1629;
	or.b32  	%r1676, %r1674, %r1675;
	add.s32 	%r1677, %r1579, %r1667;
	add.s32 	%r1678, %r1672, %r1667;
	add.s32 	%r1679, %r1678, %r1676;
	shf.l.wrap.b32 	%r1680, %r1677, %r1677, 26;
	shf.l.wrap.b32 	%r1681, %r1677, %r1677, 21;
	xor.b32  	%r1682, %r1680, %r1681;
	shf.l.wrap.b32 	%r1683, %r1677, %r1677, 7;
	xor.b32  	%r1684, %r1682, %r1683;
	and.b32  	%r1685, %r1652, %r1677;
	not.b32 	%r1686, %r1677;
	and.b32  	%r1687, %r1627, %r1686;
	or.b32  	%r1688, %r1687, %r1685;
	add.s32 	%r1689, %r1602, %r1684;
	add.s32 	%r1690, %r1689, %r1688;
	add.s32 	%r1691, %r1690, %r421;
	add.s32 	%r1692, %r1691, 666307205;
	shf.l.wrap.b32 	%r1693, %r1679, %r1679, 30;
	shf.l.wrap.b32 	%r1694, %r1679, %r1679, 19;
	xor.b32  	%r1695, %r1693, %r1694;
	shf.l.wrap.b32 	%r1696, %r1679, %r1679, 10;
	xor.b32  	%r1697, %r1695, %r1696;
	or.b32  	%r1698, %r1629, %r1654;
	and.b32  	%r1699, %r1698, %r1679;
	and.b32  	%r1700, %r1629, %r1654;
	or.b32  	%r1701, %r1699, %r1700;
	add.s32 	%r1702, %r1604, %r1692;
	add.s32 	%r1703, %r1697, %r1692;
	add.s32 	%r1704, %r1703, %r1701;
	shf.l.wrap.b32 	%r1705, %r1702, %r1702, 26;
	shf.l.wrap.b32 	%r1706, %r1702, %r1702, 21;
	xor.b32  	%r1707, %r1705, %r1706;
	shf.l.wrap.b32 	%r1708, %r1702, %r1702, 7;
	xor.b32  	%r1709, %r1707, %r1708;
	and.b32  	%r1710, %r1677, %r1702;
	not.b32 	%r1711, %r1702;
	and.b32  	%r1712, %r1652, %r1711;
	or.b32  	%r1713, %r1712, %r1710;
	add.s32 	%r1714, %r1627, %r1709;
	add.s32 	%r1715, %r1714, %r1713;
	add.s32 	%r1716, %r1715, %r437;
	add.s32 	%r1717, %r1716, 773529912;
	shf.l.wrap.b32 	%r1718, %r1704, %r1704, 30;
	shf.l.wrap.b32 	%r1719, %r1704, %r1704, 19;
	xor.b32  	%r1720, %r1718, %r1719;
	shf.l.wrap.b32 	%r1721, %r1704, %r1704, 10;
	xor.b32  	%r1722, %r1720, %r1721;
	or.b32  	%r1723, %r1654, %r1679;
	and.b32  	%r1724, %r1723, %r1704;
	and.b32  	%r1725, %r1654, %r1679;
	or.b32  	%r1726, %r1724, %r1725;
	add.s32 	%r1727, %r1629, %r1717;
	add.s32 	%r1728, %r1722, %r1717;
	add.s32 	%r1729, %r1728, %r1726;
	shf.l.wrap.b32 	%r1730, %r1727, %r1727, 26;
	shf.l.wrap.b32 	%r1731, %r1727, %r1727, 21;
	xor.b32  	%r1732, %r1730, %r1731;
	shf.l.wrap.b32 	%r1733, %r1727, %r1727, 7;
	xor.b32  	%r1734, %r1732, %r1733;
	and.b32  	%r1735, %r1702, %r1727;
	not.b32 	%r1736, %r1727;
	and.b32  	%r1737, %r1677, %r1736;
	or.b32  	%r1738, %r1737, %r1735;
	add.s32 	%r1739, %r1652, %r1734;
	add.s32 	%r1740, %r1739, %r1738;
	add.s32 	%r1741, %r1740, %r453;
	add.s32 	%r1742, %r1741, 1294757372;
	shf.l.wrap.b32 	%r1743, %r1729, %r1729, 30;
	shf.l.wrap.b32 	%r1744, %r1729, %r1729, 19;
	xor.b32  	%r1745, %r1743, %r1744;
	shf.l.wrap.b32 	%r1746, %r1729, %r1729, 10;
	xor.b32  	%r1747, %r1745, %r1746;
	or.b32  	%r1748, %r1679, %r1704;
	and.b32  	%r1749, %r1748, %r1729;
	and.b32  	%r1750, %r1679, %r1704;
	or.b32  	%r1751, %r1749, %r1750;
	add.s32 	%r1752, %r1654, %r1742;
	add.s32 	%r1753, %r1747, %r1742;
	add.s32 	%r1754, %r1753, %r1751;
	shf.l.wrap.b32 	%r1755, %r1752, %r1752, 26;
	shf.l.wrap.b32 	%r1756, %r1752, %r1752, 21;
	xor.b32  	%r1757, %r1755, %r1756;
	shf.l.wrap.b32 	%r1758, %r1752, %r1752, 7;
	xor.b32  	%r1759, %r1757, %r1758;
	and.b32  	%r1760, %r1727, %r1752;
	not.b32 	%r1761, %r1752;
	and.b32  	%r1762, %r1702, %r1761;
	or.b32  	%r1763, %r1762, %r1760;
	add.s32 	%r1764, %r1677, %r1759;
	add.s32 	%r1765, %r1764, %r1763;
	add.s32 	%r1766, %r1765, %r469;
	add.s32 	%r1767, %r1766, 1396182291;
	shf.l.wrap.b32 	%r1768, %r1754, %r1754, 30;
	shf.l.wrap.b32 	%r1769, %r1754, %r1754, 19;
	xor.b32  	%r1770, %r1768, %r1769;
	shf.l.wrap.b32 	%r1771, %r1754, %r1754, 10;
	xor.b32  	%r1772, %r1770, %r1771;
	or.b32  	%r1773, %r1704, %r1729;
	and.b32  	%r1774, %r1773, %r1754;
	and.b32  	%r1775, %r1704, %r1729;
	or.b32  	%r1776, %r1774, %r1775;
	add.s32 	%r1777, %r1679, %r1767;
	add.s32 	%r1778, %r1772, %r1767;
	add.s32 	%r1779, %r1778, %r1776;
	shf.l.wrap.b32 	%r1780, %r1777, %r1777, 26;
	shf.l.wrap.b32 	%r1781, %r1777, %r1777, 21;
	xor.b32  	%r1782, %r1780, %r1781;
	shf.l.wrap.b32 	%r1783, %r1777, %r1777, 7;
	xor.b32  	%r1784, %r1782, %r1783;
	and.b32  	%r1785, %r1752, %r1777;
	not.b32 	%r1786, %r1777;
	and.b32  	%r1787, %r1727, %r1786;
	or.b32  	%r1788, %r1787, %r1785;
	add.s32 	%r1789, %r1702, %r1784;
	add.s32 	%r1790, %r1789, %r1788;
	add.s32 	%r1791, %r1790, %r485;
	add.s32 	%r1792, %r1791, 1695183700;
	shf.l.wrap.b32 	%r1793, %r1779, %r1779, 30;
	shf.l.wrap.b32 	%r1794, %r1779, %r1779, 19;
	xor.b32  	%r1795, %r1793, %r1794;
	shf.l.wrap.b32 	%r1796, %r1779, %r1779, 10;
	xor.b32  	%r1797, %r1795, %r1796;
	or.b32  	%r1798, %r1729, %r1754;
	and.b32  	%r1799, %r1798, %r1779;
	and.b32  	%r1800, %r1729, %r1754;
	or.b32  	%r1801, %r1799, %r1800;
	add.s32 	%r1802, %r1704, %r1792;
	add.s32 	%r1803, %r1797, %r1792;
	add.s32 	%r1804, %r1803, %r1801;
	shf.l.wrap.b32 	%r1805, %r1802, %r1802, 26;
	shf.l.wrap.b32 	%r1806, %r1802, %r1802, 21;
	xor.b32  	%r1807, %r1805, %r1806;
	shf.l.wrap.b32 	%r1808, %r1802, %r1802, 7;
	xor.b32  	%r1809, %r1807, %r1808;
	and.b32  	%r1810, %r1777, %r1802;
	not.b32 	%r1811, %r1802;
	and.b32  	%r1812, %r1752, %r1811;
	or.b32  	%r1813, %r1812, %r1810;
	add.s32 	%r1814, %r1727, %r1809;
	add.s32 	%r1815, %r1814, %r1813;
	add.s32 	%r1816, %r1815, %r501;
	add.s32 	%r1817, %r1816, 1986661051;
	shf.l.wrap.b32 	%r1818, %r1804, %r1804, 30;
	shf.l.wrap.b32 	%r1819, %r1804, %r1804, 19;
	xor.b32  	%r1820, %r1818, %r1819;
	shf.l.wrap.b32 	%r1821, %r1804, %r1804, 10;
	xor.b32  	%r1822, %r1820, %r1821;
	or.b32  	%r1823, %r1754, %r1779;
	and.b32  	%r1824, %r1823, %r1804;
	and.b32  	%r1825, %r1754, %r1779;
	or.b32  	%r1826, %r1824, %r1825;
	add.s32 	%r1827, %r1729, %r1817;
	add.s32 	%r1828, %r1822, %r1817;
	add.s32 	%r1829, %r1828, %r1826;
	shf.l.wrap.b32 	%r1830, %r1827, %r1827, 26;
	shf.l.wrap.b32 	%r1831, %r1827, %r1827, 21;
	xor.b32  	%r1832, %r1830, %r1831;
	shf.l.wrap.b32 	%r1833, %r1827, %r1827, 7;
	xor.b32  	%r1834, %r1832, %r1833;
	and.b32  	%r1835, %r1802, %r1827;
	not.b32 	%r1836, %r1827;
	and.b32  	%r1837, %r1777, %r1836;
	or.b32  	%r1838, %r1837, %r1835;
	add.s32 	%r1839, %r1752, %r1834;
	add.s32 	%r1840, %r1839, %r1838;
	add.s32 	%r1841, %r1840, %r517;
	add.s32 	%r1842, %r1841, -2117940946;
	shf.l.wrap.b32 	%r1843, %r1829, %r1829, 30;
	shf.l.wrap.b32 	%r1844, %r1829, %r1829, 19;
	xor.b32  	%r1845, %r1843, %r1844;
	shf.l.wrap.b32 	%r1846, %r1829, %r1829, 10;
	xor.b32  	%r1847, %r1845, %r1846;
	or.b32  	%r1848, %r1779, %r1804;
	and.b32  	%r1849, %r1848, %r1829;
	and.b32  	%r1850, %r1779, %r1804;
	or.b32  	%r1851, %r1849, %r1850;
	add.s32 	%r1852, %r1754, %r1842;
	add.s32 	%r1853, %r1847, %r1842;
	add.s32 	%r1854, %r1853, %r1851;
	shf.l.wrap.b32 	%r1855, %r1852, %r1852, 26;
	shf.l.wrap.b32 	%r1856, %r1852, %r1852, 21;
	xor.b32  	%r1857, %r1855, %r1856;
	shf.l.wrap.b32 	%r1858, %r1852, %r1852, 7;
	xor.b32  	%r1859, %r1857, %r1858;
	and.b32  	%r1860, %r1827, %r1852;
	not.b32 	%r1861, %r1852;
	and.b32  	%r1862, %r1802, %r1861;
	or.b32  	%r1863, %r1862, %r1860;
	add.s32 	%r1864, %r1777, %r1859;
	add.s32 	%r1865, %r1864, %r1863;
	add.s32 	%r1866, %r1865, %r533;
	add.s32 	%r1867, %r1866, -1838011259;
	shf.l.wrap.b32 	%r1868, %r1854, %r1854, 30;
	shf.l.wrap.b32 	%r1869, %r1854, %r1854, 19;
	xor.b32  	%r1870, %r1868, %r1869;
	shf.l.wrap.b32 	%r1871, %r1854, %r1854, 10;
	xor.b32  	%r1872, %r1870, %r1871;
	or.b32  	%r1873, %r1804, %r1829;
	and.b32  	%r1874, %r1873, %r1854;
	and.b32  	%r1875, %r1804, %r1829;
	or.b32  	%r1876, %r1874, %r1875;
	add.s32 	%r1877, %r1779, %r1867;
	add.s32 	%r1878, %r1872, %r1867;
	add.s32 	%r1879, %r1878, %r1876;
	shf.l.wrap.b32 	%r1880, %r1877, %r1877, 26;
	shf.l.wrap.b32 	%r1881, %r1877, %r1877, 21;
	xor.b32  	%r1882, %r1880, %r1881;
	shf.l.wrap.b32 	%r1883, %r1877, %r1877, 7;
	xor.b32  	%r1884, %r1882, %r1883;
	and.b32  	%r1885, %r1852, %r1877;
	not.b32 	%r1886, %r1877;
	and.b32  	%r1887, %r1827, %r1886;
	or.b32  	%r1888, %r1887, %r1885;
	add.s32 	%r1889, %r1802, %r1884;
	add.s32 	%r1890, %r1889, %r1888;
	add.s32 	%r1891, %r1890, %r549;
	add.s32 	%r1892, %r1891, -1564481375;
	shf.l.wrap.b32 	%r1893, %r1879, %r1879, 30;
	shf.l.wrap.b32 	%r1894, %r1879, %r1879, 19;
	xor.b32  	%r1895, %r1893, %r1894;
	shf.l.wrap.b32 	%r1896, %r1879, %r1879, 10;
	xor.b32  	%r1897, %r1895, %r1896;
	or.b32  	%r1898, %r1829, %r1854;
	and.b32  	%r1899, %r1898, %r1879;
	and.b32  	%r1900, %r1829, %r1854;
	or.b32  	%r1901, %r1899, %r1900;
	add.s32 	%r1902, %r1804, %r1892;
	add.s32 	%r1903, %r1897, %r1892;
	add.s32 	%r1904, %r1903, %r1901;
	shf.l.wrap.b32 	%r1905, %r1902, %r1902, 26;
	shf.l.wrap.b32 	%r1906, %r1902, %r1902, 21;
	xor.b32  	%r1907, %r1905, %r1906;
	shf.l.wrap.b32 	%r1908, %r1902, %r1902, 7;
	xor.b32  	%r1909, %r1907, %r1908;
	and.b32  	%r1910, %r1877, %r1902;
	not.b32 	%r1911, %r1902;
	and.b32  	%r1912, %r1852, %r1911;
	or.b32  	%r1913, %r1912, %r1910;
	add.s32 	%r1914, %r1827, %r1909;
	add.s32 	%r1915, %r1914, %r1913;
	add.s32 	%r1916, %r1915, %r565;
	add.s32 	%r1917, %r1916, -1474664885;
	shf.l.wrap.b32 	%r1918, %r1904, %r1904, 30;
	shf.l.wrap.b32 	%r1919, %r1904, %r1904, 19;
	xor.b32  	%r1920, %r1918, %r1919;
	shf.l.wrap.b32 	%r1921, %r1904, %r1904, 10;
	xor.b32  	%r1922, %r1920, %r1921;
	or.b32  	%r1923, %r1854, %r1879;
	and.b32  	%r1924, %r1923, %r1904;
	and.b32  	%r1925, %r1854, %r1879;
	or.b32  	%r1926, %r1924, %r1925;
	add.s32 	%r1927, %r1829, %r1917;
	add.s32 	%r1928, %r1922, %r1917;
	add.s32 	%r1929, %r1928, %r1926;
	shf.l.wrap.b32 	%r1930, %r1927, %r1927, 26;
	shf.l.wrap.b32 	%r1931, %r1927, %r1927, 21;
	xor.b32  	%r1932, %r1930, %r1931;
	shf.l.wrap.b32 	%r1933, %r1927, %r1927, 7;
	xor.b32  	%r1934, %r1932, %r1933;
	and.b32  	%r1935, %r1902, %r1927;
	not.b32 	%r1936, %r1927;
	and.b32  	%r1937, %r1877, %r1936;
	or.b32  	%r1938, %r1937, %r1935;
	add.s32 	%r1939, %r1852, %r1934;
	add.s32 	%r1940, %r1939, %r1938;
	add.s32 	%r1941, %r1940, %r581;
	add.s32 	%r1942, %r1941, -1035236496;
	shf.l.wrap.b32 	%r1943, %r1929, %r1929, 30;
	shf.l.wrap.b32 	%r1944, %r1929, %r1929, 19;
	xor.b32  	%r1945, %r1943, %r1944;
	shf.l.wrap.b32 	%r1946, %r1929, %r1929, 10;
	xor.b32  	%r1947, %r1945, %r1946;
	or.b32  	%r1948, %r1879, %r1904;
	and.b32  	%r1949, %r1948, %r1929;
	and.b32  	%r1950, %r1879, %r1904;
	or.b32  	%r1951, %r1949, %r1950;
	add.s32 	%r1952, %r1854, %r1942;
	add.s32 	%r1953, %r1947, %r1942;
	add.s32 	%r1954, %r1953, %r1951;
	shf.l.wrap.b32 	%r1955, %r1952, %r1952, 26;
	shf.l.wrap.b32 	%r1956, %r1952, %r1952, 21;
	xor.b32  	%r1957, %r1955, %r1956;
	shf.l.wrap.b32 	%r1958, %r1952, %r1952, 7;
	xor.b32  	%r1959, %r1957, %r1958;
	and.b32  	%r1960, %r1927, %r1952;
	not.b32 	%r1961, %r1952;
	and.b32  	%r1962, %r1902, %r1961;
	or.b32  	%r1963, %r1962, %r1960;
	add.s32 	%r1964, %r1877, %r1959;
	add.s32 	%r1965, %r1964, %r1963;
	add.s32 	%r1966, %r1965, %r597;
	add.s32 	%r1967, %r1966, -949202525;
	shf.l.wrap.b32 	%r1968, %r1954, %r1954, 30;
	shf.l.wrap.b32 	%r1969, %r1954, %r1954, 19;
	xor.b32  	%r1970, %r1968, %r1969;
	shf.l.wrap.b32 	%r1971, %r1954, %r1954, 10;
	xor.b32  	%r1972, %r1970, %r1971;
	or.b32  	%r1973, %r1904, %r1929;
	and.b32  	%r1974, %r1973, %r1954;
	and.b32  	%r1975, %r1904, %r1929;
	or.b32  	%r1976, %r1974, %r1975;
	add.s32 	%r1977, %r1879, %r1967;
	add.s32 	%r1978, %r1972, %r1967;
	add.s32 	%r1979, %r1978, %r1976;
	shf.l.wrap.b32 	%r1980, %r1977, %r1977, 26;
	shf.l.wrap.b32 	%r1981, %r1977, %r1977, 21;
	xor.b32  	%r1982, %r1980, %r1981;
	shf.l.wrap.b32 	%r1983, %r1977, %r1977, 7;
	xor.b32  	%r1984, %r1982, %r1983;
	and.b32  	%r1985, %r1952, %r1977;
	not.b32 	%r1986, %r1977;
	and.b32  	%r1987, %r1927, %r1986;
	or.b32  	%r1988, %r1987, %r1985;
	add.s32 	%r1989, %r1902, %r1984;
	add.s32 	%r1990, %r1989, %r1988;
	add.s32 	%r1991, %r1990, %r613;
	add.s32 	%r1992, %r1991, -778901479;
	shf.l.wrap.b32 	%r1993, %r1979, %r1979, 30;
	shf.l.wrap.b32 	%r1994, %r1979, %r1979, 19;
	xor.b32  	%r1995, %r1993, %r1994;
	shf.l.wrap.b32 	%r1996, %r1979, %r1979, 10;
	xor.b32  	%r1997, %r1995, %r1996;
	or.b32  	%r1998, %r1929, %r1954;
	and.b32  	%r1999, %r1998, %r1979;
	and.b32  	%r2000, %r1929, %r1954;
	or.b32  	%r2001, %r1999, %r2000;
	add.s32 	%r2002, %r1904, %r1992;
	add.s32 	%r2003, %r1997, %r1992;
	add.s32 	%r2004, %r2003, %r2001;
	shf.l.wrap.b32 	%r2005, %r2002, %r2002, 26;
	shf.l.wrap.b32 	%r2006, %r2002, %r2002, 21;
	xor.b32  	%r2007, %r2005, %r2006;
	shf.l.wrap.b32 	%r2008, %r2002, %r2002, 7;
	xor.b32  	%r2009, %r2007, %r2008;
	and.b32  	%r2010, %r1977, %r2002;
	not.b32 	%r2011, %r2002;
	and.b32  	%r2012, %r1952, %r2011;
	or.b32  	%r2013, %r2012, %r2010;
	add.s32 	%r2014, %r1927, %r2009;
	add.s32 	%r2015, %r2014, %r2013;
	add.s32 	%r2016, %r2015, %r629;
	add.s32 	%r2017, %r2016, -694614492;
	shf.l.wrap.b32 	%r2018, %r2004, %r2004, 30;
	shf.l.wrap.b32 	%r2019, %r2004, %r2004, 19;
	xor.b32  	%r2020, %r2018, %r2019;
	shf.l.wrap.b32 	%r2021, %r2004, %r2004, 10;
	xor.b32  	%r2022, %r2020, %r2021;
	or.b32  	%r2023, %r1954, %r1979;
	and.b32  	%r2024, %r2023, %r2004;
	and.b32  	%r2025, %r1954, %r1979;
	or.b32  	%r2026, %r2024, %r2025;
	add.s32 	%r2027, %r1929, %r2017;
	add.s32 	%r2028, %r2022, %r2017;
	add.s32 	%r2029, %r2028, %r2026;
	shf.l.wrap.b32 	%r2030, %r2027, %r2027, 26;
	shf.l.wrap.b32 	%r2031, %r2027, %r2027, 21;
	xor.b32  	%r2032, %r2030, %r2031;
	shf.l.wrap.b32 	%r2033, %r2027, %r2027, 7;
	xor.b32  	%r2034, %r2032, %r2033;
	and.b32  	%r2035, %r2002, %r2027;
	not.b32 	%r2036, %r2027;
	and.b32  	%r2037, %r1977, %r2036;
	or.b32  	%r2038, %r2037, %r2035;
	add.s32 	%r2039, %r1952, %r2034;
	add.s32 	%r2040, %r2039, %r2038;
	add.s32 	%r2041, %r2040, %r645;
	add.s32 	%r2042, %r2041, -200395387;
	shf.l.wrap.b32 	%r2043, %r2029, %r2029, 30;
	shf.l.wrap.b32 	%r2044, %r2029, %r2029, 19;
	xor.b32  	%r2045, %r2043, %r2044;
	shf.l.wrap.b32 	%r2046, %r2029, %r2029, 10;
	xor.b32  	%r2047, %r2045, %r2046;
	or.b32  	%r2048, %r1979, %r2004;
	and.b32  	%r2049, %r2048, %r2029;
	and.b32  	%r2050, %r1979, %r2004;
	or.b32  	%r2051, %r2049, %r2050;
	add.s32 	%r2052, %r1954, %r2042;
	add.s32 	%r2053, %r2047, %r2042;
	add.s32 	%r2054, %r2053, %r2051;
	shf.l.wrap.b32 	%r2055, %r2052, %r2052, 26;
	shf.l.wrap.b32 	%r2056, %r2052, %r2052, 21;
	xor.b32  	%r2057, %r2055, %r2056;
	shf.l.wrap.b32 	%r2058, %r2052, %r2052, 7;
	xor.b32  	%r2059, %r2057, %r2058;
	and.b32  	%r2060, %r2027, %r2052;
	not.b32 	%r2061, %r2052;
	and.b32  	%r2062, %r2002, %r2061;
	or.b32  	%r2063, %r2062, %r2060;
	add.s32 	%r2064, %r1977, %r2059;
	add.s32 	%r2065, %r2064, %r2063;
	add.s32 	%r2066, %r2065, %r661;
	add.s32 	%r2067, %r2066, 275423344;
	shf.l.wrap.b32 	%r2068, %r2054, %r2054, 30;
	shf.l.wrap.b32 	%r2069, %r2054, %r2054, 19;
	xor.b32  	%r2070, %r2068, %r2069;
	shf.l.wrap.b32 	%r2071, %r2054, %r2054, 10;
	xor.b32  	%r2072, %r2070, %r2071;
	or.b32  	%r2073, %r2004, %r2029;
	and.b32  	%r2074, %r2073, %r2054;
	and.b32  	%r2075, %r2004, %r2029;
	or.b32  	%r2076, %r2074, %r2075;
	add.s32 	%r2077, %r1979, %r2067;
	add.s32 	%r2078, %r2072, %r2067;
	add.s32 	%r2079, %r2078, %r2076;
	shf.l.wrap.b32 	%r2080, %r2077, %r2077, 26;
	shf.l.wrap.b32 	%r2081, %r2077, %r2077, 21;
	xor.b32  	%r2082, %r2080, %r2081;
	shf.l.wrap.b32 	%r2083, %r2077, %r2077, 7;
	xor.b32  	%r2084, %r2082, %r2083;
	and.b32  	%r2085, %r2052, %r2077;
	not.b32 	%r2086, %r2077;
	and.b32  	%r2087, %r2027, %r2086;
	or.b32  	%r2088, %r2087, %r2085;
	add.s32 	%r2089, %r2002, %r2084;
	add.s32 	%r2090, %r2089, %r2088;
	add.s32 	%r2091, %r2090, %r677;
	add.s32 	%r2092, %r2091, 430227734;
	shf.l.wrap.b32 	%r2093, %r2079, %r2079, 30;
	shf.l.wrap.b32 	%r2094, %r2079, %r2079, 19;
	xor.b32  	%r2095, %r2093, %r2094;
	shf.l.wrap.b32 	%r2096, %r2079, %r2079, 10;
	xor.b32  	%r2097, %r2095, %r2096;
	or.b32  	%r2098, %r2029, %r2054;
	and.b32  	%r2099, %r2098, %r2079;
	and.b32  	%r2100, %r2029, %r2054;
	or.b32  	%r2101, %r2099, %r2100;
	add.s32 	%r2102, %r2004, %r2092;
	add.s32 	%r2103, %r2097, %r2092;
	add.s32 	%r2104, %r2103, %r2101;
	shf.l.wrap.b32 	%r2105, %r2102, %r2102, 26;
	shf.l.wrap.b32 	%r2106, %r2102, %r2102, 21;
	xor.b32  	%r2107, %r2105, %r2106;
	shf.l.wrap.b32 	%r2108, %r2102, %r2102, 7;
	xor.b32  	%r2109, %r2107, %r2108;
	and.b32  	%r2110, %r2077, %r2102;
	not.b32 	%r2111, %r2102;
	and.b32  	%r2112, %r2052, %r2111;
	or.b32  	%r2113, %r2112, %r2110;
	add.s32 	%r2114, %r2027, %r2109;
	add.s32 	%r2115, %r2114, %r2113;
	add.s32 	%r2116, %r2115, %r693;
	add.s32 	%r2117, %r2116, 506948616;
	shf.l.wrap.b32 	%r2118, %r2104, %r2104, 30;
	shf.l.wrap.b32 	%r2119, %r2104, %r2104, 19;
	xor.b32  	%r2120, %r2118, %r2119;
	shf.l.wrap.b32 	%r2121, %r2104, %r2104, 10;
	xor.b32  	%r2122, %r2120, %r2121;
	or.b32  	%r2123, %r2054, %r2079;
	and.b32  	%r2124, %r2123, %r2104;
	and.b32  	%r2125, %r2054, %r2079;
	or.b32  	%r2126, %r2124, %r2125;
	add.s32 	%r2127, %r2029, %r2117;
	add.s32 	%r2128, %r2122, %r2117;
	add.s32 	%r2129, %r2128, %r2126;
	shf.l.wrap.b32 	%r2130, %r2127, %r2127, 26;
	shf.l.wrap.b32 	%r2131, %r2127, %r2127, 21;
	xor.b32  	%r2132, %r2130, %r2131;
	shf.l.wrap.b32 	%r2133, %r2127, %r2127, 7;
	xor.b32  	%r2134, %r2132, %r2133;
	and.b32  	%r2135, %r2102, %r2127;
	not.b32 	%r2136, %r2127;
	and.b32  	%r2137, %r2077, %r2136;
	or.b32  	%r2138, %r2137, %r2135;
	add.s32 	%r2139, %r2052, %r2134;
	add.s32 	%r2140, %r2139, %r2138;
	add.s32 	%r2141, %r2140, %r709;
	add.s32 	%r2142, %r2141, 659060556;
	shf.l.wrap.b32 	%r2143, %r2129, %r2129, 30;
	shf.l.wrap.b32 	%r2144, %r2129, %r2129, 19;
	xor.b32  	%r2145, %r2143, %r2144;
	shf.l.wrap.b32 	%r2146, %r2129, %r2129, 10;
	xor.b32  	%r2147, %r2145, %r2146;
	or.b32  	%r2148, %r2079, %r2104;
	and.b32  	%r2149, %r2148, %r2129;
	and.b32  	%r2150, %r2079, %r2104;
	or.b32  	%r2151, %r2149, %r2150;
	add.s32 	%r2152, %r2054, %r2142;
	add.s32 	%r2153, %r2147, %r2142;
	add.s32 	%r2154, %r2153, %r2151;
	shf.l.wrap.b32 	%r2155, %r2152, %r2152, 26;
	shf.l.wrap.b32 	%r2156, %r2152, %r2152, 21;
	xor.b32  	%r2157, %r2155, %r2156;
	shf.l.wrap.b32 	%r2158, %r2152, %r2152, 7;
	xor.b32  	%r2159, %r2157, %r2158;
	and.b32  	%r2160, %r2127, %r2152;
	not.b32 	%r2161, %r2152;
	and.b32  	%r2162, %r2102, %r2161;
	or.b32  	%r2163, %r2162, %r2160;
	add.s32 	%r2164, %r2077, %r2159;
	add.s32 	%r2165, %r2164, %r2163;
	add.s32 	%r2166, %r2165, %r725;
	add.s32 	%r2167, %r2166, 883997877;
	shf.l.wrap.b32 	%r2168, %r2154, %r2154, 30;
	shf.l.wrap.b32 	%r2169, %r2154, %r2154, 19;
	xor.b32  	%r2170, %r2168, %r2169;
	shf.l.wrap.b32 	%r2171, %r2154, %r2154, 10;
	xor.b32  	%r2172, %r2170, %r2171;
	or.b32  	%r2173, %r2104, %r2129;
	and.b32  	%r2174, %r2173, %r2154;
	and.b32  	%r2175, %r2104, %r2129;
	or.b32  	%r2176, %r2174, %r2175;
	add.s32 	%r2177, %r2079, %r2167;
	add.s32 	%r2178, %r2172, %r2167;
	add.s32 	%r2179, %r2178, %r2176;
	shf.l.wrap.b32 	%r2180, %r2177, %r2177, 26;
	shf.l.wrap.b32 	%r2181, %r2177, %r2177, 21;
	xor.b32  	%r2182, %r2180, %r2181;
	shf.l.wrap.b32 	%r2183, %r2177, %r2177, 7;
	xor.b32  	%r2184, %r2182, %r2183;
	and.b32  	%r2185, %r2152, %r2177;
	not.b32 	%r2186, %r2177;
	and.b32  	%r2187, %r2127, %r2186;
	or.b32  	%r2188, %r2187, %r2185;
	add.s32 	%r2189, %r2102, %r2184;
	add.s32 	%r2190, %r2189, %r2188;
	add.s32 	%r2191, %r2190, %r741;
	add.s32 	%r2192, %r2191, 958139571;
	shf.l.wrap.b32 	%r2193, %r2179, %r2179, 30;
	shf.l.wrap.b32 	%r2194, %r2179, %r2179, 19;
	xor.b32  	%r2195, %r2193, %r2194;
	shf.l.wrap.b32 	%r2196, %r2179, %r2179, 10;
	xor.b32  	%r2197, %r2195, %r2196;
	or.b32  	%r2198, %r2129, %r2154;
	and.b32  	%r2199, %r2198, %r2179;
	and.b32  	%r2200, %r2129, %r2154;
	or.b32  	%r2201, %r2199, %r2200;
	add.s32 	%r2202, %r2104, %r2192;
	add.s32 	%r2203, %r2197, %r2192;
	add.s32 	%r2204, %r2203, %r2201;
	shf.l.wrap.b32 	%r2205, %r2202, %r2202, 26;
	shf.l.wrap.b32 	%r2206, %r2202, %r2202, 21;
	xor.b32  	%r2207, %r2205, %r2206;
	shf.l.wrap.b32 	%r2208, %r2202, %r2202, 7;
	xor.b32  	%r2209, %r2207, %r2208;
	and.b32  	%r2210, %r2177, %r2202;
	not.b32 	%r2211, %r2202;
	and.b32  	%r2212, %r2152, %r2211;
	or.b32  	%r2213, %r2212, %r2210;
	add.s32 	%r2214, %r2127, %r2209;
	add.s32 	%r2215, %r2214, %r2213;
	add.s32 	%r2216, %r2215, %r757;
	add.s32 	%r2217, %r2216, 1322822218;
	shf.l.wrap.b32 	%r2218, %r2204, %r2204, 30;
	shf.l.wrap.b32 	%r2219, %r2204, %r2204, 19;
	xor.b32  	%r2220, %r2218, %r2219;
	shf.l.wrap.b32 	%r2221, %r2204, %r2204, 10;
	xor.b32  	%r2222, %r2220, %r2221;
	or.b32  	%r2223, %r2154, %r2179;
	and.b32  	%r2224, %r2223, %r2204;
	and.b32  	%r2225, %r2154, %r2179;
	or.b32  	%r2226, %r2224, %r2225;
	add.s32 	%r2227, %r2129, %r2217;
	add.s32 	%r2228, %r2222, %r2217;
	add.s32 	%r2229, %r2228, %r2226;
	shf.l.wrap.b32 	%r2230, %r2227, %r2227, 26;
	shf.l.wrap.b32 	%r2231, %r2227, %r2227, 21;
	xor.b32  	%r2232, %r2230, %r2231;
	shf.l.wrap.b32 	%r2233, %r2227, %r2227, 7;
	xor.b32  	%r2234, %r2232, %r2233;
	and.b32  	%r2235, %r2202, %r2227;
	not.b32 	%r2236, %r2227;
	and.b32  	%r2237, %r2177, %r2236;
	or.b32  	%r2238, %r2237, %r2235;
	add.s32 	%r2239, %r2152, %r2234;
	add.s32 	%r2240, %r2239, %r2238;
	add.s32 	%r2241, %r2240, %r773;
	add.s32 	%r2242, %r2241, 1537002063;
	shf.l.wrap.b32 	%r2243, %r2229, %r2229, 30;
	shf.l.wrap.b32 	%r2244, %r2229, %r2229, 19;
	xor.b32  	%r2245, %r2243, %r2244;
	shf.l.wrap.b32 	%r2246, %r2229, %r2229, 10;
	xor.b32  	%r2247, %r2245, %r2246;
	or.b32  	%r2248, %r2179, %r2204;
	and.b32  	%r2249, %r2248, %r2229;
	and.b32  	%r2250, %r2179, %r2204;
	or.b32  	%r2251, %r2249, %r2250;
	add.s32 	%r2252, %r2154, %r2242;
	add.s32 	%r2253, %r2247, %r2242;
	add.s32 	%r2254, %r2253, %r2251;
	shf.l.wrap.b32 	%r2255, %r2252, %r2252, 26;
	shf.l.wrap.b32 	%r2256, %r2252, %r2252, 21;
	xor.b32  	%r2257, %r2255, %r2256;
	shf.l.wrap.b32 	%r2258, %r2252, %r2252, 7;
	xor.b32  	%r2259, %r2257, %r2258;
	and.b32  	%r2260, %r2227, %r2252;
	not.b32 	%r2261, %r2252;
	and.b32  	%r2262, %r2202, %r2261;
	or.b32  	%r2263, %r2262, %r2260;
	add.s32 	%r2264, %r2177, %r2259;
	add.s32 	%r2265, %r2264, %r2263;
	add.s32 	%r2266, %r2265, %r789;
	add.s32 	%r2267, %r2266, 1747873779;
	shf.l.wrap.b32 	%r2268, %r2254, %r2254, 30;
	shf.l.wrap.b32 	%r2269, %r2254, %r2254, 19;
	xor.b32  	%r2270, %r2268, %r2269;
	shf.l.wrap.b32 	%r2271, %r2254, %r2254, 10;
	xor.b32  	%r2272, %r2270, %r2271;
	or.b32  	%r2273, %r2204, %r2229;
	and.b32  	%r2274, %r2273, %r2254;
	and.b32  	%r2275, %r2204, %r2229;
	or.b32  	%r2276, %r2274, %r2275;
	add.s32 	%r2277, %r2179, %r2267;
	add.s32 	%r2278, %r2272, %r2267;
	add.s32 	%r2279, %r2278, %r2276;
	shf.l.wrap.b32 	%r2280, %r2277, %r2277, 26;
	shf.l.wrap.b32 	%r2281, %r2277, %r2277, 21;
	xor.b32  	%r2282, %r2280, %r2281;
	shf.l.wrap.b32 	%r2283, %r2277, %r2277, 7;
	xor.b32  	%r2284, %r2282, %r2283;
	and.b32  	%r2285, %r2252, %r2277;
	not.b32 	%r2286, %r2277;
	and.b32  	%r2287, %r2227, %r2286;
	or.b32  	%r2288, %r2287, %r2285;
	add.s32 	%r2289, %r2202, %r2284;
	add.s32 	%r2290, %r2289, %r2288;
	add.s32 	%r2291, %r2290, %r805;
	add.s32 	%r2292, %r2291, 1955562222;
	shf.l.wrap.b32 	%r2293, %r2279, %r2279, 30;
	shf.l.wrap.b32 	%r2294, %r2279, %r2279, 19;
	xor.b32  	%r2295, %r2293, %r2294;
	shf.l.wrap.b32 	%r2296, %r2279, %r2279, 10;
	xor.b32  	%r2297, %r2295, %r2296;
	or.b32  	%r2298, %r2229, %r2254;
	and.b32  	%r2299, %r2298, %r2279;
	and.b32  	%r2300, %r2229, %r2254;
	or.b32  	%r2301, %r2299, %r2300;
	add.s32 	%r2302, %r2204, %r2292;
	add.s32 	%r2303, %r2297, %r2292;
	add.s32 	%r2304, %r2303, %r2301;
	shf.l.wrap.b32 	%r2305, %r2302, %r2302, 26;
	shf.l.wrap.b32 	%r2306, %r2302, %r2302, 21;
	xor.b32  	%r2307, %r2305, %r2306;
	shf.l.wrap.b32 	%r2308, %r2302, %r2302, 7;
	xor.b32  	%r2309, %r2307, %r2308;
	and.b32  	%r2310, %r2277, %r2302;
	not.b32 	%r2311, %r2302;
	and.b32  	%r2312, %r2252, %r2311;
	or.b32  	%r2313, %r2312, %r2310;
	add.s32 	%r2314, %r2227, %r2309;
	add.s32 	%r2315, %r2314, %r2313;
	add.s32 	%r2316, %r2315, %r821;
	add.s32 	%r2317, %r2316, 2024104815;
	shf.l.wrap.b32 	%r2318, %r2304, %r2304, 30;
	shf.l.wrap.b32 	%r2319, %r2304, %r2304, 19;
	xor.b32  	%r2320, %r2318, %r2319;
	shf.l.wrap.b32 	%r2321, %r2304, %r2304, 10;
	xor.b32  	%r2322, %r2320, %r2321;
	or.b32  	%r2323, %r2254, %r2279;
	and.b32  	%r2324, %r2323, %r2304;
	and.b32  	%r2325, %r2254, %r2279;
	or.b32  	%r2326, %r2324, %r2325;
	add.s32 	%r2327, %r2229, %r2317;
	add.s32 	%r2328, %r2322, %r2317;
	add.s32 	%r2329, %r2328, %r2326;
	shf.l.wrap.b32 	%r2330, %r2327, %r2327, 26;
	shf.l.wrap.b32 	%r2331, %r2327, %r2327, 21;
	xor.b32  	%r2332, %r2330, %r2331;
	shf.l.wrap.b32 	%r2333, %r2327, %r2327, 7;
	xor.b32  	%r2334, %r2332, %r2333;
	and.b32  	%r2335, %r2302, %r2327;
	not.b32 	%r2336, %r2327;
	and.b32  	%r2337, %r2277, %r2336;
	or.b32  	%r2338, %r2337, %r2335;
	add.s32 	%r2339, %r2252, %r2334;
	add.s32 	%r2340, %r2339, %r2338;
	add.s32 	%r2341, %r2340, %r837;
	add.s32 	%r2342, %r2341, -2067236844;
	shf.l.wrap.b32 	%r2343, %r2329, %r2329, 30;
	shf.l.wrap.b32 	%r2344, %r2329, %r2329, 19;
	xor.b32  	%r2345, %r2343, %r2344;
	shf.l.wrap.b32 	%r2346, %r2329, %r2329, 10;
	xor.b32  	%r2347, %r2345, %r2346;
	or.b32  	%r2348, %r2279, %r2304;
	and.b32  	%r2349, %r2348, %r2329;
	and.b32  	%r2350, %r2279, %r2304;
	or.b32  	%r2351, %r2349, %r2350;
	add.s32 	%r2352, %r2254, %r2342;
	add.s32 	%r2353, %r2347, %r2342;
	add.s32 	%r2354, %r2353, %r2351;
	shf.l.wrap.b32 	%r2355, %r2352, %r2352, 26;
	shf.l.wrap.b32 	%r2356, %r2352, %r2352, 21;
	xor.b32  	%r2357, %r2355, %r2356;
	shf.l.wrap.b32 	%r2358, %r2352, %r2352, 7;
	xor.b32  	%r2359, %r2357, %r2358;
	and.b32  	%r2360, %r2327, %r2352;
	not.b32 	%r2361, %r2352;
	and.b32  	%r2362, %r2302, %r2361;
	or.b32  	%r2363, %r2362, %r2360;
	add.s32 	%r2364, %r2277, %r2359;
	add.s32 	%r2365, %r2364, %r2363;
	add.s32 	%r2366, %r2365, %r853;
	add.s32 	%r2367, %r2366, -1933114872;
	shf.l.wrap.b32 	%r2368, %r2354, %r2354, 30;
	shf.l.wrap.b32 	%r2369, %r2354, %r2354, 19;
	xor.b32  	%r2370, %r2368, %r2369;
	shf.l.wrap.b32 	%r2371, %r2354, %r2354, 10;
	xor.b32  	%r2372, %r2370, %r2371;
	or.b32  	%r2373, %r2304, %r2329;
	and.b32  	%r2374, %r2373, %r2354;
	and.b32  	%r2375, %r2304, %r2329;
	or.b32  	%r2376, %r2374, %r2375;
	add.s32 	%r2377, %r2279, %r2367;
	add.s32 	%r2378, %r2372, %r2367;
	add.s32 	%r2379, %r2378, %r2376;
	shf.l.wrap.b32 	%r2380, %r2377, %r2377, 26;
	shf.l.wrap.b32 	%r2381, %r2377, %r2377, 21;
	xor.b32  	%r2382, %r2380, %r2381;
	shf.l.wrap.b32 	%r2383, %r2377, %r2377, 7;
	xor.b32  	%r2384, %r2382, %r2383;
	and.b32  	%r2385, %r2352, %r2377;
	not.b32 	%r2386, %r2377;
	and.b32  	%r2387, %r2327, %r2386;
	or.b32  	%r2388, %r2387, %r2385;
	add.s32 	%r2389, %r2302, %r2384;
	add.s32 	%r2390, %r2389, %r2388;
	add.s32 	%r2391, %r2390, %r869;
	add.s32 	%r2392, %r2391, -1866530822;
	shf.l.wrap.b32 	%r2393, %r2379, %r2379, 30;
	shf.l.wrap.b32 	%r2394, %r2379, %r2379, 19;
	xor.b32  	%r2395, %r2393, %r2394;
	shf.l.wrap.b32 	%r2396, %r2379, %r2379, 10;
	xor.b32  	%r2397, %r2395, %r2396;
	or.b32  	%r2398, %r2329, %r2354;
	and.b32  	%r2399, %r2398, %r2379;
	and.b32  	%r2400, %r2329, %r2354;
	or.b32  	%r2401, %r2399, %r2400;
	add.s32 	%r2402, %r2304, %r2392;
	add.s32 	%r2403, %r2397, %r2392;
	add.s32 	%r2404, %r2403, %r2401;
	shf.l.wrap.b32 	%r2405, %r2402, %r2402, 26;
	shf.l.wrap.b32 	%r2406, %r2402, %r2402, 21;
	xor.b32  	%r2407, %r2405, %r2406;
	shf.l.wrap.b32 	%r2408, %r2402, %r2402, 7;
	xor.b32  	%r2409, %r2407, %r2408;
	and.b32  	%r2410, %r2377, %r2402;
	not.b32 	%r2411, %r2402;
	and.b32  	%r2412, %r2352, %r2411;
	or.b32  	%r2413, %r2412, %r2410;
	add.s32 	%r2414, %r2327, %r2409;
	add.s32 	%r2415, %r2414, %r2413;
	add.s32 	%r2416, %r2415, %r885;
	add.s32 	%r2417, %r2416, -1538233109;
	shf.l.wrap.b32 	%r2418, %r2404, %r2404, 30;
	shf.l.wrap.b32 	%r2419, %r2404, %r2404, 19;
	xor.b32  	%r2420, %r2418, %r2419;
	shf.l.wrap.b32 	%r2421, %r2404, %r2404, 10;
	xor.b32  	%r2422, %r2420, %r2421;
	or.b32  	%r2423, %r2354, %r2379;
	and.b32  	%r2424, %r2423, %r2404;
	and.b32  	%r2425, %r2354, %r2379;
	or.b32  	%r2426, %r2424, %r2425;
	add.s32 	%r2427, %r2329, %r2417;
	add.s32 	%r2428, %r2422, %r2417;
	add.s32 	%r2429, %r2428, %r2426;
	shf.l.wrap.b32 	%r2430, %r2427, %r2427, 26;
	shf.l.wrap.b32 	%r2431, %r2427, %r2427, 21;
	xor.b32  	%r2432, %r2430, %r2431;
	shf.l.wrap.b32 	%r2433, %r2427, %r2427, 7;
	xor.b32  	%r2434, %r2432, %r2433;
	and.b32  	%r2435, %r2402, %r2427;
	not.b32 	%r2436, %r2427;
	and.b32  	%r2437, %r2377, %r2436;
	or.b32  	%r2438, %r2437, %r2435;
	add.s32 	%r2439, %r2352, %r2434;
	add.s32 	%r2440, %r2439, %r2438;
	add.s32 	%r2441, %r2440, %r901;
	add.s32 	%r2442, %r2441, -1090935817;
	shf.l.wrap.b32 	%r2443, %r2429, %r2429, 30;
	shf.l.wrap.b32 	%r2444, %r2429, %r2429, 19;
	xor.b32  	%r2445, %r2443, %r2444;
	shf.l.wrap.b32 	%r2446, %r2429, %r2429, 10;
	xor.b32  	%r2447, %r2445, %r2446;
	or.b32  	%r2448, %r2379, %r2404;
	and.b32  	%r2449, %r2448, %r2429;
	and.b32  	%r2450, %r2379, %r2404;
	or.b32  	%r2451, %r2449, %r2450;
	add.s32 	%r2452, %r2354, %r2442;
	add.s32 	%r2453, %r2447, %r2442;
	add.s32 	%r2454, %r2453, %r2451;
	shf.l.wrap.b32 	%r2455, %r2452, %r2452, 26;
	shf.l.wrap.b32 	%r2456, %r2452, %r2452, 21;
	xor.b32  	%r2457, %r2455, %r2456;
	shf.l.wrap.b32 	%r2458, %r2452, %r2452, 7;
	xor.b32  	%r2459, %r2457, %r2458;
	and.b32  	%r2460, %r2427, %r2452;
	not.b32 	%r2461, %r2452;
	and.b32  	%r2462, %r2402, %r2461;
	or.b32  	%r2463, %r2462, %r2460;
	add.s32 	%r2464, %r2377, %r2459;
	add.s32 	%r2465, %r2464, %r2463;
	add.s32 	%r2466, %r2465, %r917;
	add.s32 	%r2467, %r2466, -965641998;
	shf.l.wrap.b32 	%r2468, %r2454, %r2454, 30;
	shf.l.wrap.b32 	%r2469, %r2454, %r2454, 19;
	xor.b32  	%r2470, %r2468, %r2469;
	shf.l.wrap.b32 	%r2471, %r2454, %r2454, 10;
	xor.b32  	%r2472, %r2470, %r2471;
	or.b32  	%r2473, %r2404, %r2429;
	and.b32  	%r2474, %r2473, %r2454;
	and.b32  	%r2475, %r2404, %r2429;
	or.b32  	%r2476, %r2474, %r2475;
	add.s32 	%r2477, %r2379, %r2467;
	add.s32 	%r2478, %r2472, %r2467;
	add.s32 	%r2479, %r2478, %r2476;
	add.s32 	%r2480, %r2479, 1779033703;
	prmt.b32 	%r2481, %r2480, 0, 291;
	add.s32 	%r2482, %r2454, -1150833019;
	prmt.b32 	%r2483, %r2482, 0, 291;
	add.s32 	%r2484, %r2429, 1013904242;
	prmt.b32 	%r2485, %r2484, 0, 291;
	add.s32 	%r2486, %r2404, -1521486534;
	prmt.b32 	%r2487, %r2486, 0, 291;
	add.s32 	%r2488, %r2477, 1359893119;
	prmt.b32 	%r2489, %r2488, 0, 291;
	add.s32 	%r2490, %r2452, -1694144372;
	prmt.b32 	%r2491, %r2490, 0, 291;
	add.s32 	%r2492, %r2427, 528734635;
	prmt.b32 	%r2493, %r2492, 0, 291;
	add.s32 	%r2494, %r2402, 1541459225;
	prmt.b32 	%r2495, %r2494, 0, 291;
	shr.u32 	%r2496, %r2481, 24;
	shr.u32 	%r2497, %r2481, 16;
	shr.u32 	%r2498, %r2481, 8;
	shr.u32 	%r2499, %r2483, 24;
	shr.u32 	%r2500, %r2483, 16;
	shr.u32 	%r2501, %r2483, 8;
	shr.u32 	%r2502, %r2485, 24;
	shr.u32 	%r2503, %r2485, 16;
	shr.u32 	%r2504, %r2485, 8;
	shr.u32 	%r2505, %r2487, 24;
	shr.u32 	%r2506, %r2487, 16;
	shr.u32 	%r2507, %r2487, 8;
	shr.u32 	%r2508, %r2489, 24;
	shr.u32 	%r2509, %r2489, 16;
	shr.u32 	%r2510, %r2489, 8;
	shr.u32 	%r2511, %r2491, 24;
	shr.u32 	%r2512, %r2491, 16;
	shr.u32 	%r2513, %r2491, 8;
	shr.u32 	%r2514, %r2493, 24;
	shr.u32 	%r2515, %r2493, 16;
	shr.u32 	%r2516, %r2493, 8;
	shr.u32 	%r2517, %r2495, 24;
	shr.u32 	%r2518, %r2495, 16;
	shr.u32 	%r2519, %r2495, 8;
	mov.u64 	%rd82, $str$8;
	cvta.global.u64 	%rd83, %rd82;
	{ // callseq 113, 0
	.param .b64 param0;
	st.param.b64 	[param0], %rd83;
	.param .b64 param1;
	st.param.b64 	[param1], 0;
	.param .b32 retval0;
	call.uni (retval0), 
	vprintf, 
	(
	param0, 
	param1
	);
	ld.param.b32 	%r2520, [retval0];
	} // callseq 113
	st.local.u32 	[%rd26], %r2496;
	{ // callseq 114, 0
	.param .b64 param0;
	st.param.b64 	[param0], %rd37;
	.param .b64 param1;
	st.param.b64 	[param1], %rd25;
	.param .b32 retval0;
	call.uni (retval0), 
	vprintf, 
	(
	param0, 
	param1
	);
	ld.param.b32 	%r2522, [retval0];
	} // callseq 114
	and.b32  	%r2524, %r2497, 255;
	st.local.u32 	[%rd26], %r2524;
	{ // callseq 115, 0
	.param .b64 param0;
	st.param.b64 	[param0], %rd37;
	.param .b64 param1;
	st.param.b64 	[param1], %rd25;
	.param .b32 retval0;
	call.uni (retval0), 
	vprintf, 
	(
	param0, 
	param1
	);
	ld.param.b32 	%r2525, [retval0];
	} // callseq 115
	and.b32  	%r2527, %r2498, 255;
	st.local.u32 	[%rd26], %r2527;
	{ // callseq 116, 0
	.param .b64 param0;
	st.param.b64 	[param0], %rd37;
	.param .b64 param1;
	st.param.b64 	[param1], %rd25;
	.param .b32 retval0;
	call.uni (retval0), 
	vprintf, 
	(
	param0, 
	param1
	);
	ld.param.b32 	%r2528, [retval0];
	} // callseq 116
	and.b32  	%r2530, %r2481, 255;
	st.local.u32 	[%rd26], %r2530;
	{ // callseq 117, 0
	.param .b64 param0;
	st.param.b64 	[param0], %rd37;
	.param .b64 param1;
	st.param.b64 	[param1], %rd25;
	.param .b32 retval0;
	call.uni (retval0), 
	vprintf, 
	(
	param0, 
	param1
	);
	ld.param.b32 	%r2531, [retval0];
	} // callseq 117
	st.local.u32 	[%rd26], %r2499;
	{ // callseq 118, 0
	.param .b64 param0;
	st.param.b64 	[param0], %rd37;
	.param .b64 param1;
	st.param.b64 	[param1], %rd25;
	.param .b32 retval0;
	call.uni (retval0), 
	vprintf, 
	(
	param0, 
	param1
	);
	ld.param.b32 	%r2533, [retval0];
	} // callseq 118
	and.b32  	%r2535, %r2500, 255;
	st.local.u32 	[%rd26], %r2535;
	{ // callseq 119, 0
	.param .b64 param0;
	st.param.b64 	[param0], %rd37;
	.param .b64 param1;
	st.param.b64 	[param1], %rd25;
	.param .b32 retval0;
	call.uni (retval0), 
	vprintf, 
	(
	param0, 
	param1
	);
	ld.param.b32 	%r2536, [retval0];
	} // callseq 119
	and.b32  	%r2538, %r2501, 255;
	st.local.u32 	[%rd26], %r2538;
	{ // callseq 120, 0
	.param .b64 param0;
	st.param.b64 	[param0], %rd37;
	.param .b64 param1;
	st.param.b64 	[param1], %rd25;
	.param .b32 retval0;
	call.uni (retval0), 
	vprintf, 
	(
	param0, 
	param1
	);
	ld.param.b32 	%r2539, [retval0];
	} // callseq 120
	and.b32  	%r2541, %r2483, 255;
	st.local.u32 	[%rd26], %r2541;
	{ // callseq 121, 0
	.param .b64 param0;
	st.param.b64 	[param0], %rd37;
	.param .b64 param1;
	st.param.b64 	[param1], %rd25;
	.param .b32 retval0;
	call.uni (retval0), 
	vprintf, 
	(
	param0, 
	param1
	);
	ld.param.b32 	%r2542, [retval0];
	} // callseq 121
	st.local.u32 	[%rd26], %r2502;
	{ // callseq 122, 0
	.param .b64 param0;
	st.param.b64 	[param0], %rd37;
	.param .b64 param1;
	st.param.b64 	[param1], %rd25;
	.param .b32 retval0;
	call.uni (retval0), 
	vprintf, 
	(
	param0, 
	param1
	);
	ld.param.b32 	%r2544, [retval0];
	} // callseq 122
	and.b32  	%r2546, %r2503, 255;
	st.local.u32 	[%rd26], %r2546;
	{ // callseq 123, 0
	.param .b64 param0;
	st.param.b64 	[param0], %rd37;
	.param .b64 param1;
	st.param.b64 	[param1], %rd25;
	.param .b32 retval0;
	call.uni (retval0), 
	vprintf, 
	(
	param0, 
	param1
	);
	ld.param.b32 	%r2547, [retval0];
	} // callseq 123
	and.b32  	%r2549, %r2504, 255;
	st.local.u32 	[%rd26], %r2549;
	{ // callseq 124, 0
	.param .b64 param0;
	st.param.b64 	[param0], %rd37;
	.param .b64 param1;
	st.param.b64 	[param1], %rd25;
	.param .b32 retval0;
	call.uni (retval0), 
	vprintf, 
	(
	param0, 
	param1
	);
	ld.param.b32 	%r2550, [retval0];
	} // callseq 124
	and.b32  	%r2552, %r2485, 255;
	st.local.u32 	[%rd26], %r2552;
	{ // callseq 125, 0
	.param .b64 param0;
	st.param.b64 	[param0], %rd37;
	.param .b64 param1;
	st.param.b64 	[param1], %rd25;
	.param .b32 retval0;
	call.uni (retval0), 
	vprintf, 
	(
	param0, 
	param1
	);
	ld.param.b32 	%r2553, [retval0];
	} // callseq 125
	st.local.u32 	[%rd26], %r2505;
	{ // callseq 126, 0
	.param .b64 param0;
	st.param.b64 	[param0], %rd37;
	.param .b64 param1;
	st.param.b64 	[param1], %rd25;
	.param .b32 retval0;
	call.uni (retval0), 
	vprintf, 
	(
	param0, 
	param1
	);
	ld.param.b32 	%r2555, [retval0];
	} // callseq 126
	and.b32  	%r2557, %r2506, 255;
	st.local.u32 	[%rd26], %r2557;
	{ // callseq 127, 0
	.param .b64 param0;
	st.param.b64 	[param0], %rd37;
	.param .b64 param1;
	st.param.b64 	[param1], %rd25;
	.param .b32 retval0;
	call.uni (retval0), 
	vprintf, 
	(
	param0, 
	param1
	);
	ld.param.b32 	%r2558, [retval0];
	} // callseq 127
	and.b32  	%r2560, %r2507, 255;
	st.local.u32 	[%rd26], %r2560;
	{ // callseq 128, 0
	.param .b64 param0;
	st.param.b64 	[param0], %rd37;
	.param .b64 param1;
	st.param.b64 	[param1], %rd25;
	.param .b32 retval0;
	call.uni (retval0), 
	vprintf, 
	(
	param0, 
	param1
	);
	ld.param.b32 	%r2561, [retval0];
	} // callseq 128
	and.b32  	%r2563, %r2487, 255;
	st.local.u32 	[%rd26], %r2563;
	{ // callseq 129, 0
	.param .b64 param0;
	st.param.b64 	[param0], %rd37;
	.param .b64 param1;
	st.param.b64 	[param1], %rd25;
	.param .b32 retval0;
	call.uni (retval0), 
	vprintf, 
	(
	param0, 
	param1
	);
	ld.param.b32 	%r2564, [retval0];
	} // callseq 129
	st.local.u32 	[%rd26], %r2508;
	{ // callseq 130, 0
	.param .b64 param0;
	st.param.b64 	[param0], %rd37;
	.param .b64 param1;
	st.param.b64 	[param1], %rd25;
	.param .b32 retval0;
	call.uni (retval0), 
	vprintf, 
	(
	param0, 
	param1
	);
	ld.param.b32 	%r2566, [retval0];
	} // callseq 130
	and.b32  	%r2568, %r2509, 255;
	st.local.u32 	[%rd26], %r2568;
	{ // callseq 131, 0
	.param .b64 param0;
	st.param.b64 	[param0], %rd37;
	.param .b64 param1;
	st.param.b64 	[param1], %rd25;
	.param .b32 retval0;
	call.uni (retval0), 
	vprintf, 
	(
	param0, 
	param1
	);
	ld.param.b32 	%r2569, [retval0];
	} // callseq 131
	and.b32  	%r2571, %r2510, 255;
	st.local.u32 	[%rd26], %r2571;
	{ // callseq 132, 0
	.param .b64 param0;
	st.param.b64 	[param0], %rd37;
	.param .b64 param1;
	st.param.b64 	[param1], %rd25;
	.param .b32 retval0;
	call.uni (retval0), 
	vprintf, 
	(
	param0, 
	param1
	);
	ld.param.b32 	%r2572, [retval0];
	} // callseq 132
	and.b32  	%r2574, %r2489, 255;
	st.local.u32 	[%rd26], %r2574;
	{ // callseq 133, 0
	.param .b64 param0;
	st.param.b64 	[param0], %rd37;
	.param .b64 param1;
	st.param.b64 	[param1], %rd25;
	.param .b32 retval0;
	call.uni (retval0), 
	vprintf, 
	(
	param0, 
	param1
	);
	ld.param.b32 	%r2575, [retval0];
	} // callseq 133
	st.local.u32 	[%rd26], %r2511;
	{ // callseq 134, 0
	.param .b64 param0;
	st.param.b64 	[param0], %rd37;
	.param .b64 param1;
	st.param.b64 	[param1], %rd25;
	.param .b32 retval0;
	call.uni (retval0), 
	vprintf, 
	(
	param0, 
	param1
	);
	ld.param.b32 	%r2577, [retval0];
	} // callseq 134
	and.b32  	%r2579, %r2512, 255;
	st.local.u32 	[%rd26], %r2579;
	{ // callseq 135, 0
	.param .b64 param0;
	st.param.b64 	[param0], %rd37;
	.param .b64 param1;
	st.param.b64 	[param1], %rd25;
	.param .b32 retval0;
	call.uni (retval0), 
	vprintf, 
	(
	param0, 
	param1
	);
	ld.param.b32 	%r2580, [retval0];
	} // callseq 135
	and.b32  	%r2582, %r2513, 255;
	st.local.u32 	[%rd26], %r2582;
	{ // callseq 136, 0
	.param .b64 param0;
	st.param.b64 	[param0], %rd37;
	.param .b64 param1;
	st.param.b64 	[param1], %rd25;
	.param .b32 retval0;
	call.uni (retval0), 
	vprintf, 
	(
	param0, 
	param1
	);
	ld.param.b32 	%r2583, [retval0];
	} // callseq 136
	and.b32  	%r2585, %r2491, 255;
	st.local.u32 	[%rd26], %r2585;
	{ // callseq 137, 0
	.param .b64 param0;
	st.param.b64 	[param0], %rd37;
	.param .b64 param1;
	st.param.b64 	[param1], %rd25;
	.param .b32 retval0;
	call.uni (retval0), 
	vprintf, 
	(
	param0, 
	param1
	);
	ld.param.b32 	%r2586, [retval0];
	} // callseq 137
	st.local.u32 	[%rd26], %r2514;
	{ // callseq 138, 0
	.param .b64 param0;
	st.param.b64 	[param0], %rd37;
	.param .b64 param1;
	st.param.b64 	[param1], %rd25;
	.param .b32 retval0;
	call.uni (retval0), 
	vprintf, 
	(
	param0, 
	param1
	);
	ld.param.b32 	%r2588, [retval0];
	} // callseq 138
	and.b32  	%r2590, %r2515, 255;
	st.local.u32 	[%rd26], %r2590;
	{ // callseq 139, 0
	.param .b64 param0;
	st.param.b64 	[param0], %rd37;
	.param .b64 param1;
	st.param.b64 	[param1], %rd25;
	.param .b32 retval0;
	call.uni (retval0), 
	vprintf, 
	(
	param0, 
	param1
	);
	ld.param.b32 	%r2591, [retval0];
	} // callseq 139
	and.b32  	%r2593, %r2516, 255;
	st.local.u32 	[%rd26], %r2593;
	{ // callseq 140, 0
	.param .b64 param0;
	st.param.b64 	[param0], %rd37;
	.param .b64 param1;
	st.param.b64 	[param1], %rd25;
	.param .b32 retval0;
	call.uni (retval0), 
	vprintf, 
	(
	param0, 
	param1
	);
	ld.param.b32 	%r2594, [retval0];
	} // callseq 140
	and.b32  	%r2596, %r2493, 255;
	st.local.u32 	[%rd26], %r2596;
	{ // callseq 141, 0
	.param .b64 param0;
	st.param.b64 	[param0], %rd37;
	.param .b64 param1;
	st.param.b64 	[param1], %rd25;
	.param .b32 retval0;
	call.uni (retval0), 
	vprintf, 
	(
	param0, 
	param1
	);
	ld.param.b32 	%r2597, [retval0];
	} // callseq 141
	st.local.u32 	[%rd26], %r2517;
	{ // callseq 142, 0
	.param .b64 param0;
	st.param.b64 	[param0], %rd37;
	.param .b64 param1;
	st.param.b64 	[param1], %rd25;
	.param .b32 retval0;
	call.uni (retval0), 
	vprintf, 
	(
	param0, 
	param1
	);
	ld.param.b32 	%r2599, [retval0];
	} // callseq 142
	and.b32  	%r2601, %r2518, 255;
	st.local.u32 	[%rd26], %r2601;
	{ // callseq 143, 0
	.param .b64 param0;
	st.param.b64 	[param0], %rd37;
	.param .b64 param1;
	st.param.b64 	[param1], %rd25;
	.param .b32 retval0;
	call.uni (retval0), 
	vprintf, 
	(
	param0, 
	param1
	);
	ld.param.b32 	%r2602, [retval0];
	} // callseq 143
	and.b32  	%r2604, %r2519, 255;
	st.local.u32 	[%rd26], %r2604;
	{ // callseq 144, 0
	.param .b64 param0;
	st.param.b64 	[param0], %rd37;
	.param .b64 param1;
	st.param.b64 	[param1], %rd25;
	.param .b32 retval0;
	call.uni (retval0), 
	vprintf, 
	(
	param0, 
	param1
	);
	ld.param.b32 	%r2605, [retval0];
	} // callseq 144
	and.b32  	%r2607, %r2495, 255;
	st.local.u32 	[%rd26], %r2607;
	{ // callseq 145, 0
	.param .b64 param0;
	st.param.b64 	[param0], %rd37;
	.param .b64 param1;
	st.param.b64 	[param1], %rd25;
	.param .b32 retval0;
	call.uni (retval0), 
	vprintf, 
	(
	param0, 
	param1
	);
	ld.param.b32 	%r2608, [retval0];
	} // callseq 145
	{ // callseq 146, 0
	.param .b64 param0;
	st.param.b64 	[param0], %rd39;
	.param .b64 param1;
	st.param.b64 	[param1], 0;
	.param .b32 retval0;
	call.uni (retval0), 
	vprintf, 
	(
	param0, 
	param1
	);
	ld.param.b32 	%r2610, [retval0];
	} // callseq 146
$L__BB0_4:
	ld.param.u32 	%r5086, [_Z30find_passwords_optimized_multiPKhS0_iiy_param_3];
	ld.param.u64 	%rd198, [_Z30find_passwords_optimized_multiPKhS0_iiy_param_0];
	add.u64 	%rd84, %SP, 32;
	add.u64 	%rd85, %SPL, 32;
	mov.u64 	%rd86, $str$29;
	cvta.global.u64 	%rd87, %rd86;
	{ // callseq 147, 0
	.param .b64 param0;
	st.param.b64 	[param0], %rd87;
	.param .b64 param1;
	st.param.b64 	[param1], 0;
	.param .b32 retval0;
	call.uni (retval0), 
	vprintf, 
	(
	param0, 
	param1
	);
	ld.param.b32 	%r2612, [retval0];
	} // callseq 147
	mov.u64 	%rd88, $str$30;
	cvta.global.u64 	%rd89, %rd88;
	{ // callseq 148, 0
	.param .b64 param0;
	st.param.b64 	[param0], %rd89;
	.param .b64 param1;
	st.param.b64 	[param1], 0;
	.param .b32 retval0;
	call.uni (retval0), 
	vprintf, 
	(
	param0, 
	param1
	);
	ld.param.b32 	%r2614, [retval0];
	} // callseq 148
	cvta.to.global.u64 	%rd90, %rd198;
	ld.global.nc.u8 	%rs51, [%rd90];
	cvt.u32.u8 	%r2616, %rs51;
	st.local.u32 	[%rd85], %r2616;
	mov.u64 	%rd91, $str$27;
	cvta.global.u64 	%rd92, %rd91;
	{ // callseq 149, 0
	.param .b64 param0;
	st.param.b64 	[param0], %rd92;
	.param .b64 param1;
	st.param.b64 	[param1], %rd84;
	.param .b32 retval0;
	call.uni (retval0), 
	vprintf, 
	(
	param0, 
	param1
	);
	ld.param.b32 	%r2617, [retval0];
	} // callseq 149
	ld.global.nc.u8 	%rs52, [%rd90+1];
	cvt.u32.u8 	%r2619, %rs52;
	st.local.u32 	[%rd85], %r2619;
	{ // callseq 150, 0
	.param .b64 param0;
	st.param.b64 	[param0], %rd92;
	.param .b64 param1;
	st.param.b64 	[param1], %rd84;
	.param .b32 retval0;
	call.uni (retval0), 
	vprintf, 
	(
	param0, 
	param1
	);
	ld.param.b32 	%r2620, [retval0];
	} // callseq 150
	ld.global.nc.u8 	%rs53, [%rd90+2];
	cvt.u16.u8 	%rs54, %rs53;
	cvt.u32.u16 	%r2622, %rs54;
	st.local.u32 	[%rd85], %r2622;
	{ // callseq 151, 0
	.param .b64 param0;
	st.param.b64 	[param0], %rd92;
	.param .b64 param1;
	st.param.b64 	[param1], %rd84;
	.param .b32 retval0;
	call.uni (retval0), 
	vprintf, 
	(
	param0, 
	param1
	);
	ld.param.b32 	%r2623, [retval0];
	} // callseq 151
	ld.global.nc.u8 	%rs55, [%rd90+3];
	cvt.u32.u8 	%r2625, %rs55;
	st.local.u32 	[%rd85], %r2625;
	{ // callseq 152, 0
	.param .b64 param0;
	st.param.b64 	[param0], %rd92;
	.param .b64 param1;
	st.param.b64 	[param1], %rd84;
	.param .b32 retval0;
	call.uni (retval0), 
	vprintf, 
	(
	param0, 
	param1
	);
	ld.param.b32 	%r2626, [retval0];
	} // callseq 152
	ld.global.nc.u8 	%rs56, [%rd90+4];
	cvt.u32.u8 	%r2628, %rs56;
	st.local.u32 	[%rd85], %r2628;
	{ // callseq 153, 0
	.param .b64 param0;
	st.param.b64 	[param0], %rd92;
	.param .b64 param1;
	st.param.b64 	[param1], %rd84;
	.param .b32 retval0;
	call.uni (retval0), 
	vprintf, 
	(
	param0, 
	param1
	);
	ld.param.b32 	%r2629, [retval0];
	} // callseq 153
	ld.global.nc.u8 	%rs57, [%rd90+5];
	cvt.u32.u8 	%r2631, %rs57;
	st.local.u32 	[%rd85], %r2631;
	{ // callseq 154, 0
	.param .b64 param0;
	st.param.b64 	[param0], %rd92;
	.param .b64 param1;
	st.param.b64 	[param1], %rd84;
	.param .b32 retval0;
	call.uni (retval0), 
	vprintf, 
	(
	param0, 
	param1
	);
	ld.param.b32 	%r2632, [retval0];
	} // callseq 154
	ld.global.nc.u8 	%rs58, [%rd90+6];
	cvt.u16.u8 	%rs59, %rs58;
	cvt.u32.u16 	%r2634, %rs59;
	st.local.u32 	[%rd85], %r2634;
	{ // callseq 155, 0
	.param .b64 param0;
	st.param.b64 	[param0], %rd92;
	.param .b64 param1;
	st.param.b64 	[param1], %rd84;
	.param .b32 retval0;
	call.uni (retval0), 
	vprintf, 
	(
	param0, 
	param1
	);
	ld.param.b32 	%r2635, [retval0];
	} // callseq 155
	ld.global.nc.u8 	%rs60, [%rd90+7];
	cvt.u32.u8 	%r2637, %rs60;
	st.local.u32 	[%rd85], %r2637;
	{ // callseq 156, 0
	.param .b64 param0;
	st.param.b64 	[param0], %rd92;
	.param .b64 param1;
	st.param.b64 	[param1], %rd84;
	.param .b32 retval0;
	call.uni (retval0), 
	vprintf, 
	(
	param0, 
	param1
	);
	ld.param.b32 	%r2638, [retval0];
	} // callseq 156
	mov.u64 	%rd93, $str$4;
	cvta.global.u64 	%rd94, %rd93;
	{ // callseq 157, 0
	.param .b64 param0;
	st.param.b64 	[param0], %rd94;
	.param .b64 param1;
	st.param.b64 	[param1], 0;
	.param .b32 retval0;
	call.uni (retval0), 
	vprintf, 
	(
	param0, 
	param1
	);
	ld.param.b32 	%r2640, [retval0];
	} // callseq 157
	shl.b32 	%r2642, %r2616, 24;
	shl.b32 	%r2643, %r2619, 16;
	or.b32  	%r2644, %r2643, %r2642;
	mul.wide.u16 	%r2645, %rs54, 256;
	or.b32  	%r2646, %r2644, %r2645;
	or.b32  	%r2, %r2646, %r2625;
	shl.b32 	%r2647, %r2628, 24;
	shl.b32 	%r2648, %r2631, 16;
	or.b32  	%r2649, %r2648, %r2647;
	mul.wide.u16 	%r2650, %rs59, 256;
	or.b32  	%r2651, %r2649, %r2650;
	or.b32  	%r3, %r2651, %r2637;
	mov.u64 	%rd95, $str$31;
	cvta.global.u64 	%rd96, %rd95;
	{ // callseq 158, 0
	.param .b64 param0;
	st.param.b64 	[param0], %rd96;
	.param .b64 param1;
	st.param.b64 	[param1], 0;
	.param .b32 retval0;
	call.uni (retval0), 
	vprintf, 
	(
	param0, 
	param1
	);
	ld.param.b32 	%r2652, [retval0];
	} // callseq 158
	st.local.u32 	[%rd85], %r2;
	mov.u64 	%rd97, $str$32;
	cvta.global.u64 	%rd98, %rd97;
	{ // callseq 159, 0
	.param .b64 param0;
	st.param.b64 	[param0], %rd98;
	.param .b64 param1;
	st.param.b64 	[param1], %rd84;
	.param .b32 retval0;
	call.uni (retval0), 
	vprintf, 
	(
	param0, 
	param1
	);
	ld.param.b32 	%r2654, [retval0];
	} // callseq 159
	st.local.u32 	[%rd85], %r3;
	mov.u64 	%rd99, $str$33;
	cvta.global.u64 	%rd100, %rd99;
	{ // callseq 160, 0
	.param .b64 param0;
	st.param.b64 	[param0], %rd100;
	.param .b64 param1;
	st.param.b64 	[param1], %rd84;
	.param .b32 retval0;
	call.uni (retval0), 
	vprintf, 
	(
	param0, 
	param1
	);
	ld.param.b32 	%r2656, [retval0];
	} // callseq 160
	setp.lt.s32 	%p3, %r5086, 1;
	@%p3 bra 	$L__BB0_45;
	prmt.b32 	%r2667, %r2, 0, 291;
	prmt.b32 	%r2668, %r3, 0, 291;
	shf.l.wrap.b32 	%r2669, %r2667, %r2667, 25;
	shf.l.wrap.b32 	%r2670, %r2667, %r2667, 14;
	xor.b32  	%r2671, %r2669, %r2670;
	shr.u32 	%r2672, %r2667, 3;
	xor.b32  	%r2673, %r2671, %r2672;
	add.s32 	%r4, %r2673, 3538944;
	shf.l.wrap.b32 	%r2674, %r2668, %r2668, 25;
	shf.l.wrap.b32 	%r2675, %r2668, %r2668, 14;
	xor.b32  	%r2676, %r2674, %r2675;
	shr.u32 	%r2677, %r2668, 3;
	xor.b32  	%r2678, %r2676, %r2677;
	add.s32 	%r5, %r2678, %r2667;
	add.s32 	%r6, %r2668, 285220864;
	add.s32 	%r7, %r2667, -1245643825;
	add.s32 	%r8, %r2668, -373957723;
	mov.b32 	%r5096, 0;
	mov.b64 	%rd201, 0;
	mov.b32 	%r5095, 1541459225;
	mov.b32 	%r5094, 528734635;
	mov.b32 	%r5093, -1694144372;
	mov.b32 	%r5092, 1359893119;
	mov.b32 	%r5091, -1521486534;
	mov.b32 	%r5090, 1013904242;
	mov.b32 	%r5089, -1150833019;
	mov.b32 	%r5088, 1779033703;
$L__BB0_6:
	ld.param.u64 	%rd200, [_Z30find_passwords_optimized_multiPKhS0_iiy_param_4];
	mov.u32 	%r2679, %ntid.x;
	mov.u32 	%r2680, %nctaid.x;
	mul.lo.s32 	%r2681, %r2679, %r2680;
	mul.lo.s32 	%r2682, %r2681, %r5096;
	cvt.u64.u32 	%rd102, %r2682;
	mov.u32 	%r2683, %ctaid.x;
	mul.lo.s32 	%r2684, %r2683, %r2679;
	cvt.u64.u32 	%rd103, %r2684;
	mov.u32 	%r2685, %tid.x;
	cvt.u64.u32 	%rd104, %r2685;
	add.s64 	%rd105, %rd103, %rd104;
	add.s64 	%rd106, %rd105, %rd200;
	add.s64 	%rd4, %rd106, %rd102;
	setp.gt.u64 	%p4, %rd4, 56800235583;
	@%p4 bra 	$L__BB0_45;
	ld.param.u32 	%r5084, [_Z30find_passwords_optimized_multiPKhS0_iiy_param_2];
	setp.lt.s32 	%p5, %r5084, 1;
	mov.u64 	%rd107, charset;
	shr.u64 	%rd108, %rd4, 1;
	mul.hi.u64 	%rd109, %rd108, -8925843906633654007;
	shr.u64 	%rd110, %rd109, 4;
	mul.lo.s64 	%rd111, %rd110, 62;
	sub.s64 	%rd112, %rd4, %rd111;
	add.s64 	%rd113, %rd107, %rd112;
	ld.const.u8 	%rs61, [%rd113];
	add.u64 	%rd114, %SP, 71;
	add.u64 	%rd115, %SPL, 71;
	st.local.u8 	[%rd115], %rs61;
	cvt.u32.u64 	%r2686, %rd110;
	shr.u32 	%r2687, %r2686, 1;
	mul.hi.u32 	%r2688, %r2687, -2078209981;
	shr.u32 	%r2689, %r2688, 4;
	mul.lo.s32 	%r2690, %r2689, 62;
	sub.s32 	%r2691, %r2686, %r2690;
	cvt.u64.u32 	%rd116, %r2691;
	add.s64 	%rd117, %rd107, %rd116;
	ld.const.u8 	%rs62, [%rd117];
	st.local.u8 	[%rd115+1], %rs62;
	mul.hi.u64 	%rd118, %rd4, 2457006494729263899;
	shr.u64 	%rd119, %rd118, 9;
	cvt.u32.u64 	%r2692, %rd119;
	shr.u32 	%r2693, %r2692, 1;
	mul.hi.u32 	%r2694, %r2693, -2078209981;
	shr.u32 	%r2695, %r2694, 4;
	mul.lo.s32 	%r2696, %r2695, 62;
	sub.s32 	%r2697, %r2692, %r2696;
	cvt.u64.u32 	%rd120, %r2697;
	add.s64 	%rd121, %rd107, %rd120;
	ld.const.u8 	%rs63, [%rd121];
	st.local.u8 	[%rd115+2], %rs63;
	shr.u64 	%rd122, %rd4, 3;
	mul.hi.u64 	%rd123, %rd122, 2536264768752788541;
	shr.u64 	%rd124, %rd123, 12;
	cvt.u32.u64 	%r2698, %rd124;
	shr.u32 	%r2699, %r2698, 1;
	mul.hi.u32 	%r2700, %r2699, -2078209981;
	shr.u32 	%r2701, %r2700, 4;
	mul.lo.s32 	%r2702, %r2701, 62;
	sub.s32 	%r2703, %r2698, %r2702;
	cvt.u64.u32 	%rd125, %r2703;
	add.s64 	%rd126, %rd107, %rd125;
	ld.const.u8 	%rs64, [%rd126];
	st.local.u8 	[%rd115+3], %rs64;
	mul.hi.u64 	%rd127, %rd4, 5236159522586402149;
	shr.u64 	%rd128, %rd127, 22;
	cvt.u16.u64 	%rs65, %rd128;
	shr.u16 	%rs66, %rs65, 1;
	mul.hi.u16 	%rs67, %rs66, 16913;
	shr.u16 	%rs68, %rs67, 3;
	mul.lo.s16 	%rs69, %rs68, 62;
	sub.s16 	%rs70, %rs65, %rs69;
	cvt.u64.u16 	%rd129, %rs70;
	add.s64 	%rd130, %rd107, %rd129;
	ld.const.u8 	%rs71, [%rd130];
	st.local.u8 	[%rd115+4], %rs71;
	mul.hi.u64 	%rd131, %rd4, 2702533947141368851;
	shr.u64 	%rd132, %rd131, 27;
	add.s64 	%rd133, %rd107, %rd132;
	ld.const.u8 	%rs72, [%rd133];
	st.local.u8 	[%rd115+5], %rs72;
	mov.b16 	%rs73, 0;
	st.local.u8 	[%rd115+6], %rs73;
	mov.u64 	%rd134, $str$25;
	cvta.global.u64 	%rd135, %rd134;
	{ // callseq 161, 0
	.param .b64 param0;
	st.param.b64 	[param0], %rd135;
	.param .b64 param1;
	st.param.b64 	[param1], 0;
	.param .b32 retval0;
	call.uni (retval0), 
	vprintf, 
	(
	param0, 
	param1
	);
	ld.param.b32 	%r2704, [retval0];
	} // callseq 161
	mov.u64 	%rd136, $str$26;
	cvta.global.u64 	%rd137, %rd136;
	{ // callseq 162, 0
	.param .b64 param0;
	st.param.b64 	[param0], %rd137;
	.param .b64 param1;
	st.param.b64 	[param1], 0;
	.param .b32 retval0;
	call.uni (retval0), 
	vprintf, 
	(
	param0, 
	param1
	);
	ld.param.b32 	%r2706, [retval0];
	} // callseq 162
	ld.local.u8 	%r2708, [%rd115];
	add.u64 	%rd138, %SP, 16;
	add.u64 	%rd139, %SPL, 16;
	st.local.u32 	[%rd139], %r2708;
	mov.u64 	%rd140, $str$27;
	cvta.global.u64 	%rd141, %rd140;
	{ // callseq 163, 0
	.param .b64 param0;
	st.param.b64 	[param0], %rd141;
	.param .b64 param1;
	st.param.b64 	[param1], %rd138;
	.param .b32 retval0;
	call.uni (retval0), 
	vprintf, 
	(
	param0, 
	param1
	);
	ld.param.b32 	%r2709, [retval0];
	} // callseq 163
	ld.local.u8 	%r2711, [%rd115+1];
	st.local.u32 	[%rd139], %r2711;
	{ // callseq 164, 0
	.param .b64 param0;
	st.param.b64 	[param0], %rd141;
	.param .b64 param1;
	st.param.b64 	[param1], %rd138;
	.param .b32 retval0;
	call.uni (retval0), 
	vprintf, 
	(
	param0, 
	param1
	);
	ld.param.b32 	%r2712, [retval0];
	} // callseq 164
	ld.local.u8 	%r2714, [%rd115+2];
	st.local.u32 	[%rd139], %r2714;
	{ // callseq 165, 0
	.param .b64 param0;
	st.param.b64 	[param0], %rd141;
	.param .b64 param1;
	st.param.b64 	[param1], %rd138;
	.param .b32 retval0;
	call.uni (retval0), 
	vprintf, 
	(
	param0, 
	param1
	);
	ld.param.b32 	%r2715, [retval0];
	} // callseq 165
	ld.local.u8 	%r2717, [%rd115+3];
	st.local.u32 	[%rd139], %r2717;
	{ // callseq 166, 0
	.param .b64 param0;
	st.param.b64 	[param0], %rd141;
	.param .b64 param1;
	st.param.b64 	[param1], %rd138;
	.param .b32 retval0;
	call.uni (retval0), 
	vprintf, 
	(
	param0, 
	param1
	);
	ld.param.b32 	%r2718, [retval0];
	} // callseq 166
	ld.local.u8 	%r2720, [%rd115+4];
	st.local.u32 	[%rd139], %r2720;
	{ // callseq 167, 0
	.param .b64 param0;
	st.param.b64 	[param0], %rd141;
	.param .b64 param1;
	st.param.b64 	[param1], %rd138;
	.param .b32 retval0;
	call.uni (retval0), 
	vprintf, 
	(
	param0, 
	param1
	);
	ld.param.b32 	%r2721, [retval0];
	} // callseq 167
	ld.local.u8 	%r2723, [%rd115+5];
	st.local.u32 	[%rd139], %r2723;
	{ // callseq 168, 0
	.param .b64 param0;
	st.param.b64 	[param0], %rd141;
	.param .b64 param1;
	st.param.b64 	[param1], %rd138;
	.param .b32 retval0;
	call.uni (retval0), 
	vprintf, 
	(
	param0, 
	param1
	);
	ld.param.b32 	%r2724, [retval0];
	} // callseq 168
	mov.u64 	%rd142, $str$4;
	cvta.global.u64 	%rd143, %rd142;
	{ // callseq 169, 0
	.param .b64 param0;
	st.param.b64 	[param0], %rd143;
	.param .b64 param1;
	st.param.b64 	[param1], 0;
	.param .b32 retval0;
	call.uni (retval0), 
	vprintf, 
	(
	param0, 
	param1
	);
	ld.param.b32 	%r2726, [retval0];
	} // callseq 169
	ld.local.u8 	%r2728, [%rd115];
	shl.b32 	%r2729, %r2728, 24;
	ld.local.s8 	%r2730, [%rd115+1];
	shl.b32 	%r2731, %r2730, 16;
	or.b32  	%r2732, %r2731, %r2729;
	ld.local.s8 	%rs74, [%rd115+2];
	mul.wide.s16 	%r2733, %rs74, 256;
	or.b32  	%r2734, %r2732, %r2733;
	ld.local.u8 	%r2735, [%rd115+3];
	cvt.s32.s8 	%r2736, %r2735;
	or.b32  	%r2737, %r2734, %r2736;
	ld.local.u8 	%r2738, [%rd115+4];
	shl.b32 	%r2739, %r2738, 24;
	ld.local.u8 	%r2740, [%rd115+5];
	cvt.s32.s8 	%r2741, %r2740;
	shl.b32 	%r2742, %r2741, 16;
	or.b32  	%r2743, %r2742, %r2739;
	mov.u64 	%rd144, $str$28;
	cvta.global.u64 	%rd145, %rd144;
	{ // callseq 170, 0
	.param .b64 param0;
	st.param.b64 	[param0], %rd145;
	.param .b64 param1;
	st.param.b64 	[param1], 0;
	.param .b32 retval0;
	call.uni (retval0), 
	vprintf, 
	(
	param0, 
	param1
	);
	ld.param.b32 	%r2744, [retval0];
	} // callseq 170
	st.local.u32 	[%rd139], %r2737;
	mov.u64 	%rd146, $str$19;
	cvta.global.u64 	%rd147, %rd146;
	{ // callseq 171, 0
	.param .b64 param0;
	st.param.b64 	[param0], %rd147;
	.param .b64 param1;
	st.param.b64 	[param1], %rd138;
	.param .b32 retval0;
	call.uni (retval0), 
	vprintf, 
	(
	param0, 
	param1
	);
	ld.param.b32 	%r2746, [retval0];
	} // callseq 171
	st.local.u32 	[%rd139], %r2743;
	mov.u64 	%rd148, $str$20;
	cvta.global.u64 	%rd149, %rd148;
	{ // callseq 172, 0
	.param .b64 param0;
	st.param.b64 	[param0], %rd149;
	.param .b64 param1;
	st.param.b64 	[param1], %rd138;
	.param .b32 retval0;
	call.uni (retval0), 
	vprintf, 
	(
	param0, 
	param1
	);
	ld.param.b32 	%r2748, [retval0];
	} // callseq 172
	prmt.b32 	%r2750, %r2737, 0, 291;
	prmt.b32 	%r2751, %r2743, 0, 291;
	mov.u64 	%rd150, $str$17;
	cvta.global.u64 	%rd151, %rd150;
	{ // callseq 173, 0
	.param .b64 param0;
	st.param.b64 	[param0], %rd151;
	.param .b64 param1;
	st.param.b64 	[param1], 0;
	.param .b32 retval0;
	call.uni (retval0), 
	vprintf, 
	(
	param0, 
	param1
	);
	ld.param.b32 	%r2752, [retval0];
	} // callseq 173
	mov.u64 	%rd152, $str$18;
	cvta.global.u64 	%rd153, %rd152;
	{ // callseq 174, 0
	.param .b64 param0;
	st.param.b64 	[param0], %rd153;
	.param .b64 param1;
	st.param.b64 	[param1], 0;
	.param .b32 retval0;
	call.uni (retval0), 
	vprintf, 
	(
	param0, 
	param1
	);
	ld.param.b32 	%r2754, [retval0];
	} // callseq 174
	add.u64 	%rd154, %SP, 0;
	add.u64 	%rd155, %SPL, 0;
	st.local.u32 	[%rd155], %r2737;
	{ // callseq 175, 0
	.param .b64 param0;
	st.param.b64 	[param0], %rd147;
	.param .b64 param1;
	st.param.b64 	[param1], %rd154;
	.param .b32 retval0;
	call.uni (retval0), 
	vprintf, 
	(
	param0, 
	param1
	);
	ld.param.b32 	%r2756, [retval0];
	} // callseq 175
	st.local.u32 	[%rd155], %r2743;
	{ // callseq 176, 0
	.param .b64 param0;
	st.param.b64 	[param0], %rd149;
	.param .b64 param1;
	st.param.b64 	[param1], %rd154;
	.param .b32 retval0;
	call.uni (retval0), 
	vprintf, 
	(
	param0, 
	param1
	);
	ld.param.b32 	%r2758, [retval0];
	} // callseq 176
	mov.u64 	%rd156, $str$21;
	cvta.global.u64 	%rd157, %rd156;
	{ // callseq 177, 0
	.param .b64 param0;
	st.param.b64 	[param0], %rd157;
	.param .b64 param1;
	st.param.b64 	[param1], 0;
	.param .b32 retval0;
	call.uni (retval0), 
	vprintf, 
	(
	param0, 
	param1
	);
	ld.param.b32 	%r2760, [retval0];
	} // callseq 177
	mov.b32 	%r2762, 0;
	st.local.v2.u32 	[%rd155], {%r2762, %r2};
	mov.u64 	%rd158, $str$22;
	cvta.global.u64 	%rd159, %rd158;
	{ // callseq 178, 0
	.param .b64 param0;
	st.param.b64 	[param0], %rd159;
	.param .b64 param1;
	st.param.b64 	[param1], %rd154;
	.param .b32 retval0;
	call.uni (retval0), 
	vprintf, 
	(
	param0, 
	param1
	);
	ld.param.b32 	%r2763, [retval0];
	} // callseq 178
	mov.b32 	%r2765, 1;
	st.local.v2.u32 	[%rd155], {%r2765, %r3};
	{ // callseq 179, 0
	.param .b64 param0;
	st.param.b64 	[param0], %rd159;
	.param .b64 param1;
	st.param.b64 	[param1], %rd154;
	.param .b32 retval0;
	call.uni (retval0), 
	vprintf, 
	(
	param0, 
	param1
	);
	ld.param.b32 	%r2766, [retval0];
	} // callseq 179
	mov.u64 	%rd160, $str$23;
	cvta.global.u64 	%rd161, %rd160;
	{ // callseq 180, 0
	.param .b64 param0;
	st.param.b64 	[param0], %rd161;
	.param .b64 param1;
	st.param.b64 	[param1], 0;
	.param .b32 retval0;
	call.uni (retval0), 
	vprintf, 
	(
	param0, 
	param1
	);
	ld.param.b32 	%r2768, [retval0];
	} // callseq 180
	st.local.v2.u32 	[%rd155], {%r2762, %r2735};
	mov.u64 	%rd162, $str$24;
	cvta.global.u64 	%rd163, %rd162;
	{ // callseq 181, 0
	.param .b64 param0;
	st.param.b64 	[param0], %rd163;
	.param .b64 param1;
	st.param.b64 	[param1], %rd154;
	.param .b32 retval0;
	call.uni (retval0), 
	vprintf, 
	(
	param0, 
	param1
	);
	ld.param.b32 	%r2770, [retval0];
	} // callseq 181
	shr.u32 	%r2772, %r2737, 8;
	and.b32  	%r2773, %r2772, 255;
	st.local.v2.u32 	[%rd155], {%r2765, %r2773};
	{ // callseq 182, 0
	.param .b64 param0;
	st.param.b64 	[param0], %rd163;
	.param .b64 param1;
	st.param.b64 	[param1], %rd154;
	.param .b32 retval0;
	call.uni (retval0), 
	vprintf, 
	(
	param0, 
	param1
	);
	ld.param.b32 	%r2774, [retval0];
	} // callseq 182
	shr.u32 	%r2776, %r2737, 16;
	and.b32  	%r2777, %r2776, 255;
	mov.b32 	%r2778, 2;
	st.local.v2.u32 	[%rd155], {%r2778, %r2777};
	{ // callseq 183, 0
	.param .b64 param0;
	st.param.b64 	[param0], %rd163;
	.param .b64 param1;
	st.param.b64 	[param1], %rd154;
	.param .b32 retval0;
	call.uni (retval0), 
	vprintf, 
	(
	param0, 
	param1
	);
	ld.param.b32 	%r2779, [retval0];
	} // callseq 183
	shr.u32 	%r2781, %r2737, 24;
	mov.b32 	%r2782, 3;
	st.local.v2.u32 	[%rd155], {%r2782, %r2781};
	{ // callseq 184, 0
	.param .b64 param0;
	st.param.b64 	[param0], %rd163;
	.param .b64 param1;
	st.param.b64 	[param1], %rd154;
	.param .b32 retval0;
	call.uni (retval0), 
	vprintf, 
	(
	param0, 
	param1
	);
	ld.param.b32 	%r2783, [retval0];
	} // callseq 184
	mov.b32 	%r2785, 4;
	st.local.v2.u32 	[%rd155], {%r2785, %r2762};
	{ // callseq 185, 0
	.param .b64 param0;
	st.param.b64 	[param0], %rd163;
	.param .b64 param1;
	st.param.b64 	[param1], %rd154;
	.param .b32 retval0;
	call.uni (retval0), 
	vprintf, 
	(
	param0, 
	param1
	);
	ld.param.b32 	%r2786, [retval0];
	} // callseq 185
	mov.b32 	%r2788, 5;
	st.local.v2.u32 	[%rd155], {%r2788, %r2762};
	{ // callseq 186, 0
	.param .b64 param0;
	st.param.b64 	[param0], %rd163;
	.param .b64 param1;
	st.param.b64 	[param1], %rd154;
	.param .b32 retval0;
	call.uni (retval0), 
	vprintf, 
	(
	param0, 
	param1
	);
	ld.param.b32 	%r2789, [retval0];
	} // callseq 186
	mov.b32 	%r2791, 6;
	st.local.v2.u32 	[%rd155], {%r2791, %r2740};
	{ // callseq 187, 0
	.param .b64 param0;
	st.param.b64 	[param0], %rd163;
	.param .b64 param1;
	st.param.b64 	[param1], %rd154;
	.param .b32 retval0;
	call.uni (retval0), 
	vprintf, 
	(
	param0, 
	param1
	);
	ld.param.b32 	%r2792, [retval0];
	} // callseq 187
	shr.u32 	%r2794, %r2743, 24;
	mov.b32 	%r2795, 7;
	st.local.v2.u32 	[%rd155], {%r2795, %r2794};
	{ // callseq 188, 0
	.param .b64 param0;
	st.param.b64 	[param0], %rd163;
	.param .b64 param1;
	st.param.b64 	[param1], %rd154;
	.param .b32 retval0;
	call.uni (retval0), 
	vprintf, 
	(
	param0, 
	param1
	);
	ld.param.b32 	%r2796, [retval0];
	} // callseq 188
	shf.l.wrap.b32 	%r2798, %r2751, %r2751, 25;
	shl.b32 	%r2799, %r2751, 14;
	xor.b32  	%r2800, %r2798, %r2799;
	shr.u32 	%r2801, %r2751, 3;
	xor.b32  	%r2802, %r2800, %r2801;
	add.s32 	%r2803, %r2802, %r2750;
	add.u64 	%rd165, %SPL, 0;
	mov.b32 	%r2804, 9;
	mov.b32 	%r2805, 16;
	st.local.v4.u32 	[%rd165], {%r2805, %r2803, %r2762, %r2804};
	mov.u64 	%rd166, $str$16;
	cvta.global.u64 	%rd167, %rd166;
	{ // callseq 189, 0
	.param .b64 param0;
	st.param.b64 	[param0], %rd167;
	.param .b64 param1;
	st.param.b64 	[param1], %rd154;
	.param .b32 retval0;
	call.uni (retval0), 
	vprintf, 
	(
	param0, 
	param1
	);
	ld.param.b32 	%r2806, [retval0];
	} // callseq 189
	add.s32 	%r2808, %r2751, %r4;
	mov.b32 	%r2809, 10;
	mov.b32 	%r2810, 17;
	st.local.v4.u32 	[%rd165], {%r2810, %r2808, %r2765, %r2809};
	{ // callseq 190, 0
	.param .b64 param0;
	st.param.b64 	[param0], %rd167;
	.param .b64 param1;
	st.param.b64 	[param1], %rd154;
	.param .b32 retval0;
	call.uni (retval0), 
	vprintf, 
	(
	param0, 
	param1
	);
	ld.param.b32 	%r2811, [retval0];
	} // callseq 190
	shf.l.wrap.b32 	%r2813, %r2803, %r2803, 15;
	shf.l.wrap.b32 	%r2814, %r2803, %r2803, 13;
	xor.b32  	%r2815, %r2813, %r2814;
	shr.u32 	%r2816, %r2803, 10;
	xor.b32  	%r2817, %r2815, %r2816;
	add.s32 	%r2818, %r5, %r2817;
	mov.b32 	%r2819, 11;
	mov.b32 	%r2820, 18;
	st.local.v4.u32 	[%rd165], {%r2820, %r2818, %r2778, %r2819};
	{ // callseq 191, 0
	.param .b64 param0;
	st.param.b64 	[param0], %rd167;
	.param .b64 param1;
	st.param.b64 	[param1], %rd154;
	.param .b32 retval0;
	call.uni (retval0), 
	vprintf, 
	(
	param0, 
	param1
	);
	ld.param.b32 	%r2821, [retval0];
	} // callseq 191
	shf.l.wrap.b32 	%r2823, %r2808, %r2808, 15;
	shf.l.wrap.b32 	%r2824, %r2808, %r2808, 13;
	xor.b32  	%r2825, %r2823, %r2824;
	shr.u32 	%r2826, %r2808, 10;
	xor.b32  	%r2827, %r2825, %r2826;
	add.s32 	%r2828, %r6, %r2827;
	mov.b32 	%r2829, 12;
	mov.b32 	%r2830, 19;
	st.local.v4.u32 	[%rd165], {%r2830, %r2828, %r2782, %r2829};
	{ // callseq 192, 0
	.param .b64 param0;
	st.param.b64 	[param0], %rd167;
	.param .b64 param1;
	st.param.b64 	[param1], %rd154;
	.param .b32 retval0;
	call.uni (retval0), 
	vprintf, 
	(
	param0, 
	param1
	);
	ld.param.b32 	%r2831, [retval0];
	} // callseq 192
	shf.l.wrap.b32 	%r2833, %r2818, %r2818, 15;
	shf.l.wrap.b32 	%r2834, %r2818, %r2818, 13;
	xor.b32  	%r2835, %r2833, %r2834;
	shr.u32 	%r2836, %r2818, 10;
	xor.b32  	%r2837, %r2835, %r2836;
	xor.b32  	%r2838, %r2837, -2147483648;
	mov.b32 	%r2839, 13;
	mov.b32 	%r2840, 20;
	st.local.v4.u32 	[%rd165], {%r2840, %r2838, %r2785, %r2839};
	{ // callseq 193, 0
	.param .b64 param0;
	st.param.b64 	[param0], %rd167;
	.param .b64 param1;
	st.param.b64 	[param1], %rd154;
	.param .b32 retval0;
	call.uni (retval0), 
	vprintf, 
	(
	param0, 
	param1
	);
	ld.param.b32 	%r2841, [retval0];
	} // callseq 193
	shf.l.wrap.b32 	%r2843, %r2828, %r2828, 15;
	shf.l.wrap.b32 	%r2844, %r2828, %r2828, 13;
	xor.b32  	%r2845, %r2843, %r2844;
	shr.u32 	%r2846, %r2828, 10;
	xor.b32  	%r2847, %r2845, %r2846;
	mov.b32 	%r2848, 14;
	mov.b32 	%r2849, 21;
	st.local.v4.u32 	[%rd165], {%r2849, %r2847, %r2788, %r2848};
	{ // callseq 194, 0
	.param .b64 param0;
	st.param.b64 	[param0], %rd167;
	.param .b64 param1;
	st.param.b64 	[param1], %rd154;
	.param .b32 retval0;
	call.uni (retval0), 
	vprintf, 
	(
	param0, 
	param1
	);
	ld.param.b32 	%r2850, [retval0];
	} // callseq 194
	shf.l.wrap.b32 	%r2852, %r2838, %r2837, 15;
	shf.l.wrap.b32 	%r2853, %r2838, %r2837, 13;
	xor.b32  	%r2854, %r2852, %r2853;
	shr.u32 	%r2855, %r2838, 10;
	xor.b32  	%r2856, %r2854, %r2855;
	add.s32 	%r2857, %r2856, 112;
	mov.b32 	%r2858, 15;
	mov.b32 	%r2859, 22;
	st.local.v4.u32 	[%rd165], {%r2859, %r2857, %r2791, %r2858};
	{ // callseq 195, 0
	.param .b64 param0;
	st.param.b64 	[param0], %rd167;
	.param .b64 param1;
	st.param.b64 	[param1], %rd154;
	.param .b32 retval0;
	call.uni (retval0), 
	vprintf, 
	(
	param0, 
	param1
	);
	ld.param.b32 	%r2860, [retval0];
	} // callseq 195
	shf.l.wrap.b32 	%r2862, %r2847, %r2847, 15;
	shf.l.wrap.b32 	%r2863, %r2847, %r2847, 13;
	xor.b32  	%r2864, %r2862, %r2863;
	shr.u32 	%r2865, %r2847, 10;
	xor.b32  	%r2866, %r2864, %r2865;
	add.s32 	%r2867, %r2803, %r2866;
	mov.b32 	%r2868, 23;
	st.local.v4.u32 	[%rd165], {%r2868, %r2867, %r2795, %r2805};
	{ // callseq 196, 0
	.param .b64 param0;
	st.param.b64 	[param0], %rd167;
	.param .b64 param1;
	st.param.b64 	[param1], %rd154;
	.param .b32 retval0;
	call.uni (retval0), 
	vprintf, 
	(
	param0, 
	param1
	);
	ld.param.b32 	%r2869, [retval0];
	} // callseq 196
	shf.l.wrap.b32 	%r2871, %r2857, %r2857, 15;
	shf.l.wrap.b32 	%r2872, %r2857, %r2857, 13;
	xor.b32  	%r2873, %r2871, %r2872;
	shr.u32 	%r2874, %r2857, 10;
	xor.b32  	%r2875, %r2873, %r2874;
	add.s32 	%r2876, %r2808, %r2875;
	mov.b32 	%r2877, 8;
	mov.b32 	%r2878, 24;
	st.local.v4.u32 	[%rd165], {%r2878, %r2876, %r2877, %r2810};
	{ // callseq 197, 0
	.param .b64 param0;
	st.param.b64 	[param0], %rd167;
	.param .b64 param1;
	st.param.b64 	[param1], %rd154;
	.param .b32 retval0;
	call.uni (retval0), 
	vprintf, 
	(
	param0, 
	param1
	);
	ld.param.b32 	%r2879, [retval0];
	} // callseq 197
	shf.l.wrap.b32 	%r2881, %r2867, %r2867, 15;
	shf.l.wrap.b32 	%r2882, %r2867, %r2867, 13;
	xor.b32  	%r2883, %r2881, %r2882;
	shr.u32 	%r2884, %r2867, 10;
	xor.b32  	%r2885, %r2883, %r2884;
	add.s32 	%r2886, %r2818, %r2885;
	mov.b32 	%r2887, 25;
	st.local.v4.u32 	[%rd165], {%r2887, %r2886, %r2804, %r2820};
	{ // callseq 198, 0
	.param .b64 param0;
	st.param.b64 	[param0], %rd167;
	.param .b64 param1;
	st.param.b64 	[param1], %rd154;
	.param .b32 retval0;
	call.uni (retval0), 
	vprintf, 
	(
	param0, 
	param1
	);
	ld.param.b32 	%r2888, [retval0];
	} // callseq 198
	shf.l.wrap.b32 	%r2890, %r2876, %r2876, 15;
	shf.l.wrap.b32 	%r2891, %r2876, %r2876, 13;
	xor.b32  	%r2892, %r2890, %r2891;
	shr.u32 	%r2893, %r2876, 10;
	xor.b32  	%r2894, %r2892, %r2893;
	add.s32 	%r2895, %r2828, %r2894;
	mov.b32 	%r2896, 26;
	st.local.v4.u32 	[%rd165], {%r2896, %r2895, %r2809, %r2830};
	{ // callseq 199, 0
	.param .b64 param0;
	st.param.b64 	[param0], %rd167;
	.param .b64 param1;
	st.param.b64 	[param1], %rd154;
	.param .b32 retval0;
	call.uni (retval0), 
	vprintf, 
	(
	param0, 
	param1
	);
	ld.param.b32 	%r2897, [retval0];
	} // callseq 199
	shf.l.wrap.b32 	%r2899, %r2886, %r2886, 15;
	shf.l.wrap.b32 	%r2900, %r2886, %r2886, 13;
	xor.b32  	%r2901, %r2899, %r2900;
	shr.u32 	%r2902, %r2886, 10;
	xor.b32  	%r2903, %r2901, %r2902;
	add.s32 	%r2904, %r2838, %r2903;
	mov.b32 	%r2905, 27;
	st.local.v4.u32 	[%rd165], {%r2905, %r2904, %r2819, %r2840};
	{ // callseq 200, 0
	.param .b64 param0;
	st.param.b64 	[param0], %rd167;
	.param .b64 param1;
	st.param.b64 	[param1], %rd154;
	.param .b32 retval0;
	call.uni (retval0), 
	vprintf, 
	(
	param0, 
	param1
	);
	ld.param.b32 	%r2906, [retval0];
	} // callseq 200
	shf.l.wrap.b32 	%r2908, %r2895, %r2895, 15;
	shf.l.wrap.b32 	%r2909, %r2895, %r2895, 13;
	xor.b32  	%r2910, %r2908, %r2909;
	shr.u32 	%r2911, %r2895, 10;
	xor.b32  	%r2912, %r2910, %r2911;
	add.s32 	%r2913, %r2847, %r2912;
	mov.b32 	%r2914, 28;
	st.local.v4.u32 	[%rd165], {%r2914, %r2913, %r2829, %r2849};
	{ // callseq 201, 0
	.param .b64 param0;
	st.param.b64 	[param0], %rd167;
	.param .b64 param1;
	st.param.b64 	[param1], %rd154;
	.param .b32 retval0;
	call.uni (retval0), 
	vprintf, 
	(
	param0, 
	param1
	);
	ld.param.b32 	%r2915, [retval0];
	} // callseq 201
	shf.l.wrap.b32 	%r2917, %r2904, %r2904, 15;
	shf.l.wrap.b32 	%r2918, %r2904, %r2904, 13;
	xor.b32  	%r2919, %r2917, %r2918;
	shr.u32 	%r2920, %r2904, 10;
	xor.b32  	%r2921, %r2919, %r2920;
	add.s32 	%r2922, %r2857, %r2921;
	mov.b32 	%r2923, 29;
	st.local.v4.u32 	[%rd165], {%r2923, %r2922, %r2839, %r2859};
	{ // callseq 202, 0
	.param .b64 param0;
	st.param.b64 	[param0], %rd167;
	.param .b64 param1;
	st.param.b64 	[param1], %rd154;
	.param .b32 retval0;
	call.uni (retval0), 
	vprintf, 
	(
	param0, 
	param1
	);
	ld.param.b32 	%r2924, [retval0];
	} // callseq 202
	shf.l.wrap.b32 	%r2926, %r2913, %r2913, 15;
	shf.l.wrap.b32 	%r2927, %r2913, %r2913, 13;
	xor.b32  	%r2928, %r2926, %r2927;
	shr.u32 	%r2929, %r2913, 10;
	xor.b32  	%r2930, %r2928, %r2929;
	add.s32 	%r2931, %r2867, %r2930;
	add.s32 	%r2932, %r2931, -535035890;
	mov.b32 	%r2933, 30;
	st.local.v4.u32 	[%rd165], {%r2933, %r2932, %r2848, %r2868};
	{ // callseq 203, 0
	.param .b64 param0;
	st.param.b64 	[param0], %rd167;
	.param .b64 param1;
	st.param.b64 	[param1], %rd154;
	.param .b32 retval0;
	call.uni (retval0), 
	vprintf, 
	(
	param0, 
	param1
	);
	ld.param.b32 	%r2934, [retval0];
	} // callseq 203
	shf.l.wrap.b32 	%r2936, %r2803, %r2803, 25;
	shf.l.wrap.b32 	%r2937, %r2803, %r2803, 14;
	xor.b32  	%r2938, %r2936, %r2937;
	shr.u32 	%r2939, %r2803, 3;
	xor.b32  	%r2940, %r2938, %r2939;
	shf.l.wrap.b32 	%r2941, %r2922, %r2922, 15;
	shf.l.wrap.b32 	%r2942, %r2922, %r2922, 13;
	xor.b32  	%r2943, %r2941, %r2942;
	shr.u32 	%r2944, %r2922, 10;
	xor.b32  	%r2945, %r2943, %r2944;
	add.s32 	%r2946, %r2940, %r2876;
	add.s32 	%r2947, %r2946, %r2945;
	add.s32 	%r2948, %r2947, 112;
	mov.b32 	%r2949, 31;
	st.local.v4.u32 	[%rd165], {%r2949, %r2948, %r2858, %r2878};
	{ // callseq 204, 0
	.param .b64 param0;
	st.param.b64 	[param0], %rd167;
	.param .b64 param1;
	st.param.b64 	[param1], %rd154;
	.param .b32 retval0;
	call.uni (retval0), 
	vprintf, 
	(
	param0, 
	param1
	);
	ld.param.b32 	%r2950, [retval0];
	} // callseq 204
	shf.l.wrap.b32 	%r2952, %r2808, %r2808, 25;
	shf.l.wrap.b32 	%r2953, %r2808, %r2808, 14;
	xor.b32  	%r2954, %r2952, %r2953;
	shr.u32 	%r2955, %r2808, 3;
	xor.b32  	%r2956, %r2954, %r2955;
	shf.l.wrap.b32 	%r2957, %r2932, %r2932, 15;
	shf.l.wrap.b32 	%r2958, %r2932, %r2932, 13;
	xor.b32  	%r2959, %r2957, %r2958;
	shr.u32 	%r2960, %r2932, 10;
	xor.b32  	%r2961, %r2959, %r2960;
	add.s32 	%r2962, %r2956, %r2803;
	add.s32 	%r2963, %r2962, %r2886;
	add.s32 	%r2964, %r2963, %r2961;
	mov.b32 	%r2965, 32;
	st.local.v4.u32 	[%rd165], {%r2965, %r2964, %r2805, %r2887};
	{ // callseq 205, 0
	.param .b64 param0;
	st.param.b64 	[param0], %rd167;
	.param .b64 param1;
	st.param.b64 	[param1], %rd154;
	.param .b32 retval0;
	call.uni (retval0), 
	vprintf, 
	(
	param0, 
	param1
	);
	ld.param.b32 	%r2966, [retval0];
	} // callseq 205
	shf.l.wrap.b32 	%r2968, %r2818, %r2818, 25;
	shf.l.wrap.b32 	%r2969, %r2818, %r2818, 14;
	xor.b32  	%r2970, %r2968, %r2969;
	shr.u32 	%r2971, %r2818, 3;
	xor.b32  	%r2972, %r2970, %r2971;
	shf.l.wrap.b32 	%r2973, %r2948, %r2948, 15;
	shf.l.wrap.b32 	%r2974, %r2948, %r2948, 13;
	xor.b32  	%r2975, %r2973, %r2974;
	shr.u32 	%r2976, %r2948, 10;
	xor.b32  	%r2977, %r2975, %r2976;
	add.s32 	%r2978, %r2972, %r2808;
	add.s32 	%r2979, %r2978, %r2895;
	add.s32 	%r2980, %r2979, %r2977;
	mov.b32 	%r2981, 33;
	st.local.v4.u32 	[%rd165], {%r2981, %r2980, %r2810, %r2896};
	{ // callseq 206, 0
	.param .b64 param0;
	st.param.b64 	[param0], %rd167;
	.param .b64 param1;
	st.param.b64 	[param1], %rd154;
	.param .b32 retval0;
	call.uni (retval0), 
	vprintf, 
	(
	param0, 
	param1
	);
	ld.param.b32 	%r2982, [retval0];
	} // callseq 206
	shf.l.wrap.b32 	%r2984, %r2828, %r2828, 25;
	shf.l.wrap.b32 	%r2985, %r2828, %r2828, 14;
	xor.b32  	%r2986, %r2984, %r2985;
	shr.u32 	%r2987, %r2828, 3;
	xor.b32  	%r2988, %r2986, %r2987;
	shf.l.wrap.b32 	%r2989, %r2964, %r2964, 15;
	shf.l.wrap.b32 	%r2990, %r2964, %r2964, 13;
	xor.b32  	%r2991, %r2989, %r2990;
	shr.u32 	%r2992, %r2964, 10;
	xor.b32  	%r2993, %r2991, %r2992;
	add.s32 	%r2994, %r2988, %r2818;
	add.s32 	%r2995, %r2994, %r2904;
	add.s32 	%r2996, %r2995, %r2993;
	mov.b32 	%r2997, 34;
	st.local.v4.u32 	[%rd165], {%r2997, %r2996, %r2820, %r2905};
	{ // callseq 207, 0
	.param .b64 param0;
	st.param.b64 	[param0], %rd167;
	.param .b64 param1;
	st.param.b64 	[param1], %rd154;
	.param .b32 retval0;
	call.uni (retval0), 
	vprintf, 
	(
	param0, 
	param1
	);
	ld.param.b32 	%r2998, [retval0];
	} // callseq 207
	shf.l.wrap.b32 	%r3000, %r2838, %r2837, 25;
	shf.l.wrap.b32 	%r3001, %r2838, %r2837, 14;
	xor.b32  	%r3002, %r3000, %r3001;
	shr.u32 	%r3003, %r2838, 3;
	xor.b32  	%r3004, %r3002, %r3003;
	shf.l.wrap.b32 	%r3005, %r2980, %r2980, 15;
	shf.l.wrap.b32 	%r3006, %r2980, %r2980, 13;
	xor.b32  	%r3007, %r3005, %r3006;
	shr.u32 	%r3008, %r2980, 10;
	xor.b32  	%r3009, %r3007, %r3008;
	add.s32 	%r3010, %r3004, %r2828;
	add.s32 	%r3011, %r3010, %r2913;
	add.s32 	%r3012, %r3011, %r3009;
	mov.b32 	%r3013, 35;
	st.local.v4.u32 	[%rd165], {%r3013, %r3012, %r2830, %r2914};
	{ // callseq 208, 0
	.param .b64 param0;
	st.param.b64 	[param0], %rd167;
	.param .b64 param1;
	st.param.b64 	[param1], %rd154;
	.param .b32 retval0;
	call.uni (retval0), 
	vprintf, 
	(
	param0, 
	param1
	);
	ld.param.b32 	%r3014, [retval0];
	} // callseq 208
	shf.l.wrap.b32 	%r3016, %r2847, %r2847, 25;
	shf.l.wrap.b32 	%r3017, %r2847, %r2847, 14;
	xor.b32  	%r3018, %r3016, %r3017;
	shr.u32 	%r3019, %r2847, 3;
	xor.b32  	%r3020, %r3018, %r3019;
	shf.l.wrap.b32 	%r3021, %r2996, %r2996, 15;
	shf.l.wrap.b32 	%r3022, %r2996, %r2996, 13;
	xor.b32  	%r3023, %r3021, %r3022;
	shr.u32 	%r3024, %r2996, 10;
	xor.b32  	%r3025, %r3023, %r3024;
	add.s32 	%r3026, %r3020, %r2838;
	add.s32 	%r3027, %r3026, %r2922;
	add.s32 	%r3028, %r3027, %r3025;
	mov.b32 	%r3029, 36;
	st.local.v4.u32 	[%rd165], {%r3029, %r3028, %r2840, %r2923};
	{ // callseq 209, 0
	.param .b64 param0;
	st.param.b64 	[param0], %rd167;
	.param .b64 param1;
	st.param.b64 	[param1], %rd154;
	.param .b32 retval0;
	call.uni (retval0), 
	vprintf, 
	(
	param0, 
	param1
	);
	ld.param.b32 	%r3030, [retval0];
	} // callseq 209
	shf.l.wrap.b32 	%r3032, %r2857, %r2857, 25;
	shf.l.wrap.b32 	%r3033, %r2857, %r2857, 14;
	xor.b32  	%r3034, %r3032, %r3033;
	shr.u32 	%r3035, %r2857, 3;
	xor.b32  	%r3036, %r3034, %r3035;
	shf.l.wrap.b32 	%r3037, %r3012, %r3012, 15;
	shf.l.wrap.b32 	%r3038, %r3012, %r3012, 13;
	xor.b32  	%r3039, %r3037, %r3038;
	shr.u32 	%r3040, %r3012, 10;
	xor.b32  	%r3041, %r3039, %r3040;
	add.s32 	%r3042, %r3036, %r2847;
	add.s32 	%r3043, %r3042, %r2932;
	add.s32 	%r3044, %r3043, %r3041;
	mov.b32 	%r3045, 37;
	st.local.v4.u32 	[%rd165], {%r3045, %r3044, %r2849, %r2933};
	{ // callseq 210, 0
	.param .b64 param0;
	st.param.b64 	[param0], %rd167;
	.param .b64 param1;
	st.param.b64 	[param1], %rd154;
	.param .b32 retval0;
	call.uni (retval0), 
	vprintf, 
	(
	param0, 
	param1
	);
	ld.param.b32 	%r3046, [retval0];
	} // callseq 210
	shf.l.wrap.b32 	%r3048, %r2867, %r2867, 25;
	shf.l.wrap.b32 	%r3049, %r2867, %r2867, 14;
	xor.b32  	%r3050, %r3048, %r3049;
	shr.u32 	%r3051, %r2867, 3;
	xor.b32  	%r3052, %r3050, %r3051;
	shf.l.wrap.b32 	%r3053, %r3028, %r3028, 15;
	shf.l.wrap.b32 	%r3054, %r3028, %r3028, 13;
	xor.b32  	%r3055, %r3053, %r3054;
	shr.u32 	%r3056, %r3028, 10;
	xor.b32  	%r3057, %r3055, %r3056;
	add.s32 	%r3058, %r3052, %r2857;
	add.s32 	%r3059, %r3058, %r2948;
	add.s32 	%r3060, %r3059, %r3057;
	mov.b32 	%r3061, 38;
	st.local.v4.u32 	[%rd165], {%r3061, %r3060, %r2859, %r2949};
	{ // callseq 211, 0
	.param .b64 param0;
	st.param.b64 	[param0], %rd167;
	.param .b64 param1;
	st.param.b64 	[param1], %rd154;
	.param .b32 retval0;
	call.uni (retval0), 
	vprintf, 
	(
	param0, 
	param1
	);
	ld.param.b32 	%r3062, [retval0];
	} // callseq 211
	shf.l.wrap.b32 	%r3064, %r2876, %r2876, 25;
	shf.l.wrap.b32 	%r3065, %r2876, %r2876, 14;
	xor.b32  	%r3066, %r3064, %r3065;
	shr.u32 	%r3067, %r2876, 3;
	xor.b32  	%r3068, %r3066, %r3067;
	shf.l.wrap.b32 	%r3069, %r3044, %r3044, 15;
	shf.l.wrap.b32 	%r3070, %r3044, %r3044, 13;
	xor.b32  	%r3071, %r3069, %r3070;
	shr.u32 	%r3072, %r3044, 10;
	xor.b32  	%r3073, %r3071, %r3072;
	add.s32 	%r3074, %r3068, %r2867;
	add.s32 	%r3075, %r3074, %r2964;
	add.s32 	%r3076, %r3075, %r3073;
	mov.b32 	%r3077, 39;
	st.local.v4.u32 	[%rd165], {%r3077, %r3076, %r2868, %r2965};
	{ // callseq 212, 0
	.param .b64 param0;
	st.param.b64 	[param0], %rd167;
	.param .b64 param1;
	st.param.b64 	[param1], %rd154;
	.param .b32 retval0;
	call.uni (retval0), 
	vprintf, 
	(
	param0, 
	param1
	);
	ld.param.b32 	%r3078, [retval0];
	} // callseq 212
	shf.l.wrap.b32 	%r3080, %r2886, %r2886, 25;
	shf.l.wrap.b32 	%r3081, %r2886, %r2886, 14;
	xor.b32  	%r3082, %r3080, %r3081;
	shr.u32 	%r3083, %r2886, 3;
	xor.b32  	%r3084, %r3082, %r3083;
	shf.l.wrap.b32 	%r3085, %r3060, %r3060, 15;
	shf.l.wrap.b32 	%r3086, %r3060, %r3060, 13;
	xor.b32  	%r3087, %r3085, %r3086;
	shr.u32 	%r3088, %r3060, 10;
	xor.b32  	%r3089, %r3087, %r3088;
	add.s32 	%r3090, %r3084, %r2876;
	add.s32 	%r3091, %r3090, %r2980;
	add.s32 	%r3092, %r3091, %r3089;
	mov.b32 	%r3093, 40;
	st.local.v4.u32 	[%rd165], {%r3093, %r3092, %r2878, %r2981};
	{ // callseq 213, 0
	.param .b64 param0;
	st.param.b64 	[param0], %rd167;
	.param .b64 param1;
	st.param.b64 	[param1], %rd154;
	.param .b32 retval0;
	call.uni (retval0), 
	vprintf, 
	(
	param0, 
	param1
	);
	ld.param.b32 	%r3094, [retval0];
	} // callseq 213
	shf.l.wrap.b32 	%r3096, %r2895, %r2895, 25;
	shf.l.wrap.b32 	%r3097, %r2895, %r2895, 14;
	xor.b32  	%r3098, %r3096, %r3097;
	shr.u32 	%r3099, %r2895, 3;
	xor.b32  	%r3100, %r3098, %r3099;
	shf.l.wrap.b32 	%r3101, %r3076, %r3076, 15;
	shf.l.wrap.b32 	%r3102, %r3076, %r3076, 13;
	xor.b32  	%r3103, %r3101, %r3102;
	shr.u32 	%r3104, %r3076, 10;
	xor.b32  	%r3105, %r3103, %r3104;
	add.s32 	%r3106, %r3100, %r2886;
	add.s32 	%r3107, %r3106, %r2996;
	add.s32 	%r3108, %r3107, %r3105;
	mov.b32 	%r3109, 41;
	st.local.v4.u32 	[%rd165], {%r3109, %r3108, %r2887, %r2997};
	{ // callseq 214, 0
	.param .b64 param0;
	st.param.b64 	[param0], %rd167;
	.param .b64 param1;
	st.param.b64 	[param1], %rd154;
	.param .b32 retval0;
	call.uni (retval0), 
	vprintf, 
	(
	param0, 
	param1
	);
	ld.param.b32 	%r3110, [retval0];
	} // callseq 214
	shf.l.wrap.b32 	%r3112, %r2904, %r2904, 25;
	shf.l.wrap.b32 	%r3113, %r2904, %r2904, 14;
	xor.b32  	%r3114, %r3112, %r3113;
	shr.u32 	%r3115, %r2904, 3;
	xor.b32  	%r3116, %r3114, %r3115;
	shf.l.wrap.b32 	%r3117, %r3092, %r3092, 15;
	shf.l.wrap.b32 	%r3118, %r3092, %r3092, 13;
	xor.b32  	%r3119, %r3117, %r3118;
	shr.u32 	%r3120, %r3092, 10;
	xor.b32  	%r3121, %r3119, %r3120;
	add.s32 	%r3122, %r3116, %r2895;
	add.s32 	%r3123, %r3122, %r3012;
	add.s32 	%r3124, %r3123, %r3121;
	mov.b32 	%r3125, 42;
	st.local.v4.u32 	[%rd165], {%r3125, %r3124, %r2896, %r3013};
	{ // callseq 215, 0
	.param .b64 param0;
	st.param.b64 	[param0], %rd167;
	.param .b64 param1;
	st.param.b64 	[param1], %rd154;
	.param .b32 retval0;
	call.uni (retval0), 
	vprintf, 
	(
	param0, 
	param1
	);
	ld.param.b32 	%r3126, [retval0];
	} // callseq 215
	shf.l.wrap.b32 	%r3128, %r2913, %r2913, 25;
	shf.l.wrap.b32 	%r3129, %r2913, %r2913, 14;
	xor.b32  	%r3130, %r3128, %r3129;
	shr.u32 	%r3131, %r2913, 3;
	xor.b32  	%r3132, %r3130, %r3131;
	shf.l.wrap.b32 	%r3133, %r3108, %r3108, 15;
	shf.l.wrap.b32 	%r3134, %r3108, %r3108, 13;
	xor.b32  	%r3135, %r3133, %r3134;
	shr.u32 	%r3136, %r3108, 10;
	xor.b32  	%r3137, %r3135, %r3136;
	add.s32 	%r3138, %r3132, %r2904;
	add.s32 	%r3139, %r3138, %r3028;
	add.s32 	%r3140, %r3139, %r3137;
	mov.b32 	%r3141, 43;
	st.local.v4.u32 	[%rd165], {%r3141, %r3140, %r2905, %r3029};
	{ // callseq 216, 0
	.param .b64 param0;
	st.param.b64 	[param0], %rd167;
	.param .b64 param1;
	st.param.b64 	[param1], %rd154;
	.param .b32 retval0;
	call.uni (retval0), 
	vprintf, 
	(
	param0, 
	param1
	);
	ld.param.b32 	%r3142, [retval0];
	} // callseq 216
	shf.l.wrap.b32 	%r3144, %r2922, %r2922, 25;
	shf.l.wrap.b32 	%r3145, %r2922, %r2922, 14;
	xor.b32  	%r3146, %r3144, %r3145;
	shr.u32 	%r3147, %r2922, 3;
	xor.b32  	%r3148, %r3146, %r3147;
	shf.l.wrap.b32 	%r3149, %r3124, %r3124, 15;
	shf.l.wrap.b32 	%r3150, %r3124, %r3124, 13;
	xor.b32  	%r3151, %r3149, %r3150;
	shr.u32 	%r3152, %r3124, 10;
	xor.b32  	%r3153, %r3151, %r3152;
	add.s32 	%r3154, %r3148, %r2913;
	add.s32 	%r3155, %r3154, %r3044;
	add.s32 	%r3156, %r3155, %r3153;
	mov.b32 	%r3157, 44;
	st.local.v4.u32 	[%rd165], {%r3157, %r3156, %r2914, %r3045};
	{ // callseq 217, 0
	.param .b64 param0;
	st.param.b64 	[param0], %rd167;
	.param .b64 param1;
	st.param.b64 	[param1], %rd154;
	.param .b32 retval0;
	call.uni (retval0), 
	vprintf, 
	(
	param0, 
	param1
	);
	ld.param.b32 	%r3158, [retval0];
	} // callseq 217
	shf.l.wrap.b32 	%r3160, %r2932, %r2932, 25;
	shf.l.wrap.b32 	%r3161, %r2932, %r2932, 14;
	xor.b32  	%r3162, %r3160, %r3161;
	shr.u32 	%r3163, %r2932, 3;
	xor.b32  	%r3164, %r3162, %r3163;
	shf.l.wrap.b32 	%r3165, %r3140, %r3140, 15;
	shf.l.wrap.b32 	%r3166, %r3140, %r3140, 13;
	xor.b32  	%r3167, %r3165, %r3166;
	shr.u32 	%r3168, %r3140, 10;
	xor.b32  	%r3169, %r3167, %r3168;
	add.s32 	%r3170, %r3164, %r2922;
	add.s32 	%r3171, %r3170, %r3060;
	add.s32 	%r3172, %r3171, %r3169;
	mov.b32 	%r3173, 45;
	st.local.v4.u32 	[%rd165], {%r3173, %r3172, %r2923, %r3061};
	{ // callseq 218, 0
	.param .b64 param0;
	st.param.b64 	[param0], %rd167;
	.param .b64 param1;
	st.param.b64 	[param1], %rd154;
	.param .b32 retval0;
	call.uni (retval0), 
	vprintf, 
	(
	param0, 
	param1
	);
	ld.param.b32 	%r3174, [retval0];
	} // callseq 218
	shf.l.wrap.b32 	%r3176, %r2948, %r2948, 25;
	shf.l.wrap.b32 	%r3177, %r2948, %r2948, 14;
	xor.b32  	%r3178, %r3176, %r3177;
	shr.u32 	%r3179, %r2948, 3;
	xor.b32  	%r3180, %r3178, %r3179;
	shf.l.wrap.b32 	%r3181, %r3156, %r3156, 15;
	shf.l.wrap.b32 	%r3182, %r3156, %r3156, 13;
	xor.b32  	%r3183, %r3181, %r3182;
	shr.u32 	%r3184, %r3156, 10;
	xor.b32  	%r3185, %r3183, %r3184;
	add.s32 	%r3186, %r3180, %r2932;
	add.s32 	%r3187, %r3186, %r3076;
	add.s32 	%r3188, %r3187, %r3185;
	mov.b32 	%r3189, 46;
	st.local.v4.u32 	[%rd165], {%r3189, %r3188, %r2933, %r3077};
	{ // callseq 219, 0
	.param .b64 param0;
	st.param.b64 	[param0], %rd167;
	.param .b64 param1;
	st.param.b64 	[param1], %rd154;
	.param .b32 retval0;
	call.uni (retval0), 
	vprintf, 
	(
	param0, 
	param1
	);
	ld.param.b32 	%r3190, [retval0];
	} // callseq 219
	shf.l.wrap.b32 	%r3192, %r2964, %r2964, 25;
	shf.l.wrap.b32 	%r3193, %r2964, %r2964, 14;
	xor.b32  	%r3194, %r3192, %r3193;
	shr.u32 	%r3195, %r2964, 3;
	xor.b32  	%r3196, %r3194, %r3195;
	shf.l.wrap.b32 	%r3197, %r3172, %r3172, 15;
	shf.l.wrap.b32 	%r3198, %r3172, %r3172, 13;
	xor.b32  	%r3199, %r3197, %r3198;
	shr.u32 	%r3200, %r3172, 10;
	xor.b32  	%r3201, %r3199, %r3200;
	add.s32 	%r3202, %r3196, %r2948;
	add.s32 	%r3203, %r3202, %r3092;
	add.s32 	%r3204, %r3203, %r3201;
	mov.b32 	%r3205, 47;
	st.local.v4.u32 	[%rd165], {%r3205, %r3204, %r2949, %r3093};
	{ // callseq 220, 0
	.param .b64 param0;
	st.param.b64 	[param0], %rd167;
	.param .b64 param1;
	st.param.b64 	[param1], %rd154;
	.param .b32 retval0;
	call.uni (retval0), 
	vprintf, 
	(
	param0, 
	param1
	);
	ld.param.b32 	%r3206, [retval0];
	} // callseq 220
	shf.l.wrap.b32 	%r3208, %r2980, %r2980, 25;
	shf.l.wrap.b32 	%r3209, %r2980, %r2980, 14;
	xor.b32  	%r3210, %r3208, %r3209;
	shr.u32 	%r3211, %r2980, 3;
	xor.b32  	%r3212, %r3210, %r3211;
	shf.l.wrap.b32 	%r3213, %r3188, %r3188, 15;
	shf.l.wrap.b32 	%r3214, %r3188, %r3188, 13;
	xor.b32  	%r3215, %r3213, %r3214;
	shr.u32 	%r3216, %r3188, 10;
	xor.b32  	%r3217, %r3215, %r3216;
	add.s32 	%r3218, %r3212, %r2964;
	add.s32 	%r3219, %r3218, %r3108;
	add.s32 	%r3220, %r3219, %r3217;
	mov.b32 	%r3221, 48;
	st.local.v4.u32 	[%rd165], {%r3221, %r3220, %r2965, %r3109};
	{ // callseq 221, 0
	.param .b64 param0;
	st.param.b64 	[param0], %rd167;
	.param .b64 param1;
	st.param.b64 	[param1], %rd154;
	.param .b32 retval0;
	call.uni (retval0), 
	vprintf, 
	(
	param0, 
	param1
	);
	ld.param.b32 	%r3222, [retval0];
	} // callseq 221
	shf.l.wrap.b32 	%r3224, %r2996, %r2996, 25;
	shf.l.wrap.b32 	%r3225, %r2996, %r2996, 14;
	xor.b32  	%r3226, %r3224, %r3225;
	shr.u32 	%r3227, %r2996, 3;
	xor.b32  	%r3228, %r3226, %r3227;
	shf.l.wrap.b32 	%r3229, %r3204, %r3204, 15;
	shf.l.wrap.b32 	%r3230, %r3204, %r3204, 13;
	xor.b32  	%r3231, %r3229, %r3230;
	shr.u32 	%r3232, %r3204, 10;
	xor.b32  	%r3233, %r3231, %r3232;
	add.s32 	%r3234, %r3228, %r2980;
	add.s32 	%r3235, %r3234, %r3124;
	add.s32 	%r3236, %r3235, %r3233;
	mov.b32 	%r3237, 49;
	st.local.v4.u32 	[%rd165], {%r3237, %r3236, %r2981, %r3125};
	{ // callseq 222, 0
	.param .b64 param0;
	st.param.b64 	[param0], %rd167;
	.param .b64 param1;
	st.param.b64 	[param1], %rd154;
	.param .b32 retval0;
	call.uni (retval0), 
	vprintf, 
	(
	param0, 
	param1
	);
	ld.param.b32 	%r3238, [retval0];
	} // callseq 222
	shf.l.wrap.b32 	%r3240, %r3012, %r3012, 25;
	shf.l.wrap.b32 	%r3241, %r3012, %r3012, 14;
	xor.b32  	%r3242, %r3240, %r3241;
	shr.u32 	%r3243, %r3012, 3;
	xor.b32  	%r3244, %r3242, %r3243;
	shf.l.wrap.b32 	%r3245, %r3220, %r3220, 15;
	shf.l.wrap.b32 	%r3246, %r3220, %r3220, 13;
	xor.b32  	%r3247, %r3245, %r3246;
	shr.u32 	%r3248, %r3220, 10;
	xor.b32  	%r3249, %r3247, %r3248;
	add.s32 	%r3250, %r3244, %r2996;
	add.s32 	%r3251, %r3250, %r3140;
	add.s32 	%r3252, %r3251, %r3249;
	mov.b32 	%r3253, 50;
	st.local.v4.u32 	[%rd165], {%r3253, %r3252, %r2997, %r3141};
	{ // callseq 223, 0
	.param .b64 param0;
	st.param.b64 	[param0], %rd167;
	.param .b64 param1;
	st.param.b64 	[param1], %rd154;
	.param .b32 retval0;
	call.uni (retval0), 
	vprintf, 
	(
	param0, 
	param1
	);
	ld.param.b32 	%r3254, [retval0];
	} // callseq 223
	shf.l.wrap.b32 	%r3256, %r3028, %r3028, 25;
	shf.l.wrap.b32 	%r3257, %r3028, %r3028, 14;
	xor.b32  	%r3258, %r3256, %r3257;
	shr.u32 	%r3259, %r3028, 3;
	xor.b32  	%r3260, %r3258, %r3259;
	shf.l.wrap.b32 	%r3261, %r3236, %r3236, 15;
	shf.l.wrap.b32 	%r3262, %r3236, %r3236, 13;
	xor.b32  	%r3263, %r3261, %r3262;
	shr.u32 	%r3264, %r3236, 10;
	xor.b32  	%r3265, %r3263, %r3264;
	add.s32 	%r3266, %r3260, %r3012;
	add.s32 	%r3267, %r3266, %r3156;
	add.s32 	%r3268, %r3267, %r3265;
	mov.b32 	%r3269, 51;
	st.local.v4.u32 	[%rd165], {%r3269, %r3268, %r3013, %r3157};
	{ // callseq 224, 0
	.param .b64 param0;
	st.param.b64 	[param0], %rd167;
	.param .b64 param1;
	st.param.b64 	[param1], %rd154;
	.param .b32 retval0;
	call.uni (retval0), 
	vprintf, 
	(
	param0, 
	param1
	);
	ld.param.b32 	%r3270, [retval0];
	} // callseq 224
	shf.l.wrap.b32 	%r3272, %r3044, %r3044, 25;
	shf.l.wrap.b32 	%r3273, %r3044, %r3044, 14;
	xor.b32  	%r3274, %r3272, %r3273;
	shr.u32 	%r3275, %r3044, 3;
	xor.b32  	%r3276, %r3274, %r3275;
	shf.l.wrap.b32 	%r3277, %r3252, %r3252, 15;
	shf.l.wrap.b32 	%r3278, %r3252, %r3252, 13;
	xor.b32  	%r3279, %r3277, %r3278;
	shr.u32 	%r3280, %r3252, 10;
	xor.b32  	%r3281, %r3279, %r3280;
	add.s32 	%r3282, %r3276, %r3028;
	add.s32 	%r3283, %r3282, %r3172;
	add.s32 	%r3284, %r3283, %r3281;
	mov.b32 	%r3285, 52;
	st.local.v4.u32 	[%rd165], {%r3285, %r3284, %r3029, %r3173};
	{ // callseq 225, 0
	.param .b64 param0;
	st.param.b64 	[param0], %rd167;
	.param .b64 param1;
	st.param.b64 	[param1], %rd154;
	.param .b32 retval0;
	call.uni (retval0), 
	vprintf, 
	(
	param0, 
	param1
	);
	ld.param.b32 	%r3286, [retval0];
	} // callseq 225
	shf.l.wrap.b32 	%r3288, %r3060, %r3060, 25;
	shf.l.wrap.b32 	%r3289, %r3060, %r3060, 14;
	xor.b32  	%r3290, %r3288, %r3289;
	shr.u32 	%r3291, %r3060, 3;
	xor.b32  	%r3292, %r3290, %r3291;
	shf.l.wrap.b32 	%r3293, %r3268, %r3268, 15;
	shf.l.wrap.b32 	%r3294, %r3268, %r3268, 13;
	xor.b32  	%r3295, %r3293, %r3294;
	shr.u32 	%r3296, %r3268, 10;
	xor.b32  	%r3297, %r3295, %r3296;
	add.s32 	%r3298, %r3292, %r3044;
	add.s32 	%r3299, %r3298, %r3188;
	add.s32 	%r3300, %r3299, %r3297;
	mov.b32 	%r3301, 53;
	st.local.v4.u32 	[%rd165], {%r3301, %r3300, %r3045, %r3189};
	{ // callseq 226, 0
	.param .b64 param0;
	st.param.b64 	[param0], %rd167;
	.param .b64 param1;
	st.param.b64 	[param1], %rd154;
	.param .b32 retval0;
	call.uni (retval0), 
	vprintf, 
	(
	param0, 
	param1
	);
	ld.param.b32 	%r3302, [retval0];
	} // callseq 226
	shf.l.wrap.b32 	%r3304, %r3076, %r3076, 25;
	shf.l.wrap.b32 	%r3305, %r3076, %r3076, 14;
	xor.b32  	%r3306, %r3304, %r3305;
	shr.u32 	%r3307, %r3076, 3;
	xor.b32  	%r3308, %r3306, %r3307;
	shf.l.wrap.b32 	%r3309, %r3284, %r3284, 15;
	shf.l.wrap.b32 	%r3310, %r3284, %r3284, 13;
	xor.b32  	%r3311, %r3309, %r3310;
	shr.u32 	%r3312, %r3284, 10;
	xor.b32  	%r3313, %r3311, %r3312;
	add.s32 	%r3314, %r3308, %r3060;
	add.s32 	%r3315, %r3314, %r3204;
	add.s32 	%r3316, %r3315, %r3313;
	mov.b32 	%r3317, 54;
	st.local.v4.u32 	[%rd165], {%r3317, %r3316, %r3061, %r3205};
	{ // callseq 227, 0
	.param .b64 param0;
	st.param.b64 	[param0], %rd167;
	.param .b64 param1;
	st.param.b64 	[param1], %rd154;
	.param .b32 retval0;
	call.uni (retval0), 
	vprintf, 
	(
	param0, 
	param1
	);
	ld.param.b32 	%r3318, [retval0];
	} // callseq 227
	shf.l.wrap.b32 	%r3320, %r3092, %r3092, 25;
	shf.l.wrap.b32 	%r3321, %r3092, %r3092, 14;
	xor.b32  	%r3322, %r3320, %r3321;
	shr.u32 	%r3323, %r3092, 3;
	xor.b32  	%r3324, %r3322, %r3323;
	shf.l.wrap.b32 	%r3325, %r3300, %r3300, 15;
	shf.l.wrap.b32 	%r3326, %r3300, %r3300, 13;
	xor.b32  	%r3327, %r3325, %r3326;
	shr.u32 	%r3328, %r3300, 10;
	xor.b32  	%r3329, %r3327, %r3328;
	add.s32 	%r3330, %r3324, %r3076;
	add.s32 	%r3331, %r3330, %r3220;
	add.s32 	%r3332, %r3331, %r3329;
	mov.b32 	%r3333, 55;
	st.local.v4.u32 	[%rd165], {%r3333, %r3332, %r3077, %r3221};
	{ // callseq 228, 0
	.param .b64 param0;
	st.param.b64 	[param0], %rd167;
	.param .b64 param1;
	st.param.b64 	[param1], %rd154;
	.param .b32 retval0;
	call.uni (retval0), 
	vprintf, 
	(
	param0, 
	param1
	);
	ld.param.b32 	%r3334, [retval0];
	} // callseq 228
	shf.l.wrap.b32 	%r3336, %r3108, %r3108, 25;
	shf.l.wrap.b32 	%r3337, %r3108, %r3108, 14;
	xor.b32  	%r3338, %r3336, %r3337;
	shr.u32 	%r3339, %r3108, 3;
	xor.b32  	%r3340, %r3338, %r3339;
	shf.l.wrap.b32 	%r3341, %r3316, %r3316, 15;
	shf.l.wrap.b32 	%r3342, %r3316, %r3316, 13;
	xor.b32  	%r3343, %r3341, %r3342;
	shr.u32 	%r3344, %r3316, 10;
	xor.b32  	%r3345, %r3343, %r3344;
	add.s32 	%r3346, %r3340, %r3092;
	add.s32 	%r3347, %r3346, %r3236;
	add.s32 	%r3348, %r3347, %r3345;
	mov.b32 	%r3349, 56;
	st.local.v4.u32 	[%rd165], {%r3349, %r3348, %r3093, %r3237};
	{ // callseq 229, 0
	.param .b64 param0;
	st.param.b64 	[param0], %rd167;
	.param .b64 param1;
	st.param.b64 	[param1], %rd154;
	.param .b32 retval0;
	call.uni (retval0), 
	vprintf, 
	(
	param0, 
	param1
	);
	ld.param.b32 	%r3350, [retval0];
	} // callseq 229
	shf.l.wrap.b32 	%r3352, %r3124, %r3124, 25;
	shf.l.wrap.b32 	%r3353, %r3124, %r3124, 14;
	xor.b32  	%r3354, %r3352, %r3353;
	shr.u32 	%r3355, %r3124, 3;
	xor.b32  	%r3356, %r3354, %r3355;
	shf.l.wrap.b32 	%r3357, %r3332, %r3332, 15;
	shf.l.wrap.b32 	%r3358, %r3332, %r3332, 13;
	xor.b32  	%r3359, %r3357, %r3358;
	shr.u32 	%r3360, %r3332, 10;
	xor.b32  	%r3361, %r3359, %r3360;
	add.s32 	%r3362, %r3356, %r3108;
	add.s32 	%r3363, %r3362, %r3252;
	add.s32 	%r3364, %r3363, %r3361;
	mov.b32 	%r3365, 57;
	st.local.v4.u32 	[%rd165], {%r3365, %r3364, %r3109, %r3253};
	{ // callseq 230, 0
	.param .b64 param0;
	st.param.b64 	[param0], %rd167;
	.param .b64 param1;
	st.param.b64 	[param1], %rd154;
	.param .b32 retval0;
	call.uni (retval0), 
	vprintf, 
	(
	param0, 
	param1
	);
	ld.param.b32 	%r3366, [retval0];
	} // callseq 230
	shf.l.wrap.b32 	%r3368, %r3140, %r3140, 25;
	shf.l.wrap.b32 	%r3369, %r3140, %r3140, 14;
	xor.b32  	%r3370, %r3368, %r3369;
	shr.u32 	%r3371, %r3140, 3;
	xor.b32  	%r3372, %r3370, %r3371;
	shf.l.wrap.b32 	%r3373, %r3348, %r3348, 15;
	shf.l.wrap.b32 	%r3374, %r3348, %r3348, 13;
	xor.b32  	%r3375, %r3373, %r3374;
	shr.u32 	%r3376, %r3348, 10;
	xor.b32  	%r3377, %r3375, %r3376;
	add.s32 	%r3378, %r3372, %r3124;
	add.s32 	%r3379, %r3378, %r3268;
	add.s32 	%r3380, %r3379, %r3377;
	mov.b32 	%r3381, 58;
	st.local.v4.u32 	[%rd165], {%r3381, %r3380, %r3125, %r3269};
	{ // callseq 231, 0
	.param .b64 param0;
	st.param.b64 	[param0], %rd167;
	.param .b64 param1;
	st.param.b64 	[param1], %rd154;
	.param .b32 retval0;
	call.uni (retval0), 
	vprintf, 
	(
	param0, 
	param1
	);
	ld.param.b32 	%r3382, [retval0];
	} // callseq 231
	shf.l.wrap.b32 	%r3384, %r3156, %r3156, 25;
	shf.l.wrap.b32 	%r3385, %r3156, %r3156, 14;
	xor.b32  	%r3386, %r3384, %r3385;
	shr.u32 	%r3387, %r3156, 3;
	xor.b32  	%r3388, %r3386, %r3387;
	shf.l.wrap.b32 	%r3389, %r3364, %r3364, 15;
	shf.l.wrap.b32 	%r3390, %r3364, %r3364, 13;
	xor.b32  	%r3391, %r3389, %r3390;
	shr.u32 	%r3392, %r3364, 10;
	xor.b32  	%r3393, %r3391, %r3392;
	add.s32 	%r3394, %r3388, %r3140;
	add.s32 	%r3395, %r3394, %r3284;
	add.s32 	%r3396, %r3395, %r3393;
	mov.b32 	%r3397, 59;
	st.local.v4.u32 	[%rd165], {%r3397, %r3396, %r3141, %r3285};
	{ // callseq 232, 0
	.param .b64 param0;
	st.param.b64 	[param0], %rd167;
	.param .b64 param1;
	st.param.b64 	[param1], %rd154;
	.param .b32 retval0;
	call.uni (retval0), 
	vprintf, 
	(
	param0, 
	param1
	);
	ld.param.b32 	%r3398, [retval0];
	} // callseq 232
	shf.l.wrap.b32 	%r3400, %r3172, %r3172, 25;
	shf.l.wrap.b32 	%r3401, %r3172, %r3172, 14;
	xor.b32  	%r3402, %r3400, %r3401;
	shr.u32 	%r3403, %r3172, 3;
	xor.b32  	%r3404, %r3402, %r3403;
	shf.l.wrap.b32 	%r3405, %r3380, %r3380, 15;
	shf.l.wrap.b32 	%r3406, %r3380, %r3380, 13;
	xor.b32  	%r3407, %r3405, %r3406;
	shr.u32 	%r3408, %r3380, 10;
	xor.b32  	%r3409, %r3407, %r3408;
	add.s32 	%r3410, %r3404, %r3156;
	add.s32 	%r3411, %r3410, %r3300;
	add.s32 	%r3412, %r3411, %r3409;
	mov.b32 	%r3413, 60;
	st.local.v4.u32 	[%rd165], {%r3413, %r3412, %r3157, %r3301};
	{ // callseq 233, 0
	.param .b64 param0;
	st.param.b64 	[param0], %rd167;
	.param .b64 param1;
	st.param.b64 	[param1], %rd154;
	.param .b32 retval0;
	call.uni (retval0), 
	vprintf, 
	(
	param0, 
	param1
	);
	ld.param.b32 	%r3414, [retval0];
	} // callseq 233
	shf.l.wrap.b32 	%r3416, %r3188, %r3188, 25;
	shf.l.wrap.b32 	%r3417, %r3188, %r3188, 14;
	xor.b32  	%r3418, %r3416, %r3417;
	shr.u32 	%r3419, %r3188, 3;
	xor.b32  	%r3420, %r3418, %r3419;
	shf.l.wrap.b32 	%r3421, %r3396, %r3396, 15;
	shf.l.wrap.b32 	%r3422, %r3396, %r3396, 13;
	xor.b32  	%r3423, %r3421, %r3422;
	shr.u32 	%r3424, %r3396, 10;
	xor.b32  	%r3425, %r3423, %r3424;
	add.s32 	%r3426, %r3420, %r3172;
	add.s32 	%r3427, %r3426, %r3316;
	add.s32 	%r3428, %r3427, %r3425;
	mov.b32 	%r3429, 61;
	st.local.v4.u32 	[%rd165], {%r3429, %r3428, %r3173, %r3317};
	{ // callseq 234, 0
	.param .b64 param0;
	st.param.b64 	[param0], %rd167;
	.param .b64 param1;
	st.param.b64 	[param1], %rd154;
	.param .b32 retval0;
	call.uni (retval0), 
	vprintf, 
	(
	param0, 
	param1
	);
	ld.param.b32 	%r3430, [retval0];
	} // callseq 234
	shf.l.wrap.b32 	%r3432, %r3204, %r3204, 25;
	shf.l.wrap.b32 	%r3433, %r3204, %r3204, 14;
	xor.b32  	%r3434, %r3432, %r3433;
	shr.u32 	%r3435, %r3204, 3;
	xor.b32  	%r3436, %r3434, %r3435;
	shf.l.wrap.b32 	%r3437, %r3412, %r3412, 15;
	shf.l.wrap.b32 	%r3438, %r3412, %r3412, 13;
	xor.b32  	%r3439, %r3437, %r3438;
	shr.u32 	%r3440, %r3412, 10;
	xor.b32  	%r3441, %r3439, %r3440;
	add.s32 	%r3442, %r3436, %r3188;
	add.s32 	%r3443, %r3442, %r3332;
	add.s32 	%r3444, %r3443, %r3441;
	mov.b32 	%r3445, 62;
	st.local.v4.u32 	[%rd165], {%r3445, %r3444, %r3189, %r3333};
	{ // callseq 235, 0
	.param .b64 param0;
	st.param.b64 	[param0], %rd167;
	.param .b64 param1;
	st.param.b64 	[param1], %rd154;
	.param .b32 retval0;
	call.uni (retval0), 
	vprintf, 
	(
	param0, 
	param1
	);
	ld.param.b32 	%r3446, [retval0];
	} // callseq 235
	shf.l.wrap.b32 	%r3448, %r3220, %r3220, 25;
	shf.l.wrap.b32 	%r3449, %r3220, %r3220, 14;
	xor.b32  	%r3450, %r3448, %r3449;
	shr.u32 	%r3451, %r3220, 3;
	xor.b32  	%r3452, %r3450, %r3451;
	shf.l.wrap.b32 	%r3453, %r3428, %r3428, 15;
	shf.l.wrap.b32 	%r3454, %r3428, %r3428, 13;
	xor.b32  	%r3455, %r3453, %r3454;
	shr.u32 	%r3456, %r3428, 10;
	xor.b32  	%r3457, %r3455, %r3456;
	add.s32 	%r3458, %r3452, %r3204;
	add.s32 	%r3459, %r3458, %r3348;
	add.s32 	%r3460, %r3459, %r3457;
	mov.b32 	%r3461, 63;
	st.local.v4.u32 	[%rd165], {%r3461, %r3460, %r3205, %r3349};
	{ // callseq 236, 0
	.param .b64 param0;
	st.param.b64 	[param0], %rd167;
	.param .b64 param1;
	st.param.b64 	[param1], %rd154;
	.param .b32 retval0;
	call.uni (retval0), 
	vprintf, 
	(
	param0, 
	param1
	);
	ld.param.b32 	%r3462, [retval0];
	} // callseq 236
	shf.l.wrap.b32 	%r3464, %r5092, %r5092, 26;
	shf.l.wrap.b32 	%r3465, %r5092, %r5092, 21;
	xor.b32  	%r3466, %r3464, %r3465;
	shf.l.wrap.b32 	%r3467, %r5092, %r5092, 7;
	xor.b32  	%r3468, %r3466, %r3467;
	and.b32  	%r3469, %r5093, %r5092;
	not.b32 	%r3470, %r5092;
	and.b32  	%r3471, %r5094, %r3470;
	or.b32  	%r3472, %r3471, %r3469;
	add.s32 	%r3473, %r5095, %r3468;
	add.s32 	%r3474, %r3473, %r3472;
	add.s32 	%r3475, %r3474, %r2750;
	add.s32 	%r3476, %r3475, 1116352408;
	shf.l.wrap.b32 	%r3477, %r5088, %r5088, 30;
	shf.l.wrap.b32 	%r3478, %r5088, %r5088, 19;
	xor.b32  	%r3479, %r3477, %r3478;
	shf.l.wrap.b32 	%r3480, %r5088, %r5088, 10;
	xor.b32  	%r3481, %r3479, %r3480;
	or.b32  	%r3482, %r5090, %r5089;
	and.b32  	%r3483, %r3482, %r5088;
	and.b32  	%r3484, %r5090, %r5089;
	or.b32  	%r3485, %r3483, %r3484;
	add.s32 	%r3486, %r5091, %r3476;
	add.s32 	%r3487, %r3481, %r3476;
	add.s32 	%r3488, %r3487, %r3485;
	shf.l.wrap.b32 	%r3489, %r3486, %r3486, 26;
	shf.l.wrap.b32 	%r3490, %r3486, %r3486, 21;
	xor.b32  	%r3491, %r3489, %r3490;
	shf.l.wrap.b32 	%r3492, %r3486, %r3486, 7;
	xor.b32  	%r3493, %r3491, %r3492;
	and.b32  	%r3494, %r5092, %r3486;
	not.b32 	%r3495, %r3486;
	and.b32  	%r3496, %r5093, %r3495;
	or.b32  	%r3497, %r3496, %r3494;
	add.s32 	%r3498, %r5094, %r3493;
	add.s32 	%r3499, %r3498, %r3497;
	add.s32 	%r3500, %r3499, %r2751;
	add.s32 	%r3501, %r3500, 1899447441;
	shf.l.wrap.b32 	%r3502, %r3488, %r3488, 30;
	shf.l.wrap.b32 	%r3503, %r3488, %r3488, 19;
	xor.b32  	%r3504, %r3502, %r3503;
	shf.l.wrap.b32 	%r3505, %r3488, %r3488, 10;
	xor.b32  	%r3506, %r3504, %r3505;
	or.b32  	%r3507, %r5089, %r5088;
	and.b32  	%r3508, %r3507, %r3488;
	and.b32  	%r3509, %r5089, %r5088;
	or.b32  	%r3510, %r3508, %r3509;
	add.s32 	%r3511, %r5090, %r3501;
	add.s32 	%r3512, %r3506, %r3501;
	add.s32 	%r3513, %r3512, %r3510;
	shf.l.wrap.b32 	%r3514, %r3511, %r3511, 26;
	shf.l.wrap.b32 	%r3515, %r3511, %r3511, 21;
	xor.b32  	%r3516, %r3514, %r3515;
	shf.l.wrap.b32 	%r3517, %r3511, %r3511, 7;
	xor.b32  	%r3518, %r3516, %r3517;
	and.b32  	%r3519, %r3486, %r3511;
	not.b32 	%r3520, %r3511;
	and.b32  	%r3521, %r5092, %r3520;
	or.b32  	%r3522, %r3521, %r3519;
	add.s32 	%r3523, %r5093, %r3518;
	add.s32 	%r3524, %r3523, %r3522;
	add.s32 	%r3525, %r3524, %r7;
	shf.l.wrap.b32 	%r3526, %r3513, %r3513, 30;
	shf.l.wrap.b32 	%r3527, %r3513, %r3513, 19;
	xor.b32  	%r3528, %r3526, %r3527;
	shf.l.wrap.b32 	%r3529, %r3513, %r3513, 10;
	xor.b32  	%r3530, %r3528, %r3529;
	or.b32  	%r3531, %r5088, %r3488;
	and.b32  	%r3532, %r3531, %r3513;
	and.b32  	%r3533, %r5088, %r3488;
	or.b32  	%r3534, %r3532, %r3533;
	add.s32 	%r3535, %r5089, %r3525;
	add.s32 	%r3536, %r3530, %r3525;
	add.s32 	%r3537, %r3536, %r3534;
	shf.l.wrap.b32 	%r3538, %r3535, %r3535, 26;
	shf.l.wrap.b32 	%r3539, %r3535, %r3535, 21;
	xor.b32  	%r3540, %r3538, %r3539;
	shf.l.wrap.b32 	%r3541, %r3535, %r3535, 7;
	xor.b32  	%r3542, %r3540, %r3541;
	and.b32  	%r3543, %r3511, %r3535;
	not.b32 	%r3544, %r3535;
	and.b32  	%r3545, %r3486, %r3544;
	or.b32  	%r3546, %r3545, %r3543;
	add.s32 	%r3547, %r5092, %r3542;
	add.s32 	%r3548, %r3547, %r3546;
	add.s32 	%r3549, %r3548, %r8;
	shf.l.wrap.b32 	%r3550, %r3537, %r3537, 30;
	shf.l.wrap.b32 	%r3551, %r3537, %r3537, 19;
	xor.b32  	%r3552, %r3550, %r3551;
	shf.l.wrap.b32 	%r3553, %r3537, %r3537, 10;
	xor.b32  	%r3554, %r3552, %r3553;
	or.b32  	%r3555, %r3488, %r3513;
	and.b32  	%r3556, %r3555, %r3537;
	and.b32  	%r3557, %r3488, %r3513;
	or.b32  	%r3558, %r3556, %r3557;
	add.s32 	%r3559, %r5088, %r3549;
	add.s32 	%r3560, %r3554, %r3549;
	add.s32 	%r3561, %r3560, %r3558;
	shf.l.wrap.b32 	%r3562, %r3559, %r3559, 26;
	shf.l.wrap.b32 	%r3563, %r3559, %r3559, 21;
	xor.b32  	%r3564, %r3562, %r3563;
	shf.l.wrap.b32 	%r3565, %r3559, %r3559, 7;
	xor.b32  	%r3566, %r3564, %r3565;
	and.b32  	%r3567, %r3535, %r3559;
	not.b32 	%r3568, %r3559;
	and.b32  	%r3569, %r3511, %r3568;
	or.b32  	%r3570, %r3569, %r3567;
	add.s32 	%r3571, %r3486, %r3566;
	add.s32 	%r3572, %r3571, %r3570;
	add.s32 	%r3573, %r3572, -1185496485;
	shf.l.wrap.b32 	%r3574, %r3561, %r3561, 30;
	shf.l.wrap.b32 	%r3575, %r3561, %r3561, 19;
	xor.b32  	%r3576, %r3574, %r3575;
	shf.l.wrap.b32 	%r3577, %r3561, %r3561, 10;
	xor.b32  	%r3578, %r3576, %r3577;
	or.b32  	%r3579, %r3513, %r3537;
	and.b32  	%r3580, %r3579, %r3561;
	and.b32  	%r3581, %r3513, %r3537;
	or.b32  	%r3582, %r3580, %r3581;
	add.s32 	%r3583, %r3488, %r3573;
	add.s32 	%r3584, %r3578, %r3573;
	add.s32 	%r3585, %r3584, %r3582;
	shf.l.wrap.b32 	%r3586, %r3583, %r3583, 26;
	shf.l.wrap.b32 	%r3587, %r3583, %r3583, 21;
	xor.b32  	%r3588, %r3586, %r3587;
	shf.l.wrap.b32 	%r3589, %r3583, %r3583, 7;
	xor.b32  	%r3590, %r3588, %r3589;
	and.b32  	%r3591, %r3559, %r3583;
	not.b32 	%r3592, %r3583;
	and.b32  	%r3593, %r3535, %r3592;
	or.b32  	%r3594, %r3593, %r3591;
	add.s32 	%r3595, %r3511, %r3590;
	add.s32 	%r3596, %r3595, %r3594;
	add.s32 	%r3597, %r3596, 1508970993;
	shf.l.wrap.b32 	%r3598, %r3585, %r3585, 30;
	shf.l.wrap.b32 	%r3599, %r3585, %r3585, 19;
	xor.b32  	%r3600, %r3598, %r3599;
	shf.l.wrap.b32 	%r3601, %r3585, %r3585, 10;
	xor.b32  	%r3602, %r3600, %r3601;
	or.b32  	%r3603, %r3537, %r3561;
	and.b32  	%r3604, %r3603, %r3585;
	and.b32  	%r3605, %r3537, %r3561;
	or.b32  	%r3606, %r3604, %r3605;
	add.s32 	%r3607, %r3513, %r3597;
	add.s32 	%r3608, %r3602, %r3597;
	add.s32 	%r3609, %r3608, %r3606;
	shf.l.wrap.b32 	%r3610, %r3607, %r3607, 26;
	shf.l.wrap.b32 	%r3611, %r3607, %r3607, 21;
	xor.b32  	%r3612, %r3610, %r3611;
	shf.l.wrap.b32 	%r3613, %r3607, %r3607, 7;
	xor.b32  	%r3614, %r3612, %r3613;
	and.b32  	%r3615, %r3583, %r3607;
	not.b32 	%r3616, %r3607;
	and.b32  	%r3617, %r3559, %r3616;
	or.b32  	%r3618, %r3617, %r3615;
	add.s32 	%r3619, %r3535, %r3614;
	add.s32 	%r3620, %r3619, %r3618;
	add.s32 	%r3621, %r3620, -1841331548;
	shf.l.wrap.b32 	%r3622, %r3609, %r3609, 30;
	shf.l.wrap.b32 	%r3623, %r3609, %r3609, 19;
	xor.b32  	%r3624, %r3622, %r3623;
	shf.l.wrap.b32 	%r3625, %r3609, %r3609, 10;
	xor.b32  	%r3626, %r3624, %r3625;
	or.b32  	%r3627, %r3561, %r3585;
	and.b32  	%r3628, %r3627, %r3609;
	and.b32  	%r3629, %r3561, %r3585;
	or.b32  	%r3630, %r3628, %r3629;
	add.s32 	%r3631, %r3537, %r3621;
	add.s32 	%r3632, %r3626, %r3621;
	add.s32 	%r3633, %r3632, %r3630;
	shf.l.wrap.b32 	%r3634, %r3631, %r3631, 26;
	shf.l.wrap.b32 	%r3635, %r3631, %r3631, 21;
	xor.b32  	%r3636, %r3634, %r3635;
	shf.l.wrap.b32 	%r3637, %r3631, %r3631, 7;
	xor.b32  	%r3638, %r3636, %r3637;
	and.b32  	%r3639, %r3607, %r3631;
	not.b32 	%r3640, %r3631;
	and.b32  	%r3641, %r3583, %r3640;
	or.b32  	%r3642, %r3641, %r3639;
	add.s32 	%r3643, %r3559, %r3638;
	add.s32 	%r3644, %r3643, %r3642;
	add.s32 	%r3645, %r3644, -1424204075;
	shf.l.wrap.b32 	%r3646, %r3633, %r3633, 30;
	shf.l.wrap.b32 	%r3647, %r3633, %r3633, 19;
	xor.b32  	%r3648, %r3646, %r3647;
	shf.l.wrap.b32 	%r3649, %r3633, %r3633, 10;
	xor.b32  	%r3650, %r3648, %r3649;
	or.b32  	%r3651, %r3585, %r3609;
	and.b32  	%r3652, %r3651, %r3633;
	and.b32  	%r3653, %r3585, %r3609;
	or.b32  	%r3654, %r3652, %r3653;
	add.s32 	%r3655, %r3561, %r3645;
	add.s32 	%r3656, %r3650, %r3645;
	add.s32 	%r3657, %r3656, %r3654;
	shf.l.wrap.b32 	%r3658, %r3655, %r3655, 26;
	shf.l.wrap.b32 	%r3659, %r3655, %r3655, 21;
	xor.b32  	%r3660, %r3658, %r3659;
	shf.l.wrap.b32 	%r3661, %r3655, %r3655, 7;
	xor.b32  	%r3662, %r3660, %r3661;
	and.b32  	%r3663, %r3631, %r3655;
	not.b32 	%r3664, %r3655;
	and.b32  	%r3665, %r3607, %r3664;
	or.b32  	%r3666, %r3665, %r3663;
	add.s32 	%r3667, %r3583, %r3662;
	add.s32 	%r3668, %r3667, %r3666;
	add.s32 	%r3669, %r3668, -670586216;
	shf.l.wrap.b32 	%r3670, %r3657, %r3657, 30;
	shf.l.wrap.b32 	%r3671, %r3657, %r3657, 19;
	xor.b32  	%r3672, %r3670, %r3671;
	shf.l.wrap.b32 	%r3673, %r3657, %r3657, 10;
	xor.b32  	%r3674, %r3672, %r3673;
	or.b32  	%r3675, %r3609, %r3633;
	and.b32  	%r3676, %r3675, %r3657;
	and.b32  	%r3677, %r3609, %r3633;
	or.b32  	%r3678, %r3676, %r3677;
	add.s32 	%r3679, %r3585, %r3669;
	add.s32 	%r3680, %r3674, %r3669;
	add.s32 	%r3681, %r3680, %r3678;
	shf.l.wrap.b32 	%r3682, %r3679, %r3679, 26;
	shf.l.wrap.b32 	%r3683, %r3679, %r3679, 21;
	xor.b32  	%r3684, %r3682, %r3683;
	shf.l.wrap.b32 	%r3685, %r3679, %r3679, 7;
	xor.b32  	%r3686, %r3684, %r3685;
	and.b32  	%r3687, %r3655, %r3679;
	not.b32 	%r3688, %r3679;
	and.b32  	%r3689, %r3631, %r3688;
	or.b32  	%r3690, %r3689, %r3687;
	add.s32 	%r3691, %r3607, %r3686;
	add.s32 	%r3692, %r3691, %r3690;
	add.s32 	%r3693, %r3692, 310598401;
	shf.l.wrap.b32 	%r3694, %r3681, %r3681, 30;
	shf.l.wrap.b32 	%r3695, %r3681, %r3681, 19;
	xor.b32  	%r3696, %r3694, %r3695;
	shf.l.wrap.b32 	%r3697, %r3681, %r3681, 10;
	xor.b32  	%r3698, %r3696, %r3697;
	or.b32  	%r3699, %r3633, %r3657;
	and.b32  	%r3700, %r3699, %r3681;
	and.b32  	%r3701, %r3633, %r3657;
	or.b32  	%r3702, %r3700, %r3701;
	add.s32 	%r3703, %r3609, %r3693;
	add.s32 	%r3704, %r3698, %r3693;
	add.s32 	%r3705, %r3704, %r3702;
	shf.l.wrap.b32 	%r3706, %r3703, %r3703, 26;
	shf.l.wrap.b32 	%r3707, %r3703, %r3703, 21;
	xor.b32  	%r3708, %r3706, %r3707;
	shf.l.wrap.b32 	%r3709, %r3703, %r3703, 7;
	xor.b32  	%r3710, %r3708, %r3709;
	and.b32  	%r3711, %r3679, %r3703;
	not.b32 	%r3712, %r3703;
	and.b32  	%r3713, %r3655, %r3712;
	or.b32  	%r3714, %r3713, %r3711;
	add.s32 	%r3715, %r3631, %r3710;
	add.s32 	%r3716, %r3715, %r3714;
	add.s32 	%r3717, %r3716, 607225278;
	shf.l.wrap.b32 	%r3718, %r3705, %r3705, 30;
	shf.l.wrap.b32 	%r3719, %r3705, %r3705, 19;
	xor.b32  	%r3720, %r3718, %r3719;
	shf.l.wrap.b32 	%r3721, %r3705, %r3705, 10;
	xor.b32  	%r3722, %r3720, %r3721;
	or.b32  	%r3723, %r3657, %r3681;
	and.b32  	%r3724, %r3723, %r3705;
	and.b32  	%r3725, %r3657, %r3681;
	or.b32  	%r3726, %r3724, %r3725;
	add.s32 	%r3727, %r3633, %r3717;
	add.s32 	%r3728, %r3722, %r3717;
	add.s32 	%r3729, %r3728, %r3726;
	shf.l.wrap.b32 	%r3730, %r3727, %r3727, 26;
	shf.l.wrap.b32 	%r3731, %r3727, %r3727, 21;
	xor.b32  	%r3732, %r3730, %r3731;
	shf.l.wrap.b32 	%r3733, %r3727, %r3727, 7;
	xor.b32  	%r3734, %r3732, %r3733;
	and.b32  	%r3735, %r3703, %r3727;
	not.b32 	%r3736, %r3727;
	and.b32  	%r3737, %r3679, %r3736;
	or.b32  	%r3738, %r3737, %r3735;
	add.s32 	%r3739, %r3655, %r3734;
	add.s32 	%r3740, %r3739, %r3738;
	add.s32 	%r3741, %r3740, 1426881987;
	shf.l.wrap.b32 	%r3742, %r3729, %r3729, 30;
	shf.l.wrap.b32 	%r3743, %r3729, %r3729, 19;
	xor.b32  	%r3744, %r3742, %r3743;
	shf.l.wrap.b32 	%r3745, %r3729, %r3729, 10;
	xor.b32  	%r3746, %r3744, %r3745;
	or.b32  	%r3747, %r3681, %r3705;
	and.b32  	%r3748, %r3747, %r3729;
	and.b32  	%r3749, %r3681, %r3705;
	or.b32  	%r3750, %r3748, %r3749;
	add.s32 	%r3751, %r3657, %r3741;
	add.s32 	%r3752, %r3746, %r3741;
	add.s32 	%r3753, %r3752, %r3750;
	shf.l.wrap.b32 	%r3754, %r3751, %r3751, 26;
	shf.l.wrap.b32 	%r3755, %r3751, %r3751, 21;
	xor.b32  	%r3756, %r3754, %r3755;
	shf.l.wrap.b32 	%r3757, %r3751, %r3751, 7;
	xor.b32  	%r3758, %r3756, %r3757;
	and.b32  	%r3759, %r3727, %r3751;
	not.b32 	%r3760, %r3751;
	and.b32  	%r3761, %r3703, %r3760;
	or.b32  	%r3762, %r3761, %r3759;
	add.s32 	%r3763, %r3679, %r3758;
	add.s32 	%r3764, %r3763, %r3762;
	add.s32 	%r3765, %r3764, 1925078388;
	shf.l.wrap.b32 	%r3766, %r3753, %r3753, 30;
	shf.l.wrap.b32 	%r3767, %r3753, %r3753, 19;
	xor.b32  	%r3768, %r3766, %r3767;
	shf.l.wrap.b32 	%r3769, %r3753, %r3753, 10;
	xor.b32  	%r3770, %r3768, %r3769;
	or.b32  	%r3771, %r3705, %r3729;
	and.b32  	%r3772, %r3771, %r3753;
	and.b32  	%r3773, %r3705, %r3729;
	or.b32  	%r3774, %r3772, %r3773;
	add.s32 	%r3775, %r3681, %r3765;
	add.s32 	%r3776, %r3770, %r3765;
	add.s32 	%r3777, %r3776, %r3774;
	shf.l.wrap.b32 	%r3778, %r3775, %r3775, 26;
	shf.l.wrap.b32 	%r3779, %r3775, %r3775, 21;
	xor.b32  	%r3780, %r3778, %r3779;
	shf.l.wrap.b32 	%r3781, %r3775, %r3775, 7;
	xor.b32  	%r3782, %r3780, %r3781;
	and.b32  	%r3783, %r3751, %r3775;
	not.b32 	%r3784, %r3775;
	and.b32  	%r3785, %r3727, %r3784;
	or.b32  	%r3786, %r3785, %r3783;
	add.s32 	%r3787, %r3703, %r3782;
	add.s32 	%r3788, %r3787, %r3786;
	add.s32 	%r3789, %r3788, -2132889090;
	shf.l.wrap.b32 	%r3790, %r3777, %r3777, 30;
	shf.l.wrap.b32 	%r3791, %r3777, %r3777, 19;
	xor.b32  	%r3792, %r3790, %r3791;
	shf.l.wrap.b32 	%r3793, %r3777, %r3777, 10;
	xor.b32  	%r3794, %r3792, %r3793;
	or.b32  	%r3795, %r3729, %r3753;
	and.b32  	%r3796, %r3795, %r3777;
	and.b32  	%r3797, %r3729, %r3753;
	or.b32  	%r3798, %r3796, %r3797;
	add.s32 	%r3799, %r3705, %r3789;
	add.s32 	%r3800, %r3794, %r3789;
	add.s32 	%r3801, %r3800, %r3798;
	shf.l.wrap.b32 	%r3802, %r3799, %r3799, 26;
	shf.l.wrap.b32 	%r3803, %r3799, %r3799, 21;
	xor.b32  	%r3804, %r3802, %r3803;
	shf.l.wrap.b32 	%r3805, %r3799, %r3799, 7;
	xor.b32  	%r3806, %r3804, %r3805;
	and.b32  	%r3807, %r3775, %r3799;
	not.b32 	%r3808, %r3799;
	and.b32  	%r3809, %r3751, %r3808;
	or.b32  	%r3810, %r3809, %r3807;
	add.s32 	%r3811, %r3727, %r3806;
	add.s32 	%r3812, %r3811, %r3810;
	add.s32 	%r3813, %r3812, -1680079193;
	shf.l.wrap.b32 	%r3814, %r3801, %r3801, 30;
	shf.l.wrap.b32 	%r3815, %r3801, %r3801, 19;
	xor.b32  	%r3816, %r3814, %r3815;
	shf.l.wrap.b32 	%r3817, %r3801, %r3801, 10;
	xor.b32  	%r3818, %r3816, %r3817;
	or.b32  	%r3819, %r3753, %r3777;
	and.b32  	%r3820, %r3819, %r3801;
	and.b32  	%r3821, %r3753, %r3777;
	or.b32  	%r3822, %r3820, %r3821;
	add.s32 	%r3823, %r3729, %r3813;
	add.s32 	%r3824, %r3818, %r3813;
	add.s32 	%r3825, %r3824, %r3822;
	shf.l.wrap.b32 	%r3826, %r3823, %r3823, 26;
	shf.l.wrap.b32 	%r3827, %r3823, %r3823, 21;
	xor.b32  	%r3828, %r3826, %r3827;
	shf.l.wrap.b32 	%r3829, %r3823, %r3823, 7;
	xor.b32  	%r3830, %r3828, %r3829;
	and.b32  	%r3831, %r3799, %r3823;
	not.b32 	%r3832, %r3823;
	and.b32  	%r3833, %r3775, %r3832;
	or.b32  	%r3834, %r3833, %r3831;
	add.s32 	%r3835, %r3751, %r3830;
	add.s32 	%r3836, %r3835, %r3834;
	add.s32 	%r3837, %r3836, -1046744604;
	shf.l.wrap.b32 	%r3838, %r3825, %r3825, 30;
	shf.l.wrap.b32 	%r3839, %r3825, %r3825, 19;
	xor.b32  	%r3840, %r3838, %r3839;
	shf.l.wrap.b32 	%r3841, %r3825, %r3825, 10;
	xor.b32  	%r3842, %r3840, %r3841;
	or.b32  	%r3843, %r3777, %r3801;
	and.b32  	%r3844, %r3843, %r3825;
	and.b32  	%r3845, %r3777, %r3801;
	or.b32  	%r3846, %r3844, %r3845;
	add.s32 	%r3847, %r3753, %r3837;
	add.s32 	%r3848, %r3842, %r3837;
	add.s32 	%r3849, %r3848, %r3846;
	shf.l.wrap.b32 	%r3850, %r3847, %r3847, 26;
	shf.l.wrap.b32 	%r3851, %r3847, %r3847, 21;
	xor.b32  	%r3852, %r3850, %r3851;
	shf.l.wrap.b32 	%r3853, %r3847, %r3847, 7;
	xor.b32  	%r3854, %r3852, %r3853;
	and.b32  	%r3855, %r3823, %r3847;
	not.b32 	%r3856, %r3847;
	and.b32  	%r3857, %r3799, %r3856;
	or.b32  	%r3858, %r3857, %r3855;
	add.s32 	%r3859, %r3775, %r3854;
	add.s32 	%r3860, %r3859, %r3858;
	add.s32 	%r3861, %r3860, %r2803;
	add.s32 	%r3862, %r3861, -459576895;
	shf.l.wrap.b32 	%r3863, %r3849, %r3849, 30;
	shf.l.wrap.b32 	%r3864, %r3849, %r3849, 19;
	xor.b32  	%r3865, %r3863, %r3864;
	shf.l.wrap.b32 	%r3866, %r3849, %r3849, 10;
	xor.b32  	%r3867, %r3865, %r3866;
	or.b32  	%r3868, %r3801, %r3825;
	and.b32  	%r3869, %r3868, %r3849;
	and.b32  	%r3870, %r3801, %r3825;
	or.b32  	%r3871, %r3869, %r3870;
	add.s32 	%r3872, %r3777, %r3862;
	add.s32 	%r3873, %r3867, %r3862;
	add.s32 	%r3874, %r3873, %r3871;
	shf.l.wrap.b32 	%r3875, %r3872, %r3872, 26;
	shf.l.wrap.b32 	%r3876, %r3872, %r3872, 21;
	xor.b32  	%r3877, %r3875, %r3876;
	shf.l.wrap.b32 	%r3878, %r3872, %r3872, 7;
	xor.b32  	%r3879, %r3877, %r3878;
	and.b32  	%r3880, %r3847, %r3872;
	not.b32 	%r3881, %r3872;
	and.b32  	%r3882, %r3823, %r3881;
	or.b32  	%r3883, %r3882, %r3880;
	add.s32 	%r3884, %r3799, %r3879;
	add.s32 	%r3885, %r3884, %r3883;
	add.s32 	%r3886, %r3885, %r2808;
	add.s32 	%r3887, %r3886, -272742522;
	shf.l.wrap.b32 	%r3888, %r3874, %r3874, 30;
	shf.l.wrap.b32 	%r3889, %r3874, %r3874, 19;
	xor.b32  	%r3890, %r3888, %r3889;
	shf.l.wrap.b32 	%r3891, %r3874, %r3874, 10;
	xor.b32  	%r3892, %r3890, %r3891;
	or.b32  	%r3893, %r3825, %r3849;
	and.b32  	%r3894, %r3893, %r3874;
	and.b32  	%r3895, %r3825, %r3849;
	or.b32  	%r3896, %r3894, %r3895;
	add.s32 	%r3897, %r3801, %r3887;
	add.s32 	%r3898, %r3892, %r3887;
	add.s32 	%r3899, %r3898, %r3896;
	shf.l.wrap.b32 	%r3900, %r3897, %r3897, 26;
	shf.l.wrap.b32 	%r3901, %r3897, %r3897, 21;
	xor.b32  	%r3902, %r3900, %r3901;
	shf.l.wrap.b32 	%r3903, %r3897, %r3897, 7;
	xor.b32  	%r3904, %r3902, %r3903;
	and.b32  	%r3905, %r3872, %r3897;
	not.b32 	%r3906, %r3897;
	and.b32  	%r3907, %r3847, %r3906;
	or.b32  	%r3908, %r3907, %r3905;
	add.s32 	%r3909, %r3823, %r3904;
	add.s32 	%r3910, %r3909, %r3908;
	add.s32 	%r3911, %r3910, %r2818;
	add.s32 	%r3912, %r3911, 264347078;
	shf.l.wrap.b32 	%r3913, %r3899, %r3899, 30;
	shf.l.wrap.b32 	%r3914, %r3899, %r3899, 19;
	xor.b32  	%r3915, %r3913, %r3914;
	shf.l.wrap.b32 	%r3916, %r3899, %r3899, 10;
	xor.b32  	%r3917, %r3915, %r3916;
	or.b32  	%r3918, %r3849, %r3874;
	and.b32  	%r3919, %r3918, %r3899;
	and.b32  	%r3920, %r3849, %r3874;
	or.b32  	%r3921, %r3919, %r3920;
	add.s32 	%r3922, %r3825, %r3912;
	add.s32 	%r3923, %r3917, %r3912;
	add.s32 	%r3924, %r3923, %r3921;
	shf.l.wrap.b32 	%r3925, %r3922, %r3922, 26;
	shf.l.wrap.b32 	%r3926, %r3922, %r3922, 21;
	xor.b32  	%r3927, %r3925, %r3926;
	shf.l.wrap.b32 	%r3928, %r3922, %r3922, 7;
	xor.b32  	%r3929, %r3927, %r3928;
	and.b32  	%r3930, %r3897, %r3922;
	not.b32 	%r3931, %r3922;
	and.b32  	%r3932, %r3872, %r3931;
	or.b32  	%r3933, %r3932, %r3930;
	add.s32 	%r3934, %r3847, %r3929;
	add.s32 	%r3935, %r3934, %r3933;
	add.s32 	%r3936, %r3935, %r2828;
	add.s32 	%r3937, %r3936, 604807628;
	shf.l.wrap.b32 	%r3938, %r3924, %r3924, 30;
	shf.l.wrap.b32 	%r3939, %r3924, %r3924, 19;
	xor.b32  	%r3940, %r3938, %r3939;
	shf.l.wrap.b32 	%r3941, %r3924, %r3924, 10;
	xor.b32  	%r3942, %r3940, %r3941;
	or.b32  	%r3943, %r3874, %r3899;
	and.b32  	%r3944, %r3943, %r3924;
	and.b32  	%r3945, %r3874, %r3899;
	or.b32  	%r3946, %r3944, %r3945;
	add.s32 	%r3947, %r3849, %r3937;
	add.s32 	%r3948, %r3942, %r3937;
	add.s32 	%r3949, %r3948, %r3946;
	shf.l.wrap.b32 	%r3950, %r3947, %r3947, 26;
	shf.l.wrap.b32 	%r3951, %r3947, %r3947, 21;
	xor.b32  	%r3952, %r3950, %r3951;
	shf.l.wrap.b32 	%r3953, %r3947, %r3947, 7;
	xor.b32  	%r3954, %r3952, %r3953;
	and.b32  	%r3955, %r3922, %r3947;
	not.b32 	%r3956, %r3947;
	and.b32  	%r3957, %r3897, %r3956;
	or.b32  	%r3958, %r3957, %r3955;
	add.s32 	%r3959, %r3872, %r3954;
	add.s32 	%r3960, %r3959, %r3958;
	add.s32 	%r3961, %r3960, %r2838;
	add.s32 	%r3962, %r3961, 770255983;
	shf.l.wrap.b32 	%r3963, %r3949, %r3949, 30;
	shf.l.wrap.b32 	%r3964, %r3949, %r3949, 19;
	xor.b32  	%r3965, %r3963, %r3964;
	shf.l.wrap.b32 	%r3966, %r3949, %r3949, 10;
	xor.b32  	%r3967, %r3965, %r3966;
	or.b32  	%r3968, %r3899, %r3924;
	and.b32  	%r3969, %r3968, %r3949;
	and.b32  	%r3970, %r3899, %r3924;
	or.b32  	%r3971, %r3969, %r3970;
	add.s32 	%r3972, %r3874, %r3962;
	add.s32 	%r3973, %r3967, %r3962;
	add.s32 	%r3974, %r3973, %r3971;
	shf.l.wrap.b32 	%r3975, %r3972, %r3972, 26;
	shf.l.wrap.b32 	%r3976, %r3972, %r3972, 21;
	xor.b32  	%r3977, %r3975, %r3976;
	shf.l.wrap.b32 	%r3978, %r3972, %r3972, 7;
	xor.b32  	%r3979, %r3977, %r3978;
	and.b32  	%r3980, %r3947, %r3972;
	not.b32 	%r3981, %r3972;
	and.b32  	%r3982, %r3922, %r3981;
	or.b32  	%r3983, %r3982, %r3980;
	add.s32 	%r3984, %r3897, %r3979;
	add.s32 	%r3985, %r3984, %r3983;
	add.s32 	%r3986, %r3985, %r2847;
	add.s32 	%r3987, %r3986, 1249150122;
	shf.l.wrap.b32 	%r3988, %r3974, %r3974, 30;
	shf.l.wrap.b32 	%r3989, %r3974, %r3974, 19;
	xor.b32  	%r3990, %r3988, %r3989;
	shf.l.wrap.b32 	%r3991, %r3974, %r3974, 10;
	xor.b32  	%r3992, %r3990, %r3991;
	or.b32  	%r3993, %r3924, %r3949;
	and.b32  	%r3994, %r3993, %r3974;
	and.b32  	%r3995, %r3924, %r3949;
	or.b32  	%r3996, %r3994, %r3995;
	add.s32 	%r3997, %r3899, %r3987;
	add.s32 	%r3998, %r3992, %r3987;
	add.s32 	%r3999, %r3998, %r3996;
	shf.l.wrap.b32 	%r4000, %r3997, %r3997, 26;
	shf.l.wrap.b32 	%r4001, %r3997, %r3997, 21;
	xor.b32  	%r4002, %r4000, %r4001;
	shf.l.wrap.b32 	%r4003, %r3997, %r3997, 7;
	xor.b32  	%r4004, %r4002, %r4003;
	and.b32  	%r4005, %r3972, %r3997;
	not.b32 	%r4006, %r3997;
	and.b32  	%r4007, %r3947, %r4006;
	or.b32  	%r4008, %r4007, %r4005;
	add.s32 	%r4009, %r3922, %r4004;
	add.s32 	%r4010, %r4009, %r4008;
	add.s32 	%r4011, %r4010, %r2857;
	add.s32 	%r4012, %r4011, 1555081692;
	shf.l.wrap.b32 	%r4013, %r3999, %r3999, 30;
	shf.l.wrap.b32 	%r4014, %r3999, %r3999, 19;
	xor.b32  	%r4015, %r4013, %r4014;
	shf.l.wrap.b32 	%r4016, %r3999, %r3999, 10;
	xor.b32  	%r4017, %r4015, %r4016;
	or.b32  	%r4018, %r3949, %r3974;
	and.b32  	%r4019, %r4018, %r3999;
	and.b32  	%r4020, %r3949, %r3974;
	or.b32  	%r4021, %r4019, %r4020;
	add.s32 	%r4022, %r3924, %r4012;
	add.s32 	%r4023, %r4017, %r4012;
	add.s32 	%r4024, %r4023, %r4021;
	shf.l.wrap.b32 	%r4025, %r4022, %r4022, 26;
	shf.l.wrap.b32 	%r4026, %r4022, %r4022, 21;
	xor.b32  	%r4027, %r4025, %r4026;
	shf.l.wrap.b32 	%r4028, %r4022, %r4022, 7;
	xor.b32  	%r4029, %r4027, %r4028;
	and.b32  	%r4030, %r3997, %r4022;
	not.b32 	%r4031, %r4022;
	and.b32  	%r4032, %r3972, %r4031;
	or.b32  	%r4033, %r4032, %r4030;
	add.s32 	%r4034, %r3947, %r4029;
	add.s32 	%r4035, %r4034, %r4033;
	add.s32 	%r4036, %r4035, %r2867;
	add.s32 	%r4037, %r4036, 1996064986;
	shf.l.wrap.b32 	%r4038, %r4024, %r4024, 30;
	shf.l.wrap.b32 	%r4039, %r4024, %r4024, 19;
	xor.b32  	%r4040, %r4038, %r4039;
	shf.l.wrap.b32 	%r4041, %r4024, %r4024, 10;
	xor.b32  	%r4042, %r4040, %r4041;
	or.b32  	%r4043, %r3974, %r3999;
	and.b32  	%r4044, %r4043, %r4024;
	and.b32  	%r4045, %r3974, %r3999;
	or.b32  	%r4046, %r4044, %r4045;
	add.s32 	%r4047, %r3949, %r4037;
	add.s32 	%r4048, %r4042, %r4037;
	add.s32 	%r4049, %r4048, %r4046;
	shf.l.wrap.b32 	%r4050, %r4047, %r4047, 26;
	shf.l.wrap.b32 	%r4051, %r4047, %r4047, 21;
	xor.b32  	%r4052, %r4050, %r4051;
	shf.l.wrap.b32 	%r4053, %r4047, %r4047, 7;
	xor.b32  	%r4054, %r4052, %r4053;
	and.b32  	%r4055, %r4022, %r4047;
	not.b32 	%r4056, %r4047;
	and.b32  	%r4057, %r3997, %r4056;
	or.b32  	%r4058, %r4057, %r4055;
	add.s32 	%r4059, %r3972, %r4054;
	add.s32 	%r4060, %r4059, %r4058;
	add.s32 	%r4061, %r4060, %r2876;
	add.s32 	%r4062, %r4061, -1740746414;
	shf.l.wrap.b32 	%r4063, %r4049, %r4049, 30;
	shf.l.wrap.b32 	%r4064, %r4049, %r4049, 19;
	xor.b32  	%r4065, %r4063, %r4064;
	shf.l.wrap.b32 	%r4066, %r4049, %r4049, 10;
	xor.b32  	%r4067, %r4065, %r4066;
	or.b32  	%r4068, %r3999, %r4024;
	and.b32  	%r4069, %r4068, %r4049;
	and.b32  	%r4070, %r3999, %r4024;
	or.b32  	%r4071, %r4069, %r4070;
	add.s32 	%r4072, %r3974, %r4062;
	add.s32 	%r4073, %r4067, %r4062;
	add.s32 	%r4074, %r4073, %r4071;
	shf.l.wrap.b32 	%r4075, %r4072, %r4072, 26;
	shf.l.wrap.b32 	%r4076, %r4072, %r4072, 21;
	xor.b32  	%r4077, %r4075, %r4076;
	shf.l.wrap.b32 	%r4078, %r4072, %r4072, 7;
	xor.b32  	%r4079, %r4077, %r4078;
	and.b32  	%r4080, %r4047, %r4072;
	not.b32 	%r4081, %r4072;
	and.b32  	%r4082, %r4022, %r4081;
	or.b32  	%r4083, %r4082, %r4080;
	add.s32 	%r4084, %r3997, %r4079;
	add.s32 	%r4085, %r4084, %r4083;
	add.s32 	%r4086, %r4085, %r2886;
	add.s32 	%r4087, %r4086, -1473132947;
	shf.l.wrap.b32 	%r4088, %r4074, %r4074, 30;
	shf.l.wrap.b32 	%r4089, %r4074, %r4074, 19;
	xor.b32  	%r4090, %r4088, %r4089;
	shf.l.wrap.b32 	%r4091, %r4074, %r4074, 10;
	xor.b32  	%r4092, %r4090, %r4091;
	or.b32  	%r4093, %r4024, %r4049;
	and.b32  	%r4094, %r4093, %r4074;
	and.b32  	%r4095, %r4024, %r4049;
	or.b32  	%r4096, %r4094, %r4095;
	add.s32 	%r4097, %r3999, %r4087;
	add.s32 	%r4098, %r4092, %r4087;
	add.s32 	%r4099, %r4098, %r4096;
	shf.l.wrap.b32 	%r4100, %r4097, %r4097, 26;
	shf.l.wrap.b32 	%r4101, %r4097, %r4097, 21;
	xor.b32  	%r4102, %r4100, %r4101;
	shf.l.wrap.b32 	%r4103, %r4097, %r4097, 7;
	xor.b32  	%r4104, %r4102, %r4103;
	and.b32  	%r4105, %r4072, %r4097;
	not.b32 	%r4106, %r4097;
	and.b32  	%r4107, %r4047, %r4106;
	or.b32  	%r4108, %r4107, %r4105;
	add.s32 	%r4109, %r4022, %r4104;
	add.s32 	%r4110, %r4109, %r4108;
	add.s32 	%r4111, %r4110, %r2895;
	add.s32 	%r4112, %r4111, -1341970488;
	shf.l.wrap.b32 	%r4113, %r4099, %r4099, 30;
	shf.l.wrap.b32 	%r4114, %r4099, %r4099, 19;
	xor.b32  	%r4115, %r4113, %r4114;
	shf.l.wrap.b32 	%r4116, %r4099, %r4099, 10;
	xor.b32  	%r4117, %r4115, %r4116;
	or.b32  	%r4118, %r4049, %r4074;
	and.b32  	%r4119, %r4118, %r4099;
	and.b32  	%r4120, %r4049, %r4074;
	or.b32  	%r4121, %r4119, %r4120;
	add.s32 	%r4122, %r4024, %r4112;
	add.s32 	%r4123, %r4117, %r4112;
	add.s32 	%r4124, %r4123, %r4121;
	shf.l.wrap.b32 	%r4125, %r4122, %r4122, 26;
	shf.l.wrap.b32 	%r4126, %r4122, %r4122, 21;
	xor.b32  	%r4127, %r4125, %r4126;
	shf.l.wrap.b32 	%r4128, %r4122, %r4122, 7;
	xor.b32  	%r4129, %r4127, %r4128;
	and.b32  	%r4130, %r4097, %r4122;
	not.b32 	%r4131, %r4122;
	and.b32  	%r4132, %r4072, %r4131;
	or.b32  	%r4133, %r4132, %r4130;
	add.s32 	%r4134, %r4047, %r4129;
	add.s32 	%r4135, %r4134, %r4133;
	add.s32 	%r4136, %r4135, %r2904;
	add.s32 	%r4137, %r4136, -1084653625;
	shf.l.wrap.b32 	%r4138, %r4124, %r4124, 30;
	shf.l.wrap.b32 	%r4139, %r4124, %r4124, 19;
	xor.b32  	%r4140, %r4138, %r4139;
	shf.l.wrap.b32 	%r4141, %r4124, %r4124, 10;
	xor.b32  	%r4142, %r4140, %r4141;
	or.b32  	%r4143, %r4074, %r4099;
	and.b32  	%r4144, %r4143, %r4124;
	and.b32  	%r4145, %r4074, %r4099;
	or.b32  	%r4146, %r4144, %r4145;
	add.s32 	%r4147, %r4049, %r4137;
	add.s32 	%r4148, %r4142, %r4137;
	add.s32 	%r4149, %r4148, %r4146;
	shf.l.wrap.b32 	%r4150, %r4147, %r4147, 26;
	shf.l.wrap.b32 	%r4151, %r4147, %r4147, 21;
	xor.b32  	%r4152, %r4150, %r4151;
	shf.l.wrap.b32 	%r4153, %r4147, %r4147, 7;
	xor.b32  	%r4154, %r4152, %r4153;
	and.b32  	%r4155, %r4122, %r4147;
	not.b32 	%r4156, %r4147;
	and.b32  	%r4157, %r4097, %r4156;
	or.b32  	%r4158, %r4157, %r4155;
	add.s32 	%r4159, %r4072, %r4154;
	add.s32 	%r4160, %r4159, %r4158;
	add.s32 	%r4161, %r4160, %r2913;
	add.s32 	%r4162, %r4161, -958395405;
	shf.l.wrap.b32 	%r4163, %r4149, %r4149, 30;
	shf.l.wrap.b32 	%r4164, %r4149, %r4149, 19;
	xor.b32  	%r4165, %r4163, %r4164;
	shf.l.wrap.b32 	%r4166, %r4149, %r4149, 10;
	xor.b32  	%r4167, %r4165, %r4166;
	or.b32  	%r4168, %r4099, %r4124;
	and.b32  	%r4169, %r4168, %r4149;
	and.b32  	%r4170, %r4099, %r4124;
	or.b32  	%r4171, %r4169, %r4170;
	add.s32 	%r4172, %r4074, %r4162;
	add.s32 	%r4173, %r4167, %r4162;
	add.s32 	%r4174, %r4173, %r4171;
	shf.l.wrap.b32 	%r4175, %r4172, %r4172, 26;
	shf.l.wrap.b32 	%r4176, %r4172, %r4172, 21;
	xor.b32  	%r4177, %r4175, %r4176;
	shf.l.wrap.b32 	%r4178, %r4172, %r4172, 7;
	xor.b32  	%r4179, %r4177, %r4178;
	and.b32  	%r4180, %r4147, %r4172;
	not.b32 	%r4181, %r4172;
	and.b32  	%r4182, %r4122, %r4181;
	or.b32  	%r4183, %r4182, %r4180;
	add.s32 	%r4184, %r4097, %r4179;
	add.s32 	%r4185, %r4184, %r4183;
	add.s32 	%r4186, %r4185, %r2922;
	add.s32 	%r4187, %r4186, -710438585;
	shf.l.wrap.b32 	%r4188, %r4174, %r4174, 30;
	shf.l.wrap.b32 	%r4189, %r4174, %r4174, 19;
	xor.b32  	%r4190, %r4188, %r4189;
	shf.l.wrap.b32 	%r4191, %r4174, %r4174, 10;
	xor.b32  	%r4192, %r4190, %r4191;
	or.b32  	%r4193, %r4124, %r4149;
	and.b32  	%r4194, %r4193, %r4174;
	and.b32  	%r4195, %r4124, %r4149;
	or.b32  	%r4196, %r4194, %r4195;
	add.s32 	%r4197, %r4099, %r4187;
	add.s32 	%r4198, %r4192, %r4187;
	add.s32 	%r4199, %r4198, %r4196;
	shf.l.wrap.b32 	%r4200, %r4197, %r4197, 26;
	shf.l.wrap.b32 	%r4201, %r4197, %r4197, 21;
	xor.b32  	%r4202, %r4200, %r4201;
	shf.l.wrap.b32 	%r4203, %r4197, %r4197, 7;
	xor.b32  	%r4204, %r4202, %r4203;
	and.b32  	%r4205, %r4172, %r4197;
	not.b32 	%r4206, %r4197;
	and.b32  	%r4207, %r4147, %r4206;
	or.b32  	%r4208, %r4207, %r4205;
	add.s32 	%r4209, %r4122, %r4204;
	add.s32 	%r4210, %r4209, %r4208;
	add.s32 	%r4211, %r4210, %r2932;
	add.s32 	%r4212, %r4211, 113926993;
	shf.l.wrap.b32 	%r4213, %r4199, %r4199, 30;
	shf.l.wrap.b32 	%r4214, %r4199, %r4199, 19;
	xor.b32  	%r4215, %r4213, %r4214;
	shf.l.wrap.b32 	%r4216, %r4199, %r4199, 10;
	xor.b32  	%r4217, %r4215, %r4216;
	or.b32  	%r4218, %r4149, %r4174;
	and.b32  	%r4219, %r4218, %r4199;
	and.b32  	%r4220, %r4149, %r4174;
	or.b32  	%r4221, %r4219, %r4220;
	add.s32 	%r4222, %r4124, %r4212;
	add.s32 	%r4223, %r4217, %r4212;
	add.s32 	%r4224, %r4223, %r4221;
	shf.l.wrap.b32 	%r4225, %r4222, %r4222, 26;
	shf.l.wrap.b32 	%r4226, %r4222, %r4222, 21;
	xor.b32  	%r4227, %r4225, %r4226;
	shf.l.wrap.b32 	%r4228, %r4222, %r4222, 7;
	xor.b32  	%r4229, %r4227, %r4228;
	and.b32  	%r4230, %r4197, %r4222;
	not.b32 	%r4231, %r4222;
	and.b32  	%r4232, %r4172, %r4231;
	or.b32  	%r4233, %r4232, %r4230;
	add.s32 	%r4234, %r4147, %r4229;
	add.s32 	%r4235, %r4234, %r4233;
	add.s32 	%r4236, %r4235, %r2948;
	add.s32 	%r4237, %r4236, 338241895;
	shf.l.wrap.b32 	%r4238, %r4224, %r4224, 30;
	shf.l.wrap.b32 	%r4239, %r4224, %r4224, 19;
	xor.b32  	%r4240, %r4238, %r4239;
	shf.l.wrap.b32 	%r4241, %r4224, %r4224, 10;
	xor.b32  	%r4242, %r4240, %r4241;
	or.b32  	%r4243, %r4174, %r4199;
	and.b32  	%r4244, %r4243, %r4224;
	and.b32  	%r4245, %r4174, %r4199;
	or.b32  	%r4246, %r4244, %r4245;
	add.s32 	%r4247, %r4149, %r4237;
	add.s32 	%r4248, %r4242, %r4237;
	add.s32 	%r4249, %r4248, %r4246;
	shf.l.wrap.b32 	%r4250, %r4247, %r4247, 26;
	shf.l.wrap.b32 	%r4251, %r4247, %r4247, 21;
	xor.b32  	%r4252, %r4250, %r4251;
	shf.l.wrap.b32 	%r4253, %r4247, %r4247, 7;
	xor.b32  	%r4254, %r4252, %r4253;
	and.b32  	%r4255, %r4222, %r4247;
	not.b32 	%r4256, %r4247;
	and.b32  	%r4257, %r4197, %r4256;
	or.b32  	%r4258, %r4257, %r4255;
	add.s32 	%r4259, %r4172, %r4254;
	add.s32 	%r4260, %r4259, %r4258;
	add.s32 	%r4261, %r4260, %r2964;
	add.s32 	%r4262, %r4261, 666307205;
	shf.l.wrap.b32 	%r4263, %r4249, %r4249, 30;
	shf.l.wrap.b32 	%r4264, %r4249, %r4249, 19;
	xor.b32  	%r4265, %r4263, %r4264;
	shf.l.wrap.b32 	%r4266, %r4249, %r4249, 10;
	xor.b32  	%r4267, %r4265, %r4266;
	or.b32  	%r4268, %r4199, %r4224;
	and.b32  	%r4269, %r4268, %r4249;
	and.b32  	%r4270, %r4199, %r4224;
	or.b32  	%r4271, %r4269, %r4270;
	add.s32 	%r4272, %r4174, %r4262;
	add.s32 	%r4273, %r4267, %r4262;
	add.s32 	%r4274, %r4273, %r4271;
	shf.l.wrap.b32 	%r4275, %r4272, %r4272, 26;
	shf.l.wrap.b32 	%r4276, %r4272, %r4272, 21;
	xor.b32  	%r4277, %r4275, %r4276;
	shf.l.wrap.b32 	%r4278, %r4272, %r4272, 7;
	xor.b32  	%r4279, %r4277, %r4278;
	and.b32  	%r4280, %r4247, %r4272;
	not.b32 	%r4281, %r4272;
	and.b32  	%r4282, %r4222, %r4281;
	or.b32  	%r4283, %r4282, %r4280;
	add.s32 	%r4284, %r4197, %r4279;
	add.s32 	%r4285, %r4284, %r4283;
	add.s32 	%r4286, %r4285, %r2980;
	add.s32 	%r4287, %r4286, 773529912;
	shf.l.wrap.b32 	%r4288, %r4274, %r4274, 30;
	shf.l.wrap.b32 	%r4289, %r4274, %r4274, 19;
	xor.b32  	%r4290, %r4288, %r4289;
	shf.l.wrap.b32 	%r4291, %r4274, %r4274, 10;
	xor.b32  	%r4292, %r4290, %r4291;
	or.b32  	%r4293, %r4224, %r4249;
	and.b32  	%r4294, %r4293, %r4274;
	and.b32  	%r4295, %r4224, %r4249;
	or.b32  	%r4296, %r4294, %r4295;
	add.s32 	%r4297, %r4199, %r4287;
	add.s32 	%r4298, %r4292, %r4287;
	add.s32 	%r4299, %r4298, %r4296;
	shf.l.wrap.b32 	%r4300, %r4297, %r4297, 26;
	shf.l.wrap.b32 	%r4301, %r4297, %r4297, 21;
	xor.b32  	%r4302, %r4300, %r4301;
	shf.l.wrap.b32 	%r4303, %r4297, %r4297, 7;
	xor.b32  	%r4304, %r4302, %r4303;
	and.b32  	%r4305, %r4272, %r4297;
	not.b32 	%r4306, %r4297;
	and.b32  	%r4307, %r4247, %r4306;
	or.b32  	%r4308, %r4307, %r4305;
	add.s32 	%r4309, %r4222, %r4304;
	add.s32 	%r4310, %r4309, %r4308;
	add.s32 	%r4311, %r4310, %r2996;
	add.s32 	%r4312, %r4311, 1294757372;
	shf.l.wrap.b32 	%r4313, %r4299, %r4299, 30;
	shf.l.wrap.b32 	%r4314, %r4299, %r4299, 19;
	xor.b32  	%r4315, %r4313, %r4314;
	shf.l.wrap.b32 	%r4316, %r4299, %r4299, 10;
	xor.b32  	%r4317, %r4315, %r4316;
	or.b32  	%r4318, %r4249, %r4274;
	and.b32  	%r4319, %r4318, %r4299;
	and.b32  	%r4320, %r4249, %r4274;
	or.b32  	%r4321, %r4319, %r4320;
	add.s32 	%r4322, %r4224, %r4312;
	add.s32 	%r4323, %r4317, %r4312;
	add.s32 	%r4324, %r4323, %r4321;
	shf.l.wrap.b32 	%r4325, %r4322, %r4322, 26;
	shf.l.wrap.b32 	%r4326, %r4322, %r4322, 21;
	xor.b32  	%r4327, %r4325, %r4326;
	shf.l.wrap.b32 	%r4328, %r4322, %r4322, 7;
	xor.b32  	%r4329, %r4327, %r4328;
	and.b32  	%r4330, %r4297, %r4322;
	not.b32 	%r4331, %r4322;
	and.b32  	%r4332, %r4272, %r4331;
	or.b32  	%r4333, %r4332, %r4330;
	add.s32 	%r4334, %r4247, %r4329;
	add.s32 	%r4335, %r4334, %r4333;
	add.s32 	%r4336, %r4335, %r3012;
	add.s32 	%r4337, %r4336, 1396182291;
	shf.l.wrap.b32 	%r4338, %r4324, %r4324, 30;
	shf.l.wrap.b32 	%r4339, %r4324, %r4324, 19;
	xor.b32  	%r4340, %r4338, %r4339;
	shf.l.wrap.b32 	%r4341, %r4324, %r4324, 10;
	xor.b32  	%r4342, %r4340, %r4341;
	or.b32  	%r4343, %r4274, %r4299;
	and.b32  	%r4344, %r4343, %r4324;
	and.b32  	%r4345, %r4274, %r4299;
	or.b32  	%r4346, %r4344, %r4345;
	add.s32 	%r4347, %r4249, %r4337;
	add.s32 	%r4348, %r4342, %r4337;
	add.s32 	%r4349, %r4348, %r4346;
	shf.l.wrap.b32 	%r4350, %r4347, %r4347, 26;
	shf.l.wrap.b32 	%r4351, %r4347, %r4347, 21;
	xor.b32  	%r4352, %r4350, %r4351;
	shf.l.wrap.b32 	%r4353, %r4347, %r4347, 7;
	xor.b32  	%r4354, %r4352, %r4353;
	and.b32  	%r4355, %r4322, %r4347;
	not.b32 	%r4356, %r4347;
	and.b32  	%r4357, %r4297, %r4356;
	or.b32  	%r4358, %r4357, %r4355;
	add.s32 	%r4359, %r4272, %r4354;
	add.s32 	%r4360, %r4359, %r4358;
	add.s32 	%r4361, %r4360, %r3028;
	add.s32 	%r4362, %r4361, 1695183700;
	shf.l.wrap.b32 	%r4363, %r4349, %r4349, 30;
	shf.l.wrap.b32 	%r4364, %r4349, %r4349, 19;
	xor.b32  	%r4365, %r4363, %r4364;
	shf.l.wrap.b32 	%r4366, %r4349, %r4349, 10;
	xor.b32  	%r4367, %r4365, %r4366;
	or.b32  	%r4368, %r4299, %r4324;
	and.b32  	%r4369, %r4368, %r4349;
	and.b32  	%r4370, %r4299, %r4324;
	or.b32  	%r4371, %r4369, %r4370;
	add.s32 	%r4372, %r4274, %r4362;
	add.s32 	%r4373, %r4367, %r4362;
	add.s32 	%r4374, %r4373, %r4371;
	shf.l.wrap.b32 	%r4375, %r4372, %r4372, 26;
	shf.l.wrap.b32 	%r4376, %r4372, %r4372, 21;
	xor.b32  	%r4377, %r4375, %r4376;
	shf.l.wrap.b32 	%r4378, %r4372, %r4372, 7;
	xor.b32  	%r4379, %r4377, %r4378;
	and.b32  	%r4380, %r4347, %r4372;
	not.b32 	%r4381, %r4372;
	and.b32  	%r4382, %r4322, %r4381;
	or.b32  	%r4383, %r4382, %r4380;
	add.s32 	%r4384, %r4297, %r4379;
	add.s32 	%r4385, %r4384, %r4383;
	add.s32 	%r4386, %r4385, %r3044;
	add.s32 	%r4387, %r4386, 1986661051;
	shf.l.wrap.b32 	%r4388, %r4374, %r4374, 30;
	shf.l.wrap.b32 	%r4389, %r4374, %r4374, 19;
	xor.b32  	%r4390, %r4388, %r4389;
	shf.l.wrap.b32 	%r4391, %r4374, %r4374, 10;
	xor.b32  	%r4392, %r4390, %r4391;
	or.b32  	%r4393, %r4324, %r4349;
	and.b32  	%r4394, %r4393, %r4374;
	and.b32  	%r4395, %r4324, %r4349;
	or.b32  	%r4396, %r4394, %r4395;
	add.s32 	%r4397, %r4299, %r4387;
	add.s32 	%r4398, %r4392, %r4387;
	add.s32 	%r4399, %r4398, %r4396;
	shf.l.wrap.b32 	%r4400, %r4397, %r4397, 26;
	shf.l.wrap.b32 	%r4401, %r4397, %r4397, 21;
	xor.b32  	%r4402, %r4400, %r4401;
	shf.l.wrap.b32 	%r4403, %r4397, %r4397, 7;
	xor.b32  	%r4404, %r4402, %r4403;
	and.b32  	%r4405, %r4372, %r4397;
	not.b32 	%r4406, %r4397;
	and.b32  	%r4407, %r4347, %r4406;
	or.b32  	%r4408, %r4407, %r4405;
	add.s32 	%r4409, %r4322, %r4404;
	add.s32 	%r4410, %r4409, %r4408;
	add.s32 	%r4411, %r4410, %r3060;
	add.s32 	%r4412, %r4411, -2117940946;
	shf.l.wrap.b32 	%r4413, %r4399, %r4399, 30;
	shf.l.wrap.b32 	%r4414, %r4399, %r4399, 19;
	xor.b32  	%r4415, %r4413, %r4414;
	shf.l.wrap.b32 	%r4416, %r4399, %r4399, 10;
	xor.b32  	%r4417, %r4415, %r4416;
	or.b32  	%r4418, %r4349, %r4374;
	and.b32  	%r4419, %r4418, %r4399;
	and.b32  	%r4420, %r4349, %r4374;
	or.b32  	%r4421, %r4419, %r4420;
	add.s32 	%r4422, %r4324, %r4412;
	add.s32 	%r4423, %r4417, %r4412;
	add.s32 	%r4424, %r4423, %r4421;
	shf.l.wrap.b32 	%r4425, %r4422, %r4422, 26;
	shf.l.wrap.b32 	%r4426, %r4422, %r4422, 21;
	xor.b32  	%r4427, %r4425, %r4426;
	shf.l.wrap.b32 	%r4428, %r4422, %r4422, 7;
	xor.b32  	%r4429, %r4427, %r4428;
	and.b32  	%r4430, %r4397, %r4422;
	not.b32 	%r4431, %r4422;
	and.b32  	%r4432, %r4372, %r4431;
	or.b32  	%r4433, %r4432, %r4430;
	add.s32 	%r4434, %r4347, %r4429;
	add.s32 	%r4435, %r4434, %r4433;
	add.s32 	%r4436, %r4435, %r3076;
	add.s32 	%r4437, %r4436, -1838011259;
	shf.l.wrap.b32 	%r4438, %r4424, %r4424, 30;
	shf.l.wrap.b32 	%r4439, %r4424, %r4424, 19;
	xor.b32  	%r4440, %r4438, %r4439;
	shf.l.wrap.b32 	%r4441, %r4424, %r4424, 10;
	xor.b32  	%r4442, %r4440, %r4441;
	or.b32  	%r4443, %r4374, %r4399;
	and.b32  	%r4444, %r4443, %r4424;
	and.b32  	%r4445, %r4374, %r4399;
	or.b32  	%r4446, %r4444, %r4445;
	add.s32 	%r4447, %r4349, %r4437;
	add.s32 	%r4448, %r4442, %r4437;
	add.s32 	%r4449, %r4448, %r4446;
	shf.l.wrap.b32 	%r4450, %r4447, %r4447, 26;
	shf.l.wrap.b32 	%r4451, %r4447, %r4447, 21;
	xor.b32  	%r4452, %r4450, %r4451;
	shf.l.wrap.b32 	%r4453, %r4447, %r4447, 7;
	xor.b32  	%r4454, %r4452, %r4453;
	and.b32  	%r4455, %r4422, %r4447;
	not.b32 	%r4456, %r4447;
	and.b32  	%r4457, %r4397, %r4456;
	or.b32  	%r4458, %r4457, %r4455;
	add.s32 	%r4459, %r4372, %r4454;
	add.s32 	%r4460, %r4459, %r4458;
	add.s32 	%r4461, %r4460, %r3092;
	add.s32 	%r4462, %r4461, -1564481375;
	shf.l.wrap.b32 	%r4463, %r4449, %r4449, 30;
	shf.l.wrap.b32 	%r4464, %r4449, %r4449, 19;
	xor.b32  	%r4465, %r4463, %r4464;
	shf.l.wrap.b32 	%r4466, %r4449, %r4449, 10;
	xor.b32  	%r4467, %r4465, %r4466;
	or.b32  	%r4468, %r4399, %r4424;
	and.b32  	%r4469, %r4468, %r4449;
	and.b32  	%r4470, %r4399, %r4424;
	or.b32  	%r4471, %r4469, %r4470;
	add.s32 	%r4472, %r4374, %r4462;
	add.s32 	%r4473, %r4467, %r4462;
	add.s32 	%r4474, %r4473, %r4471;
	shf.l.wrap.b32 	%r4475, %r4472, %r4472, 26;
	shf.l.wrap.b32 	%r4476, %r4472, %r4472, 21;
	xor.b32  	%r4477, %r4475, %r4476;
	shf.l.wrap.b32 	%r4478, %r4472, %r4472, 7;
	xor.b32  	%r4479, %r4477, %r4478;
	and.b32  	%r4480, %r4447, %r4472;
	not.b32 	%r4481, %r4472;
	and.b32  	%r4482, %r4422, %r4481;
	or.b32  	%r4483, %r4482, %r4480;
	add.s32 	%r4484, %r4397, %r4479;
	add.s32 	%r4485, %r4484, %r4483;
	add.s32 	%r4486, %r4485, %r3108;
	add.s32 	%r4487, %r4486, -1474664885;
	shf.l.wrap.b32 	%r4488, %r4474, %r4474, 30;
	shf.l.wrap.b32 	%r4489, %r4474, %r4474, 19;
	xor.b32  	%r4490, %r4488, %r4489;
	shf.l.wrap.b32 	%r4491, %r4474, %r4474, 10;
	xor.b32  	%r4492, %r4490, %r4491;
	or.b32  	%r4493, %r4424, %r4449;
	and.b32  	%r4494, %r4493, %r4474;
	and.b32  	%r4495, %r4424, %r4449;
	or.b32  	%r4496, %r4494, %r4495;
	add.s32 	%r4497, %r4399, %r4487;
	add.s32 	%r4498, %r4492, %r4487;
	add.s32 	%r4499, %r4498, %r4496;
	shf.l.wrap.b32 	%r4500, %r4497, %r4497, 26;
	shf.l.wrap.b32 	%r4501, %r4497, %r4497, 21;
	xor.b32  	%r4502, %r4500, %r4501;
	shf.l.wrap.b32 	%r4503, %r4497, %r4497, 7;
	xor.b32  	%r4504, %r4502, %r4503;
	and.b32  	%r4505, %r4472, %r4497;
	not.b32 	%r4506, %r4497;
	and.b32  	%r4507, %r4447, %r4506;
	or.b32  	%r4508, %r4507, %r4505;
	add.s32 	%r4509, %r4422, %r4504;
	add.s32 	%r4510, %r4509, %r4508;
	add.s32 	%r4511, %r4510, %r3124;
	add.s32 	%r4512, %r4511, -1035236496;
	shf.l.wrap.b32 	%r4513, %r4499, %r4499, 30;
	shf.l.wrap.b32 	%r4514, %r4499, %r4499, 19;
	xor.b32  	%r4515, %r4513, %r4514;
	shf.l.wrap.b32 	%r4516, %r4499, %r4499, 10;
	xor.b32  	%r4517, %r4515, %r4516;
	or.b32  	%r4518, %r4449, %r4474;
	and.b32  	%r4519, %r4518, %r4499;
	and.b32  	%r4520, %r4449, %r4474;
	or.b32  	%r4521, %r4519, %r4520;
	add.s32 	%r4522, %r4424, %r4512;
	add.s32 	%r4523, %r4517, %r4512;
	add.s32 	%r4524, %r4523, %r4521;
	shf.l.wrap.b32 	%r4525, %r4522, %r4522, 26;
	shf.l.wrap.b32 	%r4526, %r4522, %r4522, 21;
	xor.b32  	%r4527, %r4525, %r4526;
	shf.l.wrap.b32 	%r4528, %r4522, %r4522, 7;
	xor.b32  	%r4529, %r4527, %r4528;
	and.b32  	%r4530, %r4497, %r4522;
	not.b32 	%r4531, %r4522;
	and.b32  	%r4532, %r4472, %r4531;
	or.b32  	%r4533, %r4532, %r4530;
	add.s32 	%r4534, %r4447, %r4529;
	add.s32 	%r4535, %r4534, %r4533;
	add.s32 	%r4536, %r4535, %r3140;
	add.s32 	%r4537, %r4536, -949202525;
	shf.l.wrap.b32 	%r4538, %r4524, %r4524, 30;
	shf.l.wrap.b32 	%r4539, %r4524, %r4524, 19;
	xor.b32  	%r4540, %r4538, %r4539;
	shf.l.wrap.b32 	%r4541, %r4524, %r4524, 10;
	xor.b32  	%r4542, %r4540, %r4541;
	or.b32  	%r4543, %r4474, %r4499;
	and.b32  	%r4544, %r4543, %r4524;
	and.b32  	%r4545, %r4474, %r4499;
	or.b32  	%r4546, %r4544, %r4545;
	add.s32 	%r4547, %r4449, %r4537;
	add.s32 	%r4548, %r4542, %r4537;
	add.s32 	%r4549, %r4548, %r4546;
	shf.l.wrap.b32 	%r4550, %r4547, %r4547, 26;
	shf.l.wrap.b32 	%r4551, %r4547, %r4547, 21;
	xor.b32  	%r4552, %r4550, %r4551;
	shf.l.wrap.b32 	%r4553, %r4547, %r4547, 7;
	xor.b32  	%r4554, %r4552, %r4553;
	and.b32  	%r4555, %r4522, %r4547;
	not.b32 	%r4556, %r4547;
	and.b32  	%r4557, %r4497, %r4556;
	or.b32  	%r4558, %r4557, %r4555;
	add.s32 	%r4559, %r4472, %r4554;
	add.s32 	%r4560, %r4559, %r4558;
	add.s32 	%r4561, %r4560, %r3156;
	add.s32 	%r4562, %r4561, -778901479;
	shf.l.wrap.b32 	%r4563, %r4549, %r4549, 30;
	shf.l.wrap.b32 	%r4564, %r4549, %r4549, 19;
	xor.b32  	%r4565, %r4563, %r4564;
	shf.l.wrap.b32 	%r4566, %r4549, %r4549, 10;
	xor.b32  	%r4567, %r4565, %r4566;
	or.b32  	%r4568, %r4499, %r4524;
	and.b32  	%r4569, %r4568, %r4549;
	and.b32  	%r4570, %r4499, %r4524;
	or.b32  	%r4571, %r4569, %r4570;
	add.s32 	%r4572, %r4474, %r4562;
	add.s32 	%r4573, %r4567, %r4562;
	add.s32 	%r4574, %r4573, %r4571;
	shf.l.wrap.b32 	%r4575, %r4572, %r4572, 26;
	shf.l.wrap.b32 	%r4576, %r4572, %r4572, 21;
	xor.b32  	%r4577, %r4575, %r4576;
	shf.l.wrap.b32 	%r4578, %r4572, %r4572, 7;
	xor.b32  	%r4579, %r4577, %r4578;
	and.b32  	%r4580, %r4547, %r4572;
	not.b32 	%r4581, %r4572;
	and.b32  	%r4582, %r4522, %r4581;
	or.b32  	%r4583, %r4582, %r4580;
	add.s32 	%r4584, %r4497, %r4579;
	add.s32 	%r4585, %r4584, %r4583;
	add.s32 	%r4586, %r4585, %r3172;
	add.s32 	%r4587, %r4586, -694614492;
	shf.l.wrap.b32 	%r4588, %r4574, %r4574, 30;
	shf.l.wrap.b32 	%r4589, %r4574, %r4574, 19;
	xor.b32  	%r4590, %r4588, %r4589;
	shf.l.wrap.b32 	%r4591, %r4574, %r4574, 10;
	xor.b32  	%r4592, %r4590, %r4591;
	or.b32  	%r4593, %r4524, %r4549;
	and.b32  	%r4594, %r4593, %r4574;
	and.b32  	%r4595, %r4524, %r4549;
	or.b32  	%r4596, %r4594, %r4595;
	add.s32 	%r4597, %r4499, %r4587;
	add.s32 	%r4598, %r4592, %r4587;
	add.s32 	%r4599, %r4598, %r4596;
	shf.l.wrap.b32 	%r4600, %r4597, %r4597, 26;
	shf.l.wrap.b32 	%r4601, %r4597, %r4597, 21;
	xor.b32  	%r4602, %r4600, %r4601;
	shf.l.wrap.b32 	%r4603, %r4597, %r4597, 7;
	xor.b32  	%r4604, %r4602, %r4603;
	and.b32  	%r4605, %r4572, %r4597;
	not.b32 	%r4606, %r4597;
	and.b32  	%r4607, %r4547, %r4606;
	or.b32  	%r4608, %r4607, %r4605;
	add.s32 	%r4609, %r4522, %r4604;
	add.s32 	%r4610, %r4609, %r4608;
	add.s32 	%r4611, %r4610, %r3188;
	add.s32 	%r4612, %r4611, -200395387;
	shf.l.wrap.b32 	%r4613, %r4599, %r4599, 30;
	shf.l.wrap.b32 	%r4614, %r4599, %r4599, 19;
	xor.b32  	%r4615, %r4613, %r4614;
	shf.l.wrap.b32 	%r4616, %r4599, %r4599, 10;
	xor.b32  	%r4617, %r4615, %r4616;
	or.b32  	%r4618, %r4549, %r4574;
	and.b32  	%r4619, %r4618, %r4599;
	and.b32  	%r4620, %r4549, %r4574;
	or.b32  	%r4621, %r4619, %r4620;
	add.s32 	%r4622, %r4524, %r4612;
	add.s32 	%r4623, %r4617, %r4612;
	add.s32 	%r4624, %r4623, %r4621;
	shf.l.wrap.b32 	%r4625, %r4622, %r4622, 26;
	shf.l.wrap.b32 	%r4626, %r4622, %r4622, 21;
	xor.b32  	%r4627, %r4625, %r4626;
	shf.l.wrap.b32 	%r4628, %r4622, %r4622, 7;
	xor.b32  	%r4629, %r4627, %r4628;
	and.b32  	%r4630, %r4597, %r4622;
	not.b32 	%r4631, %r4622;
	and.b32  	%r4632, %r4572, %r4631;
	or.b32  	%r4633, %r4632, %r4630;
	add.s32 	%r4634, %r4547, %r4629;
	add.s32 	%r4635, %r4634, %r4633;
	add.s32 	%r4636, %r4635, %r3204;
	add.s32 	%r4637, %r4636, 275423344;
	shf.l.wrap.b32 	%r4638, %r4624, %r4624, 30;
	shf.l.wrap.b32 	%r4639, %r4624, %r4624, 19;
	xor.b32  	%r4640, %r4638, %r4639;
	shf.l.wrap.b32 	%r4641, %r4624, %r4624, 10;
	xor.b32  	%r4642, %r4640, %r4641;
	or.b32  	%r4643, %r4574, %r4599;
	and.b32  	%r4644, %r4643, %r4624;
	and.b32  	%r4645, %r4574, %r4599;
	or.b32  	%r4646, %r4644, %r4645;
	add.s32 	%r4647, %r4549, %r4637;
	add.s32 	%r4648, %r4642, %r4637;
	add.s32 	%r4649, %r4648, %r4646;
	shf.l.wrap.b32 	%r4650, %r4647, %r4647, 26;
	shf.l.wrap.b32 	%r4651, %r4647, %r4647, 21;
	xor.b32  	%r4652, %r4650, %r4651;
	shf.l.wrap.b32 	%r4653, %r4647, %r4647, 7;
	xor.b32  	%r4654, %r4652, %r4653;
	and.b32  	%r4655, %r4622, %r4647;
	not.b32 	%r4656, %r4647;
	and.b32  	%r4657, %r4597, %r4656;
	or.b32  	%r4658, %r4657, %r4655;
	add.s32 	%r4659, %r4572, %r4654;
	add.s32 	%r4660, %r4659, %r4658;
	add.s32 	%r4661, %r4660, %r3220;
	add.s32 	%r4662, %r4661, 430227734;
	shf.l.wrap.b32 	%r4663, %r4649, %r4649, 30;
	shf.l.wrap.b32 	%r4664, %r4649, %r4649, 19;
	xor.b32  	%r4665, %r4663, %r4664;
	shf.l.wrap.b32 	%r4666, %r4649, %r4649, 10;
	xor.b32  	%r4667, %r4665, %r4666;
	or.b32  	%r4668, %r4599, %r4624;
	and.b32  	%r4669, %r4668, %r4649;
	and.b32  	%r4670, %r4599, %r4624;
	or.b32  	%r4671, %r4669, %r4670;
	add.s32 	%r4672, %r4574, %r4662;
	add.s32 	%r4673, %r4667, %r4662;
	add.s32 	%r4674, %r4673, %r4671;
	shf.l.wrap.b32 	%r4675, %r4672, %r4672, 26;
	shf.l.wrap.b32 	%r4676, %r4672, %r4672, 21;
	xor.b32  	%r4677, %r4675, %r4676;
	shf.l.wrap.b32 	%r4678, %r4672, %r4672, 7;
	xor.b32  	%r4679, %r4677, %r4678;
	and.b32  	%r4680, %r4647, %r4672;
	not.b32 	%r4681, %r4672;
	and.b32  	%r4682, %r4622, %r4681;
	or.b32  	%r4683, %r4682, %r4680;
	add.s32 	%r4684, %r4597, %r4679;
	add.s32 	%r4685, %r4684, %r4683;
	add.s32 	%r4686, %r4685, %r3236;
	add.s32 	%r4687, %r4686, 506948616;
	shf.l.wrap.b32 	%r4688, %r4674, %r4674, 30;
	shf.l.wrap.b32 	%r4689, %r4674, %r4674, 19;
	xor.b32  	%r4690, %r4688, %r4689;
	shf.l.wrap.b32 	%r4691, %r4674, %r4674, 10;
	xor.b32  	%r4692, %r4690, %r4691;
	or.b32  	%r4693, %r4624, %r4649;
	and.b32  	%r4694, %r4693, %r4674;
	and.b32  	%r4695, %r4624, %r4649;
	or.b32  	%r4696, %r4694, %r4695;
	add.s32 	%r4697, %r4599, %r4687;
	add.s32 	%r4698, %r4692, %r4687;
	add.s32 	%r4699, %r4698, %r4696;
	shf.l.wrap.b32 	%r4700, %r4697, %r4697, 26;
	shf.l.wrap.b32 	%r4701, %r4697, %r4697, 21;
	xor.b32  	%r4702, %r4700, %r4701;
	shf.l.wrap.b32 	%r4703, %r4697, %r4697, 7;
	xor.b32  	%r4704, %r4702, %r4703;
	and.b32  	%r4705, %r4672, %r4697;
	not.b32 	%r4706, %r4697;
	and.b32  	%r4707, %r4647, %r4706;
	or.b32  	%r4708, %r4707, %r4705;
	add.s32 	%r4709, %r4622, %r4704;
	add.s32 	%r4710, %r4709, %r4708;
	add.s32 	%r4711, %r4710, %r3252;
	add.s32 	%r4712, %r4711, 659060556;
	shf.l.wrap.b32 	%r4713, %r4699, %r4699, 30;
	shf.l.wrap.b32 	%r4714, %r4699, %r4699, 19;
	xor.b32  	%r4715, %r4713, %r4714;
	shf.l.wrap.b32 	%r4716, %r4699, %r4699, 10;
	xor.b32  	%r4717, %r4715, %r4716;
	or.b32  	%r4718, %r4649, %r4674;
	and.b32  	%r4719, %r4718, %r4699;
	and.b32  	%r4720, %r4649, %r4674;
	or.b32  	%r4721, %r4719, %r4720;
	add.s32 	%r4722, %r4624, %r4712;
	add.s32 	%r4723, %r4717, %r4712;
	add.s32 	%r4724, %r4723, %r4721;
	shf.l.wrap.b32 	%r4725, %r4722, %r4722, 26;
	shf.l.wrap.b32 	%r4726, %r4722, %r4722, 21;
	xor.b32  	%r4727, %r4725, %r4726;
	shf.l.wrap.b32 	%r4728, %r4722, %r4722, 7;
	xor.b32  	%r4729, %r4727, %r4728;
	and.b32  	%r4730, %r4697, %r4722;
	not.b32 	%r4731, %r4722;
	and.b32  	%r4732, %r4672, %r4731;
	or.b32  	%r4733, %r4732, %r4730;
	add.s32 	%r4734, %r4647, %r4729;
	add.s32 	%r4735, %r4734, %r4733;
	add.s32 	%r4736, %r4735, %r3268;
	add.s32 	%r4737, %r4736, 883997877;
	shf.l.wrap.b32 	%r4738, %r4724, %r4724, 30;
	shf.l.wrap.b32 	%r4739, %r4724, %r4724, 19;
	xor.b32  	%r4740, %r4738, %r4739;
	shf.l.wrap.b32 	%r4741, %r4724, %r4724, 10;
	xor.b32  	%r4742, %r4740, %r4741;
	or.b32  	%r4743, %r4674, %r4699;
	and.b32  	%r4744, %r4743, %r4724;
	and.b32  	%r4745, %r4674, %r4699;
	or.b32  	%r4746, %r4744, %r4745;
	add.s32 	%r4747, %r4649, %r4737;
	add.s32 	%r4748, %r4742, %r4737;
	add.s32 	%r4749, %r4748, %r4746;
	shf.l.wrap.b32 	%r4750, %r4747, %r4747, 26;
	shf.l.wrap.b32 	%r4751, %r4747, %r4747, 21;
	xor.b32  	%r4752, %r4750, %r4751;
	shf.l.wrap.b32 	%r4753, %r4747, %r4747, 7;
	xor.b32  	%r4754, %r4752, %r4753;
	and.b32  	%r4755, %r4722, %r4747;
	not.b32 	%r4756, %r4747;
	and.b32  	%r4757, %r4697, %r4756;
	or.b32  	%r4758, %r4757, %r4755;
	add.s32 	%r4759, %r4672, %r4754;
	add.s32 	%r4760, %r4759, %r4758;
	add.s32 	%r4761, %r4760, %r3284;
	add.s32 	%r4762, %r4761, 958139571;
	shf.l.wrap.b32 	%r4763, %r4749, %r4749, 30;
	shf.l.wrap.b32 	%r4764, %r4749, %r4749, 19;
	xor.b32  	%r4765, %r4763, %r4764;
	shf.l.wrap.b32 	%r4766, %r4749, %r4749, 10;
	xor.b32  	%r4767, %r4765, %r4766;
	or.b32  	%r4768, %r4699, %r4724;
	and.b32  	%r4769, %r4768, %r4749;
	and.b32  	%r4770, %r4699, %r4724;
	or.b32  	%r4771, %r4769, %r4770;
	add.s32 	%r4772, %r4674, %r4762;
	add.s32 	%r4773, %r4767, %r4762;
	add.s32 	%r4774, %r4773, %r4771;
	shf.l.wrap.b32 	%r4775, %r4772, %r4772, 26;
	shf.l.wrap.b32 	%r4776, %r4772, %r4772, 21;
	xor.b32  	%r4777, %r4775, %r4776;
	shf.l.wrap.b32 	%r4778, %r4772, %r4772, 7;
	xor.b32  	%r4779, %r4777, %r4778;
	and.b32  	%r4780, %r4747, %r4772;
	not.b32 	%r4781, %r4772;
	and.b32  	%r4782, %r4722, %r4781;
	or.b32  	%r4783, %r4782, %r4780;
	add.s32 	%r4784, %r4697, %r4779;
	add.s32 	%r4785, %r4784, %r4783;
	add.s32 	%r4786, %r4785, %r3300;
	add.s32 	%r4787, %r4786, 1322822218;
	shf.l.wrap.b32 	%r4788, %r4774, %r4774, 30;
	shf.l.wrap.b32 	%r4789, %r4774, %r4774, 19;
	xor.b32  	%r4790, %r4788, %r4789;
	shf.l.wrap.b32 	%r4791, %r4774, %r4774, 10;
	xor.b32  	%r4792, %r4790, %r4791;
	or.b32  	%r4793, %r4724, %r4749;
	and.b32  	%r4794, %r4793, %r4774;
	and.b32  	%r4795, %r4724, %r4749;
	or.b32  	%r4796, %r4794, %r4795;
	add.s32 	%r4797, %r4699, %r4787;
	add.s32 	%r4798, %r4792, %r4787;
	add.s32 	%r4799, %r4798, %r4796;
	shf.l.wrap.b32 	%r4800, %r4797, %r4797, 26;
	shf.l.wrap.b32 	%r4801, %r4797, %r4797, 21;
	xor.b32  	%r4802, %r4800, %r4801;
	shf.l.wrap.b32 	%r4803, %r4797, %r4797, 7;
	xor.b32  	%r4804, %r4802, %r4803;
	and.b32  	%r4805, %r4772, %r4797;
	not.b32 	%r4806, %r4797;
	and.b32  	%r4807, %r4747, %r4806;
	or.b32  	%r4808, %r4807, %r4805;
	add.s32 	%r4809, %r4722, %r4804;
	add.s32 	%r4810, %r4809, %r4808;
	add.s32 	%r4811, %r4810, %r3316;
	add.s32 	%r4812, %r4811, 1537002063;
	shf.l.wrap.b32 	%r4813, %r4799, %r4799, 30;
	shf.l.wrap.b32 	%r4814, %r4799, %r4799, 19;
	xor.b32  	%r4815, %r4813, %r4814;
	shf.l.wrap.b32 	%r4816, %r4799, %r4799, 10;
	xor.b32  	%r4817, %r4815, %r4816;
	or.b32  	%r4818, %r4749, %r4774;
	and.b32  	%r4819, %r4818, %r4799;
	and.b32  	%r4820, %r4749, %r4774;
	or.b32  	%r4821, %r4819, %r4820;
	add.s32 	%r4822, %r4724, %r4812;
	add.s32 	%r4823, %r4817, %r4812;
	add.s32 	%r4824, %r4823, %r4821;
	shf.l.wrap.b32 	%r4825, %r4822, %r4822, 26;
	shf.l.wrap.b32 	%r4826, %r4822, %r4822, 21;
	xor.b32  	%r4827, %r4825, %r4826;
	shf.l.wrap.b32 	%r4828, %r4822, %r4822, 7;
	xor.b32  	%r4829, %r4827, %r4828;
	and.b32  	%r4830, %r4797, %r4822;
	not.b32 	%r4831, %r4822;
	and.b32  	%r4832, %r4772, %r4831;
	or.b32  	%r4833, %r4832, %r4830;
	add.s32 	%r4834, %r4747, %r4829;
	add.s32 	%r4835, %r4834, %r4833;
	add.s32 	%r4836, %r4835, %r3332;
	add.s32 	%r4837, %r4836, 1747873779;
	shf.l.wrap.b32 	%r4838, %r4824, %r4824, 30;
	shf.l.wrap.b32 	%r4839, %r4824, %r4824, 19;
	xor.b32  	%r4840, %r4838, %r4839;
	shf.l.wrap.b32 	%r4841, %r4824, %r4824, 10;
	xor.b32  	%r4842, %r4840, %r4841;
	or.b32  	%r4843, %r4774, %r4799;
	and.b32  	%r4844, %r4843, %r4824;
	and.b32  	%r4845, %r4774, %r4799;
	or.b32  	%r4846, %r4844, %r4845;
	add.s32 	%r4847, %r4749, %r4837;
	add.s32 	%r4848, %r4842, %r4837;
	add.s32 	%r4849, %r4848, %r4846;
	shf.l.wrap.b32 	%r4850, %r4847, %r4847, 26;
	shf.l.wrap.b32 	%r4851, %r4847, %r4847, 21;
	xor.b32  	%r4852, %r4850, %r4851;
	shf.l.wrap.b32 	%r4853, %r4847, %r4847, 7;
	xor.b32  	%r4854, %r4852, %r4853;
	and.b32  	%r4855, %r4822, %r4847;
	not.b32 	%r4856, %r4847;
	and.b32  	%r4857, %r4797, %r4856;
	or.b32  	%r4858, %r4857, %r4855;
	add.s32 	%r4859, %r4772, %r4854;
	add.s32 	%r4860, %r4859, %r4858;
	add.s32 	%r4861, %r4860, %r3348;
	add.s32 	%r4862, %r4861, 1955562222;
	shf.l.wrap.b32 	%r4863, %r4849, %r4849, 30;
	shf.l.wrap.b32 	%r4864, %r4849, %r4849, 19;
	xor.b32  	%r4865, %r4863, %r4864;
	shf.l.wrap.b32 	%r4866, %r4849, %r4849, 10;
	xor.b32  	%r4867, %r4865, %r4866;
	or.b32  	%r4868, %r4799, %r4824;
	and.b32  	%r4869, %r4868, %r4849;
	and.b32  	%r4870, %r4799, %r4824;
	or.b32  	%r4871, %r4869, %r4870;
	add.s32 	%r4872, %r4774, %r4862;
	add.s32 	%r4873, %r4867, %r4862;
	add.s32 	%r4874, %r4873, %r4871;
	shf.l.wrap.b32 	%r4875, %r4872, %r4872, 26;
	shf.l.wrap.b32 	%r4876, %r4872, %r4872, 21;
	xor.b32  	%r4877, %r4875, %r4876;
	shf.l.wrap.b32 	%r4878, %r4872, %r4872, 7;
	xor.b32  	%r4879, %r4877, %r4878;
	and.b32  	%r4880, %r4847, %r4872;
	not.b32 	%r4881, %r4872;
	and.b32  	%r4882, %r4822, %r4881;
	or.b32  	%r4883, %r4882, %r4880;
	add.s32 	%r4884, %r4797, %r4879;
	add.s32 	%r4885, %r4884, %r4883;
	add.s32 	%r4886, %r4885, %r3364;
	add.s32 	%r4887, %r4886, 2024104815;
	shf.l.wrap.b32 	%r4888, %r4874, %r4874, 30;
	shf.l.wrap.b32 	%r4889, %r4874, %r4874, 19;
	xor.b32  	%r4890, %r4888, %r4889;
	shf.l.wrap.b32 	%r4891, %r4874, %r4874, 10;
	xor.b32  	%r4892, %r4890, %r4891;
	or.b32  	%r4893, %r4824, %r4849;
	and.b32  	%r4894, %r4893, %r4874;
	and.b32  	%r4895, %r4824, %r4849;
	or.b32  	%r4896, %r4894, %r4895;
	add.s32 	%r4897, %r4799, %r4887;
	add.s32 	%r4898, %r4892, %r4887;
	add.s32 	%r4899, %r4898, %r4896;
	shf.l.wrap.b32 	%r4900, %r4897, %r4897, 26;
	shf.l.wrap.b32 	%r4901, %r4897, %r4897, 21;
	xor.b32  	%r4902, %r4900, %r4901;
	shf.l.wrap.b32 	%r4903, %r4897, %r4897, 7;
	xor.b32  	%r4904, %r4902, %r4903;
	and.b32  	%r4905, %r4872, %r4897;
	not.b32 	%r4906, %r4897;
	and.b32  	%r4907, %r4847, %r4906;
	or.b32  	%r4908, %r4907, %r4905;
	add.s32 	%r4909, %r4822, %r4904;
	add.s32 	%r4910, %r4909, %r4908;
	add.s32 	%r4911, %r4910, %r3380;
	add.s32 	%r4912, %r4911, -2067236844;
	shf.l.wrap.b32 	%r4913, %r4899, %r4899, 30;
	shf.l.wrap.b32 	%r4914, %r4899, %r4899, 19;
	xor.b32  	%r4915, %r4913, %r4914;
	shf.l.wrap.b32 	%r4916, %r4899, %r4899, 10;
	xor.b32  	%r4917, %r4915, %r4916;
	or.b32  	%r4918, %r4849, %r4874;
	and.b32  	%r4919, %r4918, %r4899;
	and.b32  	%r4920, %r4849, %r4874;
	or.b32  	%r4921, %r4919, %r4920;
	add.s32 	%r4922, %r4824, %r4912;
	add.s32 	%r4923, %r4917, %r4912;
	add.s32 	%r4924, %r4923, %r4921;
	shf.l.wrap.b32 	%r4925, %r4922, %r4922, 26;
	shf.l.wrap.b32 	%r4926, %r4922, %r4922, 21;
	xor.b32  	%r4927, %r4925, %r4926;
	shf.l.wrap.b32 	%r4928, %r4922, %r4922, 7;
	xor.b32  	%r4929, %r4927, %r4928;
	and.b32  	%r4930, %r4897, %r4922;
	not.b32 	%r4931, %r4922;
	and.b32  	%r4932, %r4872, %r4931;
	or.b32  	%r4933, %r4932, %r4930;
	add.s32 	%r4934, %r4847, %r4929;
	add.s32 	%r4935, %r4934, %r4933;
	add.s32 	%r4936, %r4935, %r3396;
	add.s32 	%r4937, %r4936, -1933114872;
	shf.l.wrap.b32 	%r4938, %r4924, %r4924, 30;
	shf.l.wrap.b32 	%r4939, %r4924, %r4924, 19;
	xor.b32  	%r4940, %r4938, %r4939;
	shf.l.wrap.b32 	%r4941, %r4924, %r4924, 10;
	xor.b32  	%r4942, %r4940, %r4941;
	or.b32  	%r4943, %r4874, %r4899;
	and.b32  	%r4944, %r4943, %r4924;
	and.b32  	%r4945, %r4874, %r4899;
	or.b32  	%r4946, %r4944, %r4945;
	add.s32 	%r4947, %r4849, %r4937;
	add.s32 	%r4948, %r4942, %r4937;
	add.s32 	%r4949, %r4948, %r4946;
	shf.l.wrap.b32 	%r4950, %r4947, %r4947, 26;
	shf.l.wrap.b32 	%r4951, %r4947, %r4947, 21;
	xor.b32  	%r4952, %r4950, %r4951;
	shf.l.wrap.b32 	%r4953, %r4947, %r4947, 7;
	xor.b32  	%r4954, %r4952, %r4953;
	and.b32  	%r4955, %r4922, %r4947;
	not.b32 	%r4956, %r4947;
	and.b32  	%r4957, %r4897, %r4956;
	or.b32  	%r4958, %r4957, %r4955;
	add.s32 	%r4959, %r4872, %r4954;
	add.s32 	%r4960, %r4959, %r4958;
	add.s32 	%r4961, %r4960, %r3412;
	add.s32 	%r4962, %r4961, -1866530822;
	shf.l.wrap.b32 	%r4963, %r4949, %r4949, 30;
	shf.l.wrap.b32 	%r4964, %r4949, %r4949, 19;
	xor.b32  	%r4965, %r4963, %r4964;
	shf.l.wrap.b32 	%r4966, %r4949, %r4949, 10;
	xor.b32  	%r4967, %r4965, %r4966;
	or.b32  	%r4968, %r4899, %r4924;
	and.b32  	%r4969, %r4968, %r4949;
	and.b32  	%r4970, %r4899, %r4924;
	or.b32  	%r4971, %r4969, %r4970;
	add.s32 	%r4972, %r4874, %r4962;
	add.s32 	%r4973, %r4967, %r4962;
	add.s32 	%r4974, %r4973, %r4971;
	shf.l.wrap.b32 	%r4975, %r4972, %r4972, 26;
	shf.l.wrap.b32 	%r4976, %r4972, %r4972, 21;
	xor.b32  	%r4977, %r4975, %r4976;
	shf.l.wrap.b32 	%r4978, %r4972, %r4972, 7;
	xor.b32  	%r4979, %r4977, %r4978;
	and.b32  	%r4980, %r4947, %r4972;
	not.b32 	%r4981, %r4972;
	and.b32  	%r4982, %r4922, %r4981;
	or.b32  	%r4983, %r4982, %r4980;
	add.s32 	%r4984, %r4897, %r4979;
	add.s32 	%r4985, %r4984, %r4983;
	add.s32 	%r4986, %r4985, %r3428;
	add.s32 	%r4987, %r4986, -1538233109;
	shf.l.wrap.b32 	%r4988, %r4974, %r4974, 30;
	shf.l.wrap.b32 	%r4989, %r4974, %r4974, 19;
	xor.b32  	%r4990, %r4988, %r4989;
	shf.l.wrap.b32 	%r4991, %r4974, %r4974, 10;
	xor.b32  	%r4992, %r4990, %r4991;
	or.b32  	%r4993, %r4924, %r4949;
	and.b32  	%r4994, %r4993, %r4974;
	and.b32  	%r4995, %r4924, %r4949;
	or.b32  	%r4996, %r4994, %r4995;
	add.s32 	%r4997, %r4899, %r4987;
	add.s32 	%r4998, %r4992, %r4987;
	add.s32 	%r4999, %r4998, %r4996;
	shf.l.wrap.b32 	%r5000, %r4997, %r4997, 26;
	shf.l.wrap.b32 	%r5001, %r4997, %r4997, 21;
	xor.b32  	%r5002, %r5000, %r5001;
	shf.l.wrap.b32 	%r5003, %r4997, %r4997, 7;
	xor.b32  	%r5004, %r5002, %r5003;
	and.b32  	%r5005, %r4972, %r4997;
	not.b32 	%r5006, %r4997;
	and.b32  	%r5007, %r4947, %r5006;
	or.b32  	%r5008, %r5007, %r5005;
	add.s32 	%r5009, %r4922, %r5004;
	add.s32 	%r5010, %r5009, %r5008;
	add.s32 	%r5011, %r5010, %r3444;
	add.s32 	%r5012, %r5011, -1090935817;
	shf.l.wrap.b32 	%r5013, %r4999, %r4999, 30;
	shf.l.wrap.b32 	%r5014, %r4999, %r4999, 19;
	xor.b32  	%r5015, %r5013, %r5014;
	shf.l.wrap.b32 	%r5016, %r4999, %r4999, 10;
	xor.b32  	%r5017, %r5015, %r5016;
	or.b32  	%r5018, %r4949, %r4974;
	and.b32  	%r5019, %r5018, %r4999;
	and.b32  	%r5020, %r4949, %r4974;
	or.b32  	%r5021, %r5019, %r5020;
	add.s32 	%r5022, %r4924, %r5012;
	add.s32 	%r5023, %r5017, %r5012;
	add.s32 	%r5024, %r5023, %r5021;
	shf.l.wrap.b32 	%r5025, %r5022, %r5022, 26;
	shf.l.wrap.b32 	%r5026, %r5022, %r5022, 21;
	xor.b32  	%r5027, %r5025, %r5026;
	shf.l.wrap.b32 	%r5028, %r5022, %r5022, 7;
	xor.b32  	%r5029, %r5027, %r5028;
	and.b32  	%r5030, %r4997, %r5022;
	not.b32 	%r5031, %r5022;
	and.b32  	%r5032, %r4972, %r5031;
	or.b32  	%r5033, %r5032, %r5030;
	add.s32 	%r5034, %r4947, %r5029;
	add.s32 	%r5035, %r5034, %r5033;
	add.s32 	%r5036, %r5035, %r3460;
	add.s32 	%r5037, %r5036, -965641998;
	shf.l.wrap.b32 	%r5038, %r5024, %r5024, 30;
	shf.l.wrap.b32 	%r5039, %r5024, %r5024, 19;
	xor.b32  	%r5040, %r5038, %r5039;
	shf.l.wrap.b32 	%r5041, %r5024, %r5024, 10;
	xor.b32  	%r5042, %r5040, %r5041;
	or.b32  	%r5043, %r4974, %r4999;
	and.b32  	%r5044, %r5043, %r5024;
	and.b32  	%r5045, %r4974, %r4999;
	or.b32  	%r5046, %r5044, %r5045;
	add.s32 	%r5047, %r4949, %r5037;
	add.s32 	%r5048, %r5042, %r5037;
	add.s32 	%r5049, %r5048, %r5046;
	add.s32 	%r5050, %r5049, %r5088;
	prmt.b32 	%r5088, %r5050, 0, 291;
	add.s32 	%r5051, %r5024, %r5089;
	prmt.b32 	%r5089, %r5051, 0, 291;
	add.s32 	%r5052, %r4999, %r5090;
	prmt.b32 	%r5090, %r5052, 0, 291;
	add.s32 	%r5053, %r4974, %r5091;
	prmt.b32 	%r5091, %r5053, 0, 291;
	add.s32 	%r5054, %r5047, %r5092;
	prmt.b32 	%r5092, %r5054, 0, 291;
	add.s32 	%r5055, %r5022, %r5093;
	prmt.b32 	%r5093, %r5055, 0, 291;
	add.s32 	%r5056, %r4997, %r5094;
	prmt.b32 	%r5094, %r5056, 0, 291;
	add.s32 	%r5057, %r4972, %r5095;
	prmt.b32 	%r5095, %r5057, 0, 291;
	shr.u32 	%r26, %r5089, 8;
	cvt.u64.u32 	%rd168, %r26;
	shl.b64 	%rd169, %rd168, 48;
	and.b64  	%rd170, %rd169, 71776119061217280;
	cvt.u64.u32 	%rd171, %r5089;
	shl.b64 	%rd172, %rd171, 56;
	or.b64  	%rd5, %rd170, %rd172;
	@%p5 bra 	$L__BB0_44;
	ld.param.u32 	%r5085, [_Z30find_passwords_optimized_multiPKhS0_iiy_param_2];
	neg.s32 	%r5099, %r5085;
	shr.u32 	%r5060, %r5088, 24;
	shl.b32 	%r5061, %r5088, 24;
	shl.b32 	%r5062, %r5088, 8;
	and.b32  	%r5063, %r5062, 16711680;
	or.b32  	%r5064, %r5063, %r5061;
	shr.u32 	%r5065, %r5088, 8;
	and.b32  	%r5066, %r5065, 65280;
	or.b32  	%r5067, %r5066, %r5064;
	cvt.u64.u32 	%rd173, %r5067;
	or.b64  	%rd174, %rd201, %rd173;
	shr.u32 	%r5068, %r5089, 16;
	cvt.u64.u32 	%rd175, %r5068;
	shl.b64 	%rd176, %rd175, 40;
	shr.u32 	%r5069, %r5089, 24;
	cvt.u64.u32 	%rd177, %r5069;
	shl.b64 	%rd178, %rd177, 32;
	or.b64  	%rd179, %rd178, %rd176;
	cvt.u64.u32 	%rd180, %r5060;
	or.b64  	%rd181, %rd174, %rd180;
	or.b64  	%rd182, %rd179, %rd181;
	cvt.u16.u32 	%rs1, %r5060;
	shr.u64 	%rd183, %rd174, 8;
	cvt.u16.u64 	%rs2, %rd183;
	shr.u64 	%rd184, %rd174, 16;
	cvt.u16.u64 	%rs3, %rd184;
	shr.u64 	%rd185, %rd174, 24;
	cvt.u16.u64 	%rs4, %rd185;
	shr.u64 	%rd186, %rd182, 32;
	cvt.u16.u64 	%rs5, %rd186;
	shr.u64 	%rd187, %rd182, 40;
	cvt.u16.u64 	%rs6, %rd187;
	cvt.u16.u32 	%rs7, %r26;
	cvt.u16.u32 	%rs8, %r5089;
	cvt.u16.u32 	%rs9, %r5095;
	shr.u32 	%r5070, %r5095, 8;
	cvt.u16.u32 	%rs10, %r5070;
	{ .reg .b16 tmp; mov.b32 {tmp, %rs11}, %r5095; }
	shr.u32 	%r5071, %r5095, 24;
	cvt.u16.u32 	%rs12, %r5071;
	cvt.u16.u32 	%rs13, %r5094;
	shr.u32 	%r5072, %r5094, 8;
	cvt.u16.u32 	%rs14, %r5072;
	{ .reg .b16 tmp; mov.b32 {tmp, %rs15}, %r5094; }
	shr.u32 	%r5073, %r5094, 24;
	cvt.u16.u32 	%rs16, %r5073;
	cvt.u16.u32 	%rs17, %r5093;
	shr.u32 	%r5074, %r5093, 8;
	cvt.u16.u32 	%rs18, %r5074;
	{ .reg .b16 tmp; mov.b32 {tmp, %rs19}, %r5093; }
	shr.u32 	%r5075, %r5093, 24;
	cvt.u16.u32 	%rs20, %r5075;
	cvt.u16.u32 	%rs21, %r5092;
	shr.u32 	%r5076, %r5092, 8;
	cvt.u16.u32 	%rs22, %r5076;
	{ .reg .b16 tmp; mov.b32 {tmp, %rs23}, %r5092; }
	shr.u32 	%r5077, %r5092, 24;
	cvt.u16.u32 	%rs24, %r5077;
	cvt.u16.u32 	%rs25, %r5091;
	shr.u32 	%r5078, %r5091, 8;
	cvt.u16.u32 	%rs26, %r5078;
	{ .reg .b16 tmp; mov.b32 {tmp, %rs27}, %r5091; }
	shr.u32 	%r5079, %r5091, 24;
	cvt.u16.u32 	%rs28, %r5079;
	cvt.u16.u32 	%rs29, %r5090;
	shr.u32 	%r5080, %r5090, 8;
	cvt.u16.u32 	%rs30, %r5080;
	{ .reg .b16 tmp; mov.b32 {tmp, %rs31}, %r5090; }
	shr.u32 	%r5081, %r5090, 24;
	cvt.u16.u32 	%rs32, %r5081;
	and.b64  	%rd188, %rd182, 281474976710655;
	or.b64  	%rd6, %rd5, %rd188;
	mov.b32 	%r5098, 0;
	mov.u32 	%r5097, _ZZ30find_passwords_optimized_multiPKhS0_iiyE11quick_check;
	and.b16  	%rs79, %rs2, 255;
	and.b16  	%rs82, %rs3, 255;
	and.b16  	%rs85, %rs4, 255;
	and.b16  	%rs88, %rs5, 255;
	and.b16  	%rs91, %rs6, 255;
	and.b16  	%rs94, %rs7, 255;
	and.b16  	%rs97, %rs8, 255;
	and.b16  	%rs102, %rs31, 255;
	and.b16  	%rs105, %rs30, 255;
	and.b16  	%rs108, %rs29, 255;
	and.b16  	%rs113, %rs27, 255;
	and.b16  	%rs116, %rs26, 255;
	and.b16  	%rs119, %rs25, 255;
	and.b16  	%rs124, %rs23, 255;
	and.b16  	%rs127, %rs22, 255;
	and.b16  	%rs130, %rs21, 255;
	and.b16  	%rs135, %rs19, 255;
	and.b16  	%rs138, %rs18, 255;
	and.b16  	%rs141, %rs17, 255;
	and.b16  	%rs146, %rs15, 255;
	and.b16  	%rs149, %rs14, 255;
	and.b16  	%rs152, %rs13, 255;
	and.b16  	%rs157, %rs11, 255;
	and.b16  	%rs160, %rs10, 255;
	and.b16  	%rs163, %rs9, 255;
$L__BB0_9:
	ld.shared.u64 	%rd189, [%r5097];
	setp.ne.s64 	%p6, %rd6, %rd189;
	@%p6 bra 	$L__BB0_43;
	ld.param.u64 	%rd199, [_Z30find_passwords_optimized_multiPKhS0_iiy_param_1];
	cvt.u64.u32 	%rd190, %r5098;
	cvta.to.global.u64 	%rd191, %rd199;
	add.s64 	%rd7, %rd191, %rd190;
	ld.global.nc.u8 	%rs75, [%rd7];
	cvt.u16.u8 	%rs76, %rs75;
	setp.ne.s16 	%p7, %rs76, %rs1;
	@%p7 bra 	$L__BB0_43;
	ld.global.nc.u8 	%rs77, [%rd7+1];
	cvt.u16.u8 	%rs78, %rs77;
	setp.ne.s16 	%p8, %rs78, %rs79;
	@%p8 bra 	$L__BB0_43;
	ld.global.nc.u8 	%rs80, [%rd7+2];
	cvt.u16.u8 	%rs81, %rs80;
	setp.ne.s16 	%p9, %rs81, %rs82;
	@%p9 bra 	$L__BB0_43;
	ld.global.nc.u8 	%rs83, [%rd7+3];
	cvt.u16.u8 	%rs84, %rs83;
	setp.ne.s16 	%p10, %rs84, %rs85;
	@%p10 bra 	$L__BB0_43;
	ld.global.nc.u8 	%rs86, [%rd7+4];
	cvt.u16.u8 	%rs87, %rs86;
	setp.ne.s16 	%p11, %rs87, %rs88;
	@%p11 bra 	$L__BB0_43;
	ld.global.nc.u8 	%rs89, [%rd7+5];
	cvt.u16.u8 	%rs90, %rs89;
	setp.ne.s16 	%p12, %rs90, %rs91;
	@%p12 bra 	$L__BB0_43;
	ld.global.nc.u8 	%rs92, [%rd7+6];
	cvt.u16.u8 	%rs93, %rs92;
	setp.ne.s16 	%p13, %rs93, %rs94;
	@%p13 bra 	$L__BB0_43;
	ld.global.nc.u8 	%rs95, [%rd7+7];
	cvt.u16.u8 	%rs96, %rs95;
	setp.ne.s16 	%p14, %rs96, %rs97;
	@%p14 bra 	$L__BB0_43;
	ld.global.nc.u8 	%rs98, [%rd7+8];
	cvt.u16.u8 	%rs99, %rs98;
	setp.ne.s16 	%p15, %rs99, %rs32;
	@%p15 bra 	$L__BB0_43;
	ld.global.nc.u8 	%rs100, [%rd7+9];
	cvt.u16.u8 	%rs101, %rs100;
	setp.ne.s16 	%p16, %rs101, %rs102;
	@%p16 bra 	$L__BB0_43;
	ld.global.nc.u8 	%rs103, [%rd7+10];
	cvt.u16.u8 	%rs104, %rs103;
	setp.ne.s16 	%p17, %rs104, %rs105;
	@%p17 bra 	$L__BB0_43;
	ld.global.nc.u8 	%rs106, [%rd7+11];
	cvt.u16.u8 	%rs107, %rs106;
	setp.ne.s16 	%p18, %rs107, %rs108;
	@%p18 bra 	$L__BB0_43;
	ld.global.nc.u8 	%rs109, [%rd7+12];
	cvt.u16.u8 	%rs110, %rs109;
	setp.ne.s16 	%p19, %rs110, %rs28;
	@%p19 bra 	$L__BB0_43;
	ld.global.nc.u8 	%rs111, [%rd7+13];
	cvt.u16.u8 	%rs112, %rs111;
	setp.ne.s16 	%p20, %rs112, %rs113;
	@%p20 bra 	$L__BB0_43;
	ld.global.nc.u8 	%rs114, [%rd7+14];
	cvt.u16.u8 	%rs115, %rs114;
	setp.ne.s16 	%p21, %rs115, %rs116;
	@%p21 bra 	$L__BB0_43;
	ld.global.nc.u8 	%rs117, [%rd7+15];
	cvt.u16.u8 	%rs118, %rs117;
	setp.ne.s16 	%p22, %rs118, %rs119;
	@%p22 bra 	$L__BB0_43;
	ld.global.nc.u8 	%rs120, [%rd7+16];
	cvt.u16.u8 	%rs121, %rs120;
	setp.ne.s16 	%p23, %rs121, %rs24;
	@%p23 bra 	$L__BB0_43;
	ld.global.nc.u8 	%rs122, [%rd7+17];
	cvt.u16.u8 	%rs123, %rs122;
	setp.ne.s16 	%p24, %rs123, %rs124;
	@%p24 bra 	$L__BB0_43;
	ld.global.nc.u8 	%rs125, [%rd7+18];
	cvt.u16.u8 	%rs126, %rs125;
	setp.ne.s16 	%p25, %rs126, %rs127;
	@%p25 bra 	$L__BB0_43;
	ld.global.nc.u8 	%rs128, [%rd7+19];
	cvt.u16.u8 	%rs129, %rs128;
	setp.ne.s16 	%p26, %rs129, %rs130;
	@%p26 bra 	$L__BB0_43;
	ld.global.nc.u8 	%rs131, [%rd7+20];
	cvt.u16.u8 	%rs132, %rs131;
	setp.ne.s16 	%p27, %rs132, %rs20;
	@%p27 bra 	$L__BB0_43;
	ld.global.nc.u8 	%rs133, [%rd7+21];
	cvt.u16.u8 	%rs134, %rs133;
	setp.ne.s16 	%p28, %rs134, %rs135;
	@%p28 bra 	$L__BB0_43;
	ld.global.nc.u8 	%rs136, [%rd7+22];
	cvt.u16.u8 	%rs137, %rs136;
	setp.ne.s16 	%p29, %rs137, %rs138;
	@%p29 bra 	$L__BB0_43;
	ld.global.nc.u8 	%rs139, [%rd7+23];
	cvt.u16.u8 	%rs140, %rs139;
	setp.ne.s16 	%p30, %rs140, %rs141;
	@%p30 bra 	$L__BB0_43;
	ld.global.nc.u8 	%rs142, [%rd7+24];
	cvt.u16.u8 	%rs143, %rs142;
	setp.ne.s16 	%p31, %rs143, %rs16;
	@%p31 bra 	$L__BB0_43;
	ld.global.nc.u8 	%rs144, [%rd7+25];
	cvt.u16.u8 	%rs145, %rs144;
	setp.ne.s16 	%p32, %rs145, %rs146;
	@%p32 bra 	$L__BB0_43;
	ld.global.nc.u8 	%rs147, [%rd7+26];
	cvt.u16.u8 	%rs148, %rs147;
	setp.ne.s16 	%p33, %rs148, %rs149;
	@%p33 bra 	$L__BB0_43;
	ld.global.nc.u8 	%rs150, [%rd7+27];
	cvt.u16.u8 	%rs151, %rs150;
	setp.ne.s16 	%p34, %rs151, %rs152;
	@%p34 bra 	$L__BB0_43;
	ld.global.nc.u8 	%rs153, [%rd7+28];
	cvt.u16.u8 	%rs154, %rs153;
	setp.ne.s16 	%p35, %rs154, %rs12;
	@%p35 bra 	$L__BB0_43;
	ld.global.nc.u8 	%rs155, [%rd7+29];
	cvt.u16.u8 	%rs156, %rs155;
	setp.ne.s16 	%p36, %rs156, %rs157;
	@%p36 bra 	$L__BB0_43;
	ld.global.nc.u8 	%rs158, [%rd7+30];
	cvt.u16.u8 	%rs159, %rs158;
	setp.ne.s16 	%p37, %rs159, %rs160;
	@%p37 bra 	$L__BB0_43;
	ld.global.nc.u8 	%rs161, [%rd7+31];
	cvt.u16.u8 	%rs162, %rs161;
	setp.ne.s16 	%p38, %rs162, %rs163;
	@%p38 bra 	$L__BB0_43;
	add.u64 	%rd192, %SP, 80;
	add.u64 	%rd193, %SPL, 80;
	st.local.v2.u64 	[%rd193], {%rd114, %rd4};
	mov.u64 	%rd195, $str$15;
	cvta.global.u64 	%rd196, %rd195;
	{ // callseq 237, 0
	.param .b64 param0;
	st.param.b64 	[param0], %rd196;
	.param .b64 param1;
	st.param.b64 	[param1], %rd192;
	.param .b32 retval0;
	call.uni (retval0), 
	vprintf, 
	(
	param0, 
	param1
	);
	ld.param.b32 	%r5082, [retval0];
	} // callseq 237
$L__BB0_43:
	add.s32 	%r5099, %r5099, 1;
	setp.ne.s32 	%p39, %r5099, 0;
	add.s32 	%r5098, %r5098, 32;
	add.s32 	%r5097, %r5097, 8;
	@%p39 bra 	$L__BB0_9;
$L__BB0_44:
	ld.param.u32 	%r5087, [_Z30find_passwords_optimized_multiPKhS0_iiy_param_3];
	add.s32 	%r5096, %r5096, 1;
	setp.ne.s32 	%p40, %r5096, %r5087;
	mov.u64 	%rd201, %rd5;
	@%p40 bra 	$L__BB0_6;
$L__BB0_45:
	ret;

}


// ===== COMPILED SASS (sm_100) =====

	.target	sm_100

	.elftype	@"ET_EXEC"


//--------------------- .note.nv.tkinfo           --------------------------
	.section	.note.nv.tkinfo,"",@"SHT_NOTE"
	.sectionflags	@"SHF_NOTE_NV_TKINFO"
	.tkinfo
        /*0018*/ 	.word	0x00000002
        /*0030*/ 	.string	""
        /*0030*/ 	.string	"ptxas"
        /*0030*/ 	.string	"Cuda compilation tools, release 13.0, V13.0.88"
        /*0030*/ 	.string	"Build cuda_13.0.r13.0/compiler.36424714_0"
        /*0030*/ 	.string	"-arch sm_100 -m 64 "



//--------------------- .note.nv.cuinfo           --------------------------
	.section	.note.nv.cuinfo,"",@"SHT_NOTE"
	.sectionflags	@"SHF_NOTE_NV_CUINFO"
        /*0018*/ 	.short	0x0002
        /*001a*/ 	.short	0x0064
        /*001c*/ 	.short	0x0082
	.zero		2


//--------------------- .nv.info                  --------------------------
	.section	.nv.info,"",@"SHT_CUDA_INFO"
	.align	4


	//----- nvinfo : EIATTR_REGCOUNT
	.align		4
        /*0000*/ 	.byte	0x04, 0x2f
        /*0002*/ 	.short	(.L_37 - .L_36)
	.align		4
.L_36:
        /*0004*/ 	.word	index@(_Z30find_passwords_optimized_multiPKhS0_iiy)
        /*0008*/ 	.word	0x000000e5


	//----- nvinfo : EIATTR_FRAME_SIZE
	.align		4
.L_37:
        /*000c*/ 	.byte	0x04, 0x11
        /*000e*/ 	.short	(.L_39 - .L_38)
	.align		4
.L_38:
        /*0010*/ 	.word	index@(_Z30find_passwords_optimized_multiPKhS0_iiy)
        /*0014*/ 	.word	0x00000060


	//----- nvinfo : EIATTR_MIN_STACK_SIZE
	.align		4
.L_39:
        /*0018*/ 	.byte	0x04, 0x12
        /*001a*/ 	.short	(.L_41 - .L_40)
	.align		4
.L_40:
        /*001c*/ 	.word	index@(_Z30find_passwords_optimized_multiPKhS0_iiy)
        /*0020*/ 	.word	0x00000060
.L_41:


//--------------------- .nv.compat                --------------------------
	.section	.nv.compat,"",@"SHT_CUDA_COMPAT_INFO"
	.align	4
        /*0000*/ 	.byte	0x02, 0x09, 0x00, 0x00, 0x02, 0x02, 0x01, 0x00, 0x02, 0x05, 0x05, 0x00, 0x03, 0x07, 0x01, 0x01
        /*0010*/ 	.byte	0x02, 0x03, 0x00, 0x00, 0x02, 0x06, 0x01, 0x00, 0x04, 0x0b, 0x08, 0x00, 0x09, 0x00, 0x00, 0x00
        /*0020*/ 	.byte	0x00, 0x00, 0x00, 0x00


//--------------------- .nv.info._Z30find_passwords_optimized_multiPKhS0_iiy --------------------------
	.section	.nv.info._Z30find_passwords_optimized_multiPKhS0_iiy,"",@"SHT_CUDA_INFO"
	.sectionflags	@""
	.align	4


	//----- nvinfo : EIATTR_CUDA_API_VERSION
	.align		4
        /*0000*/ 	.byte	0x04, 0x37
        /*0002*/ 	.short	(.L_43 - .L_42)
.L_42:
        /*0004*/ 	.word	0x00000082


	//----- nvinfo : EIATTR_KPARAM_INFO
	.align		4
.L_43:
        /*0008*/ 	.byte	0x04, 0x17
        /*000a*/ 	.short	(.L_45 - .L_44)
.L_44:
        /*000c*/ 	.word	0x00000000
        /*0010*/ 	.short	0x0004
        /*0012*/ 	.short	0x0018
        /*0014*/ 	.byte	0x00, 0xf0, 0x21, 0x00


	//----- nvinfo : EIATTR_KPARAM_INFO
	.align		4
.L_45:
        /*0018*/ 	.byte	0x04, 0x17
        /*001a*/ 	.short	(.L_47 - .L_46)
.L_46:
        /*001c*/ 	.word	0x00000000
        /*0020*/ 	.short	0x0003
        /*0022*/ 	.short	0x0014
        /*0024*/ 	.byte	0x00, 0xf0, 0x11, 0x00


	//----- nvinfo : EIATTR_KPARAM_INFO
	.align		4
.L_47:
        /*0028*/ 	.byte	0x04, 0x17
        /*002a*/ 	.short	(.L_49 - .L_48)
.L_48:
        /*002c*/ 	.word	0x00000000
        /*0030*/ 	.short	0x0002
        /*0032*/ 	.short	0x0010
        /*0034*/ 	.byte	0x00, 0xf0, 0x11, 0x00


	//----- nvinfo : EIATTR_KPARAM_INFO
	.align		4
.L_49:
        /*0038*/ 	.byte	0x04, 0x17
        /*003a*/ 	.short	(.L_51 - .L_50)
.L_50:
        /*003c*/ 	.word	0x00000000
        /*0040*/ 	.short	0x0001
        /*0042*/ 	.short	0x0008
        /*0044*/ 	.byte	0x00, 0xf5, 0x21, 0x00


	//----- nvinfo : EIATTR_KPARAM_INFO
	.align		4
.L_51:
        /*0048*/ 	.byte	0x04, 0x17
        /*004a*/ 	.short	(.L_53 - .L_52)
.L_52:
        /*004c*/ 	.word	0x00000000
        /*0050*/ 	.short	0x0000
        /*0052*/ 	.short	0x0000
        /*0054*/ 	.byte	0x00, 0xf5, 0x21, 0x00


	//----- nvinfo : EIATTR_SPARSE_MMA_MASK
	.align		4
.L_53:
        /*0058*/ 	.byte	0x03, 0x50
        /*005a*/ 	.short	0x0000


	//----- nvinfo : EIATTR_MAXREG_COUNT
	.align		4
        /*005c*/ 	.byte	0x03, 0x1b
        /*005e*/ 	.short	0x00ff


	//----- nvinfo : EIATTR_NUM_BARRIERS
	.align		4
        /*0060*/ 	.byte	0x02, 0x4c
        /*0062*/ 	.byte	0x01
	.zero		1


	//----- nvinfo : EIATTR_EXTERNS
	.align		4
        /*0064*/ 	.byte	0x04, 0x0f
        /*0066*/ 	.short	(.L_55 - .L_54)


	//   ....[0]....
	.align		4
.L_54:
        /*0068*/ 	.word	index@(vprintf)


	//----- nvinfo : EIATTR_MERCURY_ISA_VERSION
	.align		4
.L_55:
        /*006c*/ 	.byte	0x03, 0x5f
        /*006e*/ 	.short	0x0101


	//----- nvinfo : EIATTR_VRC_CTA_INIT_COUNT
	.align		4
        /*0070*/ 	.byte	0x02, 0x4a
	.zero		1
	.zero		1


	//----- nvinfo : EIATTR_SYSCALL_OFFSETS
	.align		4
        /*0074*/ 	.byte	0x04, 0x46
        /*0076*/ 	.short	(.L_57 - .L_56)


	//   ....[0]....
.L_56:
        /*0078*/ 	.word	0x000003c0


	//   ....[1]....
        /*007c*/ 	.word	0x00000450


	//   ....[2]....
        /*0080*/ 	.word	0x000004c0


	//   ....[3]....
        /*0084*/ 	.word	0x00000570


	//   ....[4]....
        /*0088*/ 	.word	0x00000620


	//   ....[5]....
        /*008c*/ 	.word	0x000006d0


	//   ....[6]....
        /*0090*/ 	.word	0x00000780


	//   ....[7]....
        /*0094*/ 	.word	0x00000830


	//   ....[8]....
        /*0098*/ 	.word	0x000008e0


	//   ....[9]....
        /*009c*/ 	.word	0x00000990


	//   ....[10]....
        /*00a0*/ 	.word	0x00000a40


	//   ....[11]....
        /*00a4*/ 	.word	0x00000ab0


	//   ....[12]....
        /*00a8*/ 	.word	0x00000b20


	//   ....[13]....
        /*00ac*/ 	.word	0x00000b90


	//   ....[14]....
        /*00b0*/ 	.word	0x00000c20


	//   ....[15]....
        /*00b4*/ 	.word	0x00000cb0


	//   ....[16]....
        /*00b8*/ 	.word	0x00000d40


	//   ....[17]....
        /*00bc*/ 	.word	0x00000dd0


	//   ....[18]....
        /*00c0*/ 	.word	0x00000e60


	//   ....[19]....
        /*00c4*/ 	.word	0x00000ef0


	//   ....[20]....
        /*00c8*/ 	.word	0x00000f80


	//   ....[21]....
        /*00cc*/ 	.word	0x00001010


	//   ....[22]....
        /*00d0*/ 	.word	0x00001080


	//   ....[23]....
        /*00d4*/ 	.word	0x00001150


	//   ....[24]....
        /*00d8*/ 	.word	0x000011e0


	//   ....[25]....
        /*00dc*/ 	.word	0x00001270


	//   ....[26]....
        /*00e0*/ 	.word	0x000012e0


	//   ....[27]....
        /*00e4*/ 	.word	0x00001380


	//   ....[28]....
        /*00e8*/ 	.word	0x00001420


	//   ....[29]....
        /*00ec*/ 	.word	0x000014c0


	//   ....[30]....
        /*00f0*/ 	.word	0x00001560


	//   ....[31]....
        /*00f4*/ 	.word	0x00001600


	//   ....[32]....
        /*00f8*/ 	.word	0x000016a0


	//   ....[33]....
        /*00fc*/ 	.word	0x00001740


	//   ....[34]....
        /*0100*/ 	.word	0x000017e0


	//   ....[35]....
        /*0104*/ 	.word	0x00001850


	//   ....[36]....
        /*0108*/ 	.word	0x000018c0


	//   ....[37]....
        /*010c*/ 	.word	0x00001930


	//   ....[38]....
        /*0110*/ 	.word	0x000019a0


	//   ....[39]....
        /*0114*/ 	.word	0x00001a40


	//   ....[40]....
        /*0118*/ 	.word	0x00001ae0


	//   ....[41]....
        /*011c*/ 	.word	0x00001b80


	//   ....[42]....
        /*0120*/ 	.word	0x00001c20


	//   ....[43]....
        /*0124*/ 	.word	0x00001cc0


	//   ....[44]....
        /*0128*/ 	.word	0x00001d60


	//   ....[45]....
        /*012c*/ 	.word	0x00001dd0


	//   ....[46]....
        /*0130*/ 	.word	0x00001f40


	//   ....[47]....
        /*0134*/ 	.word	0x00001fd0


	//   ....[48]....
        /*0138*/ 	.word	0x00002060


	//   ....[49]....
        /*013c*/ 	.word	0x00002110


	//   ....[50]....
        /*0140*/ 	.word	0x00002180


	//   ....[51]....
        /*0144*/ 	.word	0x00002210


	//   ....[52]....
        /*0148*/ 	.word	0x000022a0


	//   ....[53]....
        /*014c*/ 	.word	0x00002310


	//   ....[54]....
        /*0150*/ 	.word	0x000023b0


	//   ....[55]....
        /*0154*/ 	.word	0x00002450


	//   ....[56]....
        /*0158*/ 	.word	0x000024c0


	//   ....[57]....
        /*015c*/ 	.word	0x00002560


	//   ....[58]....
        /*0160*/ 	.word	0x00002620


	//   ....[59]....
        /*0164*/ 	.word	0x000026e0


	//   ....[60]....
        /*0168*/ 	.word	0x00002790


	//   ....[61]....
        /*016c*/ 	.word	0x00002840


	//   ....[62]....
        /*0170*/ 	.word	0x000028f0


	//   ....[63]....
        /*0174*/ 	.word	0x00002990


	//   ....[64]....
        /*0178*/ 	.word	0x00002a40


	//   ....[65]....
        /*017c*/ 	.word	0x00002b50


	//   ....[66]....
        /*0180*/ 	.word	0x00002c60


	//   ....[67]....
        /*0184*/ 	.word	0x00002db0


	//   ....[68]....
        /*0188*/ 	.word	0x00002ec0


	//   ....[69]....
        /*018c*/ 	.word	0x00002fd0


	//   ....[70]....
        /*0190*/ 	.word	0x000030d0


	//   ....[71]....
        /*0194*/ 	.word	0x000031e0


	//   ....[72]....
        /*0198*/ 	.word	0x000032f0


	//   ....[73]....
        /*019c*/ 	.word	0x00003400


	//   ....[74]....
        /*01a0*/ 	.word	0x00003510


	//   ....[75]....
        /*01a4*/ 	.word	0x00003620


	//   ....[76]....
        /*01a8*/ 	.word	0x00003730


	//   ....[77]....
        /*01ac*/ 	.word	0x00003840


	//   ....[78]....
        /*01b0*/ 	.word	0x00003950


	//   ....[79]....
        /*01b4*/ 	.word	0x00003a60


	//   ....[80]....
        /*01b8*/ 	.word	0x00003bc0


	//   ....[81]....
        /*01bc*/ 	.word	0x00003d20


	//   ....[82]....
        /*01c0*/ 	.word	0x00003e80


	//   ....[83]....
        /*01c4*/ 	.word	0x00003fe0


	//   ....[84]....
        /*01c8*/ 	.word	0x00004140


	//   ....[85]....
        /*01cc*/ 	.word	0x000042a0


	//   ....[86]....
        /*01d0*/ 	.word	0x00004400


	//   ....[87]....
        /*01d4*/ 	.word	0x00004560


	//   ....[88]....
        /*01d8*/ 	.word	0x000046c0


	//   ....[89]....
        /*01dc*/ 	.word	0x00004820


	//   ....[90]....
        /*01e0*/ 	.word	0x00004980


	//   ....[91]....
        /*01e4*/ 	.word	0x00004ae0


	//   ....[92]....
        /*01e8*/ 	.word	0x00004c40


	//   ....[93]....
        /*01ec*/ 	.word	0x00004da0


	//   ....[94]....
        /*01f0*/ 	.word	0x00004f00


	//   ....[95]....
        /*01f4*/ 	.word	0x00005060


	//   ....[96]....
        /*01f8*/ 	.word	0x000051c0


	//   ....[97]....
        /*01fc*/ 	.word	0x00005320


	//   ....[98]....
        /*0200*/ 	.word	0x00005480


	//   ....[99]....
        /*0204*/ 	.word	0x000055e0


	//   ....[100]....
        /*0208*/ 	.word	0x00005740


	//   ....[101]....
        /*020c*/ 	.word	0x000058a0


	//   ....[102]....
        /*0210*/ 	.word	0x00005a00


	//   ....[103]....
        /*0214*/ 	.word	0x00005b60


	//   ....[104]....
        /*0218*/ 	.word	0x00005cc0


	//   ....[105]....
        /*021c*/ 	.word	0x00005e20


	//   ....[106]....
        /*0220*/ 	.word	0x00005f80


	//   ....[107]....
        /*0224*/ 	.word	0x000060e0


	//   ....[108]....
        /*0228*/ 	.word	0x00006240


	//   ....[109]....
        /*022c*/ 	.word	0x000063a0


	//   ....[110]....
        /*0230*/ 	.word	0x00006500


	//   ....[111]....
        /*0234*/ 	.word	0x00006660


	//   ....[112]....
        /*0238*/ 	.word	0x000067c0


	//   ....[113]....
        /*023c*/ 	.word	0x0000a260


	//   ....[114]....
        /*0240*/ 	.word	0x0000a2f0


	//   ....[115]....
        /*0244*/ 	.word	0x0000a390


	//   ....[116]....
        /*0248*/ 	.word	0x0000a430


	//   ....[117]....
        /*024c*/ 	.word	0x0000a4d0


	//   ....[118]....
        /*0250*/ 	.word	0x0000a560


	//   ....[119]....
        /*0254*/ 	.word	0x0000a600


	//   ....[120]....
        /*0258*/ 	.word	0x0000a6a0


	//   ....[121]....
        /*025c*/ 	.word	0x0000a740


	//   ....[122]....
        /*0260*/ 	.word	0x0000a7d0


	//   ....[123]....
        /*0264*/ 	.word	0x0000a870


	//   ....[124]....
        /*0268*/ 	.word	0x0000a910


	//   ....[125]....
        /*026c*/ 	.word	0x0000a9b0


	//   ....[126]....
        /*0270*/ 	.word	0x0000aa40


	//   ....[127]....
        /*0274*/ 	.word	0x0000aae0


	//   ....[128]....
        /*0278*/ 	.word	0x0000ab80


	//   ....[129]....
        /*027c*/ 	.word	0x0000ac20


	//   ....[130]....
        /*0280*/ 	.word	0x0000acb0


	//   ....[131]....
        /*0284*/ 	.word	0x0000ad50


	//   ....[132]....
        /*0288*/ 	.word	0x0000adf0


	//   ....[133]....
        /*028c*/ 	.word	0x0000ae90


	//   ....[134]....
        /*0290*/ 	.word	0x0000af20


	//   ....[135]....
        /*0294*/ 	.word	0x0000afc0


	//   ....[136]....
        /*0298*/ 	.word	0x0000b060


	//   ....[137]....
        /*029c*/ 	.word	0x0000b100


	//   ....[138]....
        /*02a0*/ 	.word	0x0000b190


	//   ....[139]....
        /*02a4*/ 	.word	0x0000b230


	//   ....[140]....
        /*02a8*/ 	.word	0x0000b2d0


	//   ....[141]....
        /*02ac*/ 	.word	0x0000b370


	//   ....[142]....
        /*02b0*/ 	.word	0x0000b400


	//   ....[143]....
        /*02b4*/ 	.word	0x0000b4a0


	//   ....[144]....
        /*02b8*/ 	.word	0x0000b540


	//   ....[145]....
        /*02bc*/ 	.word	0x0000b5e0


	//   ....[146]....
        /*02c0*/ 	.word	0x0000b650


	//   ....[147]....
        /*02c4*/ 	.word	0x0000b700


	//   ....[148]....
        /*02c8*/ 	.word	0x0000b770


	//   ....[149]....
        /*02cc*/ 	.word	0x0000b820


	//   ....[150]....
        /*02d0*/ 	.word	0x0000b8d0


	//   ....[151]....
        /*02d4*/ 	.word	0x0000b980


	//   ....[152]....
        /*02d8*/ 	.word	0x0000ba30


	//   ....[153]....
        /*02dc*/ 	.word	0x0000bae0


	//   ....[154]....
        /*02e0*/ 	.word	0x0000bb90


	//   ....[155]....
        /*02e4*/ 	.word	0x0000bc40


	//   ....[156]....
        /*02e8*/ 	.word	0x0000bcf0


	//   ....[157]....
        /*02ec*/ 	.word	0x0000bd60


	//   ....[158]....
        /*02f0*/ 	.word	0x0000be30


	//   ....[159]....
        /*02f4*/ 	.word	0x0000bec0


	//   ....[160]....
        /*02f8*/ 	.word	0x0000bf50


	//   ....[161]....
        /*02fc*/ 	.word	0x0000c720


	//   ....[162]....
        /*0300*/ 	.word	0x0000c790


	//   ....[163]....
        /*0304*/ 	.word	0x0000c850


	//   ....[164]....
        /*0308*/ 	.word	0x0000c8f0


	//   ....[165]....
        /*030c*/ 	.word	0x0000c990


	//   ....[166]....
        /*0310*/ 	.word	0x0000ca30


	//   ....[167]....
        /*0314*/ 	.word	0x0000cad0


	//   ....[168]....
        /*0318*/ 	.word	0x0000cb70


	//   ....[169]....
        /*031c*/ 	.word	0x0000cbe0


	//   ....[170]....
        /*0320*/ 	.word	0x0000cd50


	//   ....[171]....
        /*0324*/ 	.word	0x0000cde0


	//   ....[172]....
        /*0328*/ 	.word	0x0000ce70


	//   ....[173]....
        /*032c*/ 	.word	0x0000cf00


	//   ....[174]....
        /*0330*/ 	.word	0x0000cf70


	//   ....[175]....
        /*0334*/ 	.word	0x0000d000


	//   ....[176]....
        /*0338*/ 	.word	0x0000d090


	//   ....[177]....
        /*033c*/ 	.word	0x0000d100


	//   ....[178]....
        /*0340*/ 	.word	0x0000d1a0


	//   ....[179]....
        /*0344*/ 	.word	0x0000d240


	//   ....[180]....
        /*0348*/ 	.word	0x0000d2b0


	//   ....[181]....
        /*034c*/ 	.word	0x0000d350


	//   ....[182]....
        /*0350*/ 	.word	0x0000d410


	//   ....[183]....
        /*0354*/ 	.word	0x0000d4d0


	//   ....[184]....
        /*0358*/ 	.word	0x0000d580


	//   ....[185]....
        /*035c*/ 	.word	0x0000d630


	//   ....[186]....
        /*0360*/ 	.word	0x0000d6e0


	//   ....[187]....
        /*0364*/ 	.word	0x0000d780


	//   ....[188]....
        /*0368*/ 	.word	0x0000d830


	//   ....[189]....
        /*036c*/ 	.word	0x0000d940


	//   ....[190]....
        /*0370*/ 	.word	0x0000da70


	//   ....[191]....
        /*0374*/ 	.word	0x0000dbe0


	//   ....[192]....
        /*0378*/ 	.word	0x0000dd00


	//   ....[193]....
        /*037c*/ 	.word	0x0000de10


	//   ....[194]....
        /*0380*/ 	.word	0x0000df10


	//   ....[195]....
        /*0384*/ 	.word	0x0000e020


	//   ....[196]....
        /*0388*/ 	.word	0x0000e130


	//   ....[197]....
        /*038c*/ 	.word	0x0000e240


	//   ....[198]....
        /*0390*/ 	.word	0x0000e350


	//   ....[199]....
        /*0394*/ 	.word	0x0000e460


	//   ....[200]....
        /*0398*/ 	.word	0x0000e570


	//   ....[201]....
        /*039c*/ 	.word	0x0000e680


	//   ....[202]....
        /*03a0*/ 	.word	0x0000e790


	//   ....[203]....
        /*03a4*/ 	.word	0x0000e8a0


	//   ....[204]....
        /*03a8*/ 	.word	0x0000ea00


	//   ....[205]....
        /*03ac*/ 	.word	0x0000eb60


	//   ....[206]....
        /*03b0*/ 	.word	0x0000ecc0


	//   ....[207]....
        /*03b4*/ 	.word	0x0000ee20


	//   ....[208]....
        /*03b8*/ 	.word	0x0000ef80


	//   ....[209]....
        /*03bc*/ 	.word	0x0000f0e0


	//   ....[210]....
        /*03c0*/ 	.word	0x0000f240


	//   ....[211]....
        /*03c4*/ 	.word	0x0000f3a0


	//   ....[212]....
        /*03c8*/ 	.word	0x0000f500


	//   ....[213]....
        /*03cc*/ 	.word	0x0000f660


	//   ....[214]....
        /*03d0*/ 	.word	0x0000f7c0


	//   ....[215]....
        /*03d4*/ 	.word	0x0000f920


	//   ....[216]....
        /*03d8*/ 	.word	0x0000fa80


	//   ....[217]....
        /*03dc*/ 	.word	0x0000fbe0


	//   ....[218]....
        /*03e0*/ 	.word	0x0000fd40


	//   ....[219]....
        /*03e4*/ 	.word	0x0000fea0


	//   ....[220]....
        /*03e8*/ 	.word	0x00010000


	//   ....[221]....
        /*03ec*/ 	.word	0x00010160


	//   ....[222]....
        /*03f0*/ 	.word	0x000102c0


	//   ....[223]....
        /*03f4*/ 	.word	0x00010420


	//   ....[224]....
        /*03f8*/ 	.word	0x00010580


	//   ....[225]....
        /*03fc*/ 	.word	0x000106e0


	//   ....[226]....
        /*0400*/ 	.word	0x00010850


	//   ....[227]....
        /*0404*/ 	.word	0x000109b0


	//   ....[228]....
        /*0408*/ 	.word	0x00010b10


	//   ....[229]....
        /*040c*/ 	.word	0x00010c70


	//   ....[230]....
        /*0410*/ 	.word	0x00010dd0


	//   ....[231]....
        /*0414*/ 	.word	0x00010f30


	//   ....[232]....
        /*0418*/ 	.word	0x00011090


	//   ....[233]....
        /*041c*/ 	.word	0x000111f0


	//   ....[234]....
        /*0420*/ 	.word	0x00011350


	//   ....[235]....
        /*0424*/ 	.word	0x000114b0


	//   ....[236]....
        /*0428*/ 	.word	0x00011610


	//   ....[237]....
        /*042c*/ 	.word	0x00015d50


	//----- nvinfo : EIATTR_EXIT_INSTR_OFFSETS
	.align		4
.L_57:
        /*0430*/ 	.byte	0x04, 0x1c
        /*0432*/ 	.short	(.L_59 - .L_58)


	//   ....[0]....
.L_58:
        /*0434*/ 	.word	0x0000bf80


	//   ....[1]....
        /*0438*/ 	.word	0x0000c150


	//   ....[2]....
        /*043c*/ 	.word	0x00015df0


	//----- nvinfo : EIATTR_CRS_STACK_SIZE
	.align		4
.L_59:
        /*0440*/ 	.byte	0x04, 0x1e
        /*0442*/ 	.short	(.L_61 - .L_60)
.L_60:
        /*0444*/ 	.word	0x00000000


	//----- nvinfo : EIATTR_CBANK_PARAM_SIZE
	.align		4
.L_61:
        /*0448*/ 	.byte	0x03, 0x19
        /*044a*/ 	.short	0x0020


	//----- nvinfo : EIATTR_PARAM_CBANK
	.align		4
        /*044c*/ 	.byte	0x04, 0x0a
        /*044e*/ 	.short	(.L_63 - .L_62)
	.align		4
.L_62:
        /*0450*/ 	.word	index@(.nv.constant0._Z30find_passwords_optimized_multiPKhS0_iiy)
        /*0454*/ 	.short	0x0380
        /*0456*/ 	.short	0x0020


	//----- nvinfo : EIATTR_SW_WAR
	.align		4
.L_63:
        /*0458*/ 	.byte	0x04, 0x36
        /*045a*/ 	.short	(.L_65 - .L_64)
.L_64:
        /*045c*/ 	.word	0x00000008
.L_65:


//--------------------- .nv.callgraph             --------------------------
	.section	.nv.callgraph,"",@"SHT_CUDA_CALLGRAPH"
	.align	4
	.sectionentsize	8
	.align		4
        /*0000*/ 	.word	0x00000000
	.align		4
        /*0004*/ 	.word	0xffffffff
	.align		4
        /*0008*/ 	.word	index@(_Z30find_passwords_optimized_multiPKhS0_iiy)
	.align		4
        /*000c*/ 	.word	index@(vprintf)
	.align		4
        /*0010*/ 	.word	0x00000000
	.align		4
        /*0014*/ 	.word	0xfffffffe
	.align		4
        /*0018*/ 	.word	0x00000000
	.align		4
        /*001c*/ 	.word	0xfffffffd
	.align		4
        /*0020*/ 	.word	0x00000000
	.align		4
        /*0024*/ 	.word	0xfffffffc


//--------------------- .nv.constant4             --------------------------
	.section	.nv.constant4,"a",@progbits
	.align	8
	.align		8
.nv.constant4:
        /*0000*/ 	.dword	vprintf
	.align		8
        /*0008*/ 	.dword	hash_table
	.align		8
        /*0010*/ 	.dword	bloom_filter
	.align		8
        /*0018*/ 	.dword	$str
	.align		8
        /*0020*/ 	.dword	$str$1
	.align		8
        /*0028*/ 	.dword	$str$2
	.align		8
        /*0030*/ 	.dword	$str$3
	.align		8
        /*0038*/ 	.dword	$str$4
	.align		8
        /*0040*/ 	.dword	$str$5
	.align		8
        /*0048*/ 	.dword	$str$6
	.align		8
        /*0050*/ 	.dword	$str$7
	.align		8
        /*0058*/ 	.dword	$str$8
	.align		8
        /*0060*/ 	.dword	$str$15
	.align		8
        /*0068*/ 	.dword	$str$16
	.align		8
        /*0070*/ 	.dword	$str$17
	.align		8
        /*0078*/ 	.dword	$str$18
	.align		8
        /*0080*/ 	.dword	$str$19
	.align		8
        /*0088*/ 	.dword	$str$20
	.align		8
        /*0090*/ 	.dword	$str$21
	.align		8
        /*0098*/ 	.dword	$str$22
	.align		8
        /*00a0*/ 	.dword	$str$23
	.align		8
        /*00a8*/ 	.dword	$str$24
	.align		8
        /*00b0*/ 	.dword	$str$25
	.align		8
        /*00b8*/ 	.dword	$str$26
	.align		8
        /*00c0*/ 	.dword	$str$27
	.align		8
        /*00c8*/ 	.dword	$str$28
	.align		8
        /*00d0*/ 	.dword	$str$29
	.align		8
        /*00d8*/ 	.dword	$str$30
	.align		8
        /*00e0*/ 	.dword	$str$31
	.align		8
        /*00e8*/ 	.dword	$str$32
	.align		8
        /*00f0*/ 	.dword	$str$33


//--------------------- .nv.constant3             --------------------------
	.section	.nv.constant3,"a",@progbits
	.align	8
.nv.constant3:
	.type		total_passwords,@object
	.size		total_passwords,(d_target_salt - total_passwords)
total_passwords:
        /*0000*/ 	.byte	0x40, 0xd0, 0x8e, 0x39, 0x0d, 0x00, 0x00, 0x00
	.type		d_target_salt,@object
	.size		d_target_salt,(d_target_hash - d_target_salt)
d_target_salt:
	.zero		17
	.type		d_target_hash,@object
	.size		d_target_hash,(.L_2 - d_target_hash)
d_target_hash:
	.zero		32
.L_2:
	.zero		3
	.type		K,@object
	.size		K,(PRESET_M - K)
K:
        /*003c*/ 	.byte	0x98, 0x2f, 0x8a, 0x42, 0x91, 0x44, 0x37, 0x71, 0xcf, 0xfb, 0xc0, 0xb5, 0xa5, 0xdb, 0xb5, 0xe9
        /* <DEDUP_REMOVED lines=15> */
	.type		PRESET_M,@object
	.size		PRESET_M,(charset - PRESET_M)
PRESET_M:
        /* <DEDUP_REMOVED lines=16> */
	.type		charset,@object
	.size		charset,(.L_7 - charset)
charset:
        /*023c*/ 	.byte	0x61, 0x62, 0x63, 0x64, 0x65, 0x66, 0x67, 0x68, 0x69, 0x6a, 0x6b, 0x6c, 0x6d, 0x6e, 0x6f, 0x70
        /*024c*/ 	.byte	0x71, 0x72, 0x73, 0x74, 0x75, 0x76, 0x77, 0x78, 0x79, 0x7a, 0x41, 0x42, 0x43, 0x44, 0x45, 0x46
        /*025c*/ 	.byte	0x47, 0x48, 0x49, 0x4a, 0x4b, 0x4c, 0x4d, 0x4e, 0x4f, 0x50, 0x51, 0x52, 0x53, 0x54, 0x55, 0x56
        /*026c*/ 	.byte	0x57, 0x58, 0x59, 0x5a, 0x30, 0x31, 0x32, 0x33, 0x34, 0x35, 0x36, 0x37, 0x38, 0x39, 0x00
.L_7:


//--------------------- .text._Z30find_passwords_optimized_multiPKhS0_iiy --------------------------
	.section	.text._Z30find_passwords_optimized_multiPKhS0_iiy,"ax",@progbits
	.align	128
        .global         _Z30find_passwords_optimized_multiPKhS0_iiy
        .type           _Z30find_passwords_optimized_multiPKhS0_iiy,@function
        .size           _Z30find_passwords_optimized_multiPKhS0_iiy,(.L_x_244 - _Z30find_passwords_optimized_multiPKhS0_iiy)
        .other          _Z30find_passwords_optimized_multiPKhS0_iiy,@"STO_CUDA_ENTRY STV_DEFAULT"
_Z30find_passwords_optimized_multiPKhS0_iiy:
.text._Z30find_passwords_optimized_multiPKhS0_iiy:
[----:B------:R-:W0:Y:S01]  /*0000*/  LDC R1, c[0x0][0x37c] ;  /* 0x0000df00ff017b82 */ /* 0x000e220000000800 */
[----:B------:R-:W1:Y:S01]  /*0010*/  S2R R7, SR_TID.X ;  /* 0x0000000000077919 */ /* 0x000e620000002100 */
[----:B------:R-:W1:Y:S06]  /*0020*/  LDCU UR4, c[0x0][0x390] ;  /* 0x00007200ff0477ac */ /* 0x000e6c0008000800 */
[----:B------:R-:W2:Y:S01]  /*0030*/  LDC.64 R8, c[0x0][0x398] ;  /* 0x0000e600ff087b82 */ /* 0x000ea20000000a00 */
[----:B0-----:R-:W-:Y:S01]  /*0040*/  VIADD R1, R1, 0xffffffa0 ;  /* 0xffffffa001017836 */ /* 0x001fe20000000000 */
[----:B------:R-:W0:Y:S01]  /*0050*/  LDCU.64 UR36, c[0x0][0x358] ;  /* 0x00006b00ff2477ac */ /* 0x000e220008000a00 */
[----:B-1----:R-:W-:-:S13]  /*0060*/  ISETP.GE.U32.AND P0, PT, R7, UR4, PT ;  /* 0x0000000407007c0c */ /* 0x002fda000bf06070 */
[----:B------:R-:W1:Y:S02]  /*0070*/  @!P0 LDC.64 R4, c[0x0][0x388] ;  /* 0x0000e200ff048b82 */ /* 0x000e640000000a00 */
[----:B-1----:R-:W-:-:S05]  /*0080*/  @!P0 LEA R4, P1, R7, R4, 0x5 ;  /* 0x0000000407048211 */ /* 0x002fca00078228ff */
[----:B------:R-:W-:-:S06]  /*0090*/  @!P0 IMAD.X R5, RZ, RZ, R5, P1 ;  /* 0x000000ffff058224 */ /* 0x000fcc00008e0605 */
[----:B0-----:R-:W3:Y:S01]  /*00a0*/  @!P0 LDG.E.64.CONSTANT R4, desc[UR36][R4.64] ;  /* 0x0000002404048981 */ /* 0x001ee2000c1e9b00 */
[----:B------:R-:W0:Y:S01]  /*00b0*/  S2UR UR4, SR_CTAID.X ;  /* 0x00000000000479c3 */ /* 0x000e220000002500 */
[----:B------:R-:W1:Y:S01]  /*00c0*/  LDCU UR7, c[0x0][0x2fc] ;  /* 0x00005f80ff0777ac */ /* 0x000e620008000800 */
[----:B------:R-:W-:Y:S01]  /*00d0*/  @!P0 MOV R0, 0x400 ;  /* 0x0000040000008802 */ /* 0x000fe20000000f00 */
[----:B------:R-:W4:Y:S01]  /*00e0*/  @!P0 S2R R3, SR_CgaCtaId ;  /* 0x0000000000038919 */ /* 0x000f220000008800 */
[----:B------:R-:W-:Y:S01]  /*00f0*/  BSSY.RECONVERGENT B6, `(.L_x_0) ;  /* 0x0000b57000067945 */ /* 0x000fe20003800200 */
[----:B------:R-:W0:Y:S01]  /*0100*/  LDCU UR5, c[0x0][0x360] ;  /* 0x00006c00ff0577ac */ /* 0x000e220008000800 */
[----:B------:R-:W5:Y:S01]  /*0110*/  LDCU UR6, c[0x0][0x2f8] ;  /* 0x00005f00ff0677ac */ /* 0x000f620008000800 */
[----:B0-----:R-:W-:Y:S01]  /*0120*/  UIMAD UR4, UR4, UR5, URZ ;  /* 0x00000005040472a4 */ /* 0x001fe2000f8e02ff */
[----:B----4-:R-:W-:-:S05]  /*0130*/  @!P0 LEA R0, R3, R0, 0x18 ;  /* 0x0000000003008211 */ /* 0x010fca00078ec0ff */
[----:B------:R-:W-:Y:S01]  /*0140*/  @!P0 IMAD R3, R7, 0x8, R0 ;  /* 0x0000000807038824 */ /* 0x000fe200078e0200 */
[----:B--2---:R-:W-:-:S04]  /*0150*/  IADD3 R7, P1, P2, R8, UR4, R7 ;  /* 0x0000000408077c10 */ /* 0x004fc8000fa3e007 */
[----:B------:R-:W-:Y:S02]  /*0160*/  IADD3.X R0, PT, PT, RZ, R9, RZ, P1, P2 ;  /* 0x00000009ff007210 */ /* 0x000fe40000fe44ff */
[----:B-----5:R-:W-:-:S05]  /*0170*/  IADD3 R212, P1, PT, R1, UR6, RZ ;  /* 0x0000000601d47c10 */ /* 0x020fca000ff3e0ff */
[----:B-1----:R-:W-:Y:S01]  /*0180*/  IMAD.X R2, RZ, RZ, UR7, P1 ;  /* 0x00000007ff027e24 */ /* 0x002fe200088e06ff */
[----:B---3--:R0:W-:Y:S01]  /*0190*/  @!P0 STS.64 [R3], R4 ;  /* 0x0000000403008388 */ /* 0x0081e20000000a00 */
[----:B------:R-:W-:Y:S01]  /*01a0*/  BAR.SYNC.DEFER_BLOCKING 0x0 ;  /* 0x0000000000007b1d */ /* 0x000fe20000010000 */
[----:B------:R-:W-:-:S04]  /*01b0*/  ISETP.NE.U32.AND P0, PT, R7, RZ, PT ;  /* 0x000000ff0700720c */ /* 0x000fc80003f05070 */
[----:B------:R-:W-:-:S13]  /*01c0*/  ISETP.NE.AND.EX P0, PT, R0, RZ, PT, P0 ;  /* 0x000000ff0000720c */ /* 0x000fda0003f05300 */
[----:B0-----:R-:W-:Y:S05]  /*01d0*/  @P0 BRA `(.L_x_1) ;  /* 0x000000b400200947 */ /* 0x001fea0003800000 */
[----:B------:R-:W-:Y:S01]  /*01e0*/  IMAD.MOV.U32 R9, RZ, RZ, 0x54 ;  /* 0x00000054ff097424 */ /* 0x000fe200078e00ff */
[----:B------:R-:W-:Y:S01]  /*01f0*/  MOV R219, 0x0 ;  /* 0x0000000000db7802 */ /* 0x000fe20000000f00 */
[----:B------:R-:W-:Y:S01]  /*0200*/  IMAD.MOV.U32 R0, RZ, RZ, 0x6a ;  /* 0x0000006aff007424 */ /* 0x000fe200078e00ff */
[----:B------:R-:W-:Y:S01]  /*0210*/  STL.U8 [R1+0x46], RZ ;  /* 0x000046ff01007387 */ /* 0x000fe20000100000 */
[----:B------:R-:W-:Y:S01]  /*0220*/  IMAD.MOV.U32 R3, RZ, RZ, 0x4e ;  /* 0x0000004eff037424 */ /* 0x000fe200078e00ff */
[----:B------:R-:W0:Y:S01]  /*0230*/  LDCU.64 UR4, c[0x4][0x18] ;  /* 0x01000300ff0477ac */ /* 0x000e220008000a00 */
[----:B------:R-:W-:Y:S01]  /*0240*/  IMAD.MOV.U32 R10, RZ, RZ, 0x41 ;  /* 0x00000041ff0a7424 */ /* 0x000fe200078e00ff */
[----:B------:R1:W-:Y:S01]  /*0250*/  STL.U8 [R1+0x44], R9 ;  /* 0x0000440901007387 */ /* 0x0003e20000100000 */
[----:B------:R-:W-:Y:S01]  /*0260*/  IMAD.MOV.U32 R6, RZ, RZ, 0x64 ;  /* 0x00000064ff067424 */ /* 0x000fe200078e00ff */
[C---:B------:R-:W-:Y:S01]  /*0270*/  IADD3 R25, P0, PT, R212.reuse, 0x18, RZ ;  /* 0x00000018d4197810 */ /* 0x040fe20007f1e0ff */
[----:B------:R-:W-:Y:S01]  /*0280*/  IMAD.MOV.U32 R7, RZ, RZ, 0x52 ;  /* 0x00000052ff077424 */ /* 0x000fe200078e00ff */
[----:B------:R-:W-:Y:S01]  /*0290*/  STL.U8 [R1+0x40], R0 ;  /* 0x0000400001007387 */ /* 0x000fe20000100000 */
[----:B------:R-:W-:-:S02]  /*02a0*/  IADD3 R23, P1, PT, R212, 0x20, RZ ;  /* 0x00000020d4177810 */ /* 0x000fc40007f3e0ff */
[C---:B------:R-:W-:Y:S01]  /*02b0*/  IADD3 R18, P2, PT, R212.reuse, 0x30, RZ ;  /* 0x00000030d4127810 */ /* 0x040fe20007f5e0ff */
[----:B------:R-:W-:Y:S01]  /*02c0*/  STL.U8 [R1+0x41], R3 ;  /* 0x0000410301007387 */ /* 0x000fe20000100000 */
[C---:B------:R-:W-:Y:S01]  /*02d0*/  IADD3 R214, P3, PT, R212.reuse, 0x38, RZ ;  /* 0x00000038d4d67810 */ /* 0x040fe20007f7e0ff */
[----:B-1----:R1:W2:Y:S01]  /*02e0*/  LDC.64 R8, c[0x4][R219] ;  /* 0x01000000db087b82 */ /* 0x0022a20000000a00 */
[----:B------:R-:W-:Y:S01]  /*02f0*/  IADD3 R26, P4, PT, R212, 0x40, RZ ;  /* 0x00000040d41a7810 */ /* 0x000fe20007f9e0ff */
[----:B------:R-:W-:Y:S01]  /*0300*/  STL.U8 [R1+0x45], R10 ;  /* 0x0000450a01007387 */ /* 0x000fe20000100000 */
[--C-:B------:R-:W-:Y:S02]  /*0310*/  IMAD.X R24, RZ, RZ, R2.reuse, P0 ;  /* 0x000000ffff187224 */ /* 0x100fe400000e0602 */
[----:B------:R-:W-:Y:S01]  /*0320*/  IMAD.X R22, RZ, RZ, R2, P1 ;  /* 0x000000ffff167224 */ /* 0x000fe200008e0602 */
[----:B------:R-:W-:Y:S01]  /*0330*/  STL.U8 [R1+0x42], R6 ;  /* 0x0000420601007387 */ /* 0x000fe20000100000 */
[----:B0-----:R-:W-:-:S02]  /*0340*/  IMAD.U32 R4, RZ, RZ, UR4 ;  /* 0x00000004ff047e24 */ /* 0x001fc4000f8e00ff */
[----:B------:R-:W-:Y:S01]  /*0350*/  IMAD.U32 R5, RZ, RZ, UR5 ;  /* 0x00000005ff057e24 */ /* 0x000fe2000f8e00ff */
[----:B------:R0:W-:Y:S01]  /*0360*/  STL.U8 [R1+0x43], R7 ;  /* 0x0000430701007387 */ /* 0x0001e20000100000 */
[--C-:B------:R-:W-:Y:S02]  /*0370*/  IMAD.X R16, RZ, RZ, R2.reuse, P2 ;  /* 0x000000ffff107224 */ /* 0x100fe400010e0602 */
[--C-:B------:R-:W-:Y:S02]  /*0380*/  IMAD.X R213, RZ, RZ, R2.reuse, P3 ;  /* 0x000000ffffd57224 */ /* 0x100fe400018e0602 */
[----:B------:R-:W-:Y:S01]  /*0390*/  IMAD.X R27, RZ, RZ, R2, P4 ;  /* 0x000000ffff1b7224 */ /* 0x000fe200020e0602 */
[----:B01----:R-:W-:-:S07]  /*03a0*/  CS2R R6, SRZ ;  /* 0x0000000000067805 */ /* 0x003fce000001ff00 */
[----:B------:R-:W-:-:S07]  /*03b0*/  LEPC R20, `(.L_x_2) ;  /* 0x000000001014794e */ /* 0x000fce0000000000 */
[----:B--2---:R-:W-:Y:S05]  /*03c0*/  CALL.ABS.NOINC R8 ;  /* 0x0000000008007343 */ /* 0x004fea0003c00000 */
.L_x_2:
[----:B------:R0:W1:Y:S01]  /*03d0*/  LDC.64 R8, c[0x4][R219] ;  /* 0x01000000db087b82 */ /* 0x0000620000000a00 */
[----:B------:R0:W-:Y:S01]  /*03e0*/  STL.64 [R1+0x38], R26 ;  /* 0x0000381a01007387 */ /* 0x0001e20000100a00 */
[----:B------:R-:W2:Y:S01]  /*03f0*/  LDCU.64 UR4, c[0x4][0x20] ;  /* 0x01000400ff0477ac */ /* 0x000ea20008000a00 */
[----:B------:R-:W-:Y:S02]  /*0400*/  IMAD.MOV.U32 R6, RZ, RZ, R214 ;  /* 0x000000ffff067224 */ /* 0x000fe400078e00d6 */
[----:B------:R-:W-:Y:S02]  /*0410*/  IMAD.MOV.U32 R7, RZ, RZ, R213 ;  /* 0x000000ffff077224 */ /* 0x000fe400078e00d5 */
[----:B--2---:R-:W-:Y:S02]  /*0420*/  IMAD.U32 R4, RZ, RZ, UR4 ;  /* 0x00000004ff047e24 */ /* 0x004fe4000f8e00ff */
[----:B0-----:R-:W-:-:S07]  /*0430*/  IMAD.U32 R5, RZ, RZ, UR5 ;  /* 0x00000005ff057e24 */ /* 0x001fce000f8e00ff */
[----:B------:R-:W-:-:S07]  /*0440*/  LEPC R20, `(.L_x_3) ;  /* 0x000000001014794e */ /* 0x000fce0000000000 */
[----:B-1----:R-:W-:Y:S05]  /*0450*/  CALL.ABS.NOINC R8 ;  /* 0x0000000008007343 */ /* 0x002fea0003c00000 */
.L_x_3:
[----:B------:R0:W1:Y:S01]  /*0460*/  LDC.64 R8, c[0x4][R219] ;  /* 0x01000000db087b82 */ /* 0x0000620000000a00 */
[----:B------:R-:W2:Y:S01]  /*0470*/  LDCU.64 UR4, c[0x4][0x28] ;  /* 0x01000500ff0477ac */ /* 0x000ea20008000a00 */
[----:B------:R-:W-:Y:S01]  /*0480*/  CS2R R6, SRZ ;  /* 0x0000000000067805 */ /* 0x000fe2000001ff00 */
[----:B--2---:R-:W-:Y:S02]  /*0490*/  IMAD.U32 R4, RZ, RZ, UR4 ;  /* 0x00000004ff047e24 */ /* 0x004fe4000f8e00ff */
[----:B0-----:R-:W-:-:S07]  /*04a0*/  IMAD.U32 R5, RZ, RZ, UR5 ;  /* 0x00000005ff057e24 */ /* 0x001fce000f8e00ff */
[----:B------:R-:W-:-:S07]  /*04b0*/  LEPC R20, `(.L_x_4) ;  /* 0x000000001014794e */ /* 0x000fce0000000000 */
[----:B-1----:R-:W-:Y:S05]  /*04c0*/  CALL.ABS.NOINC R8 ;  /* 0x0000000008007343 */ /* 0x002fea0003c00000 */
.L_x_4:
[----:B------:R-:W0:Y:S01]  /*04d0*/  LDC.64 R8, c[0x0][0x380] ;  /* 0x0000e000ff087b82 */ /* 0x000e220000000a00 */
[----:B------:R-:W1:Y:S01]  /*04e0*/  LDCU.64 UR4, c[0x4][0x30] ;  /* 0x01000600ff0477ac */ /* 0x000e620008000a00 */
[----:B0-----:R-:W2:Y:S06]  /*04f0*/  LDG.E.U8.CONSTANT R26, desc[UR36][R8.64] ;  /* 0x00000024081a7981 */ /* 0x001eac000c1e9100 */
[----:B------:R0:W3:Y:S01]  /*0500*/  LDC.64 R10, c[0x4][R219] ;  /* 0x01000000db0a7b82 */ /* 0x0000e20000000a00 */
[----:B-1----:R-:W-:Y:S02]  /*0510*/  IMAD.U32 R4, RZ, RZ, UR4 ;  /* 0x00000004ff047e24 */ /* 0x002fe4000f8e00ff */
[----:B------:R-:W-:-:S02]  /*0520*/  IMAD.U32 R5, RZ, RZ, UR5 ;  /* 0x00000005ff057e24 */ /* 0x000fc4000f8e00ff */
[----:B------:R-:W-:Y:S02]  /*0530*/  IMAD.MOV.U32 R6, RZ, RZ, R214 ;  /* 0x000000ffff067224 */ /* 0x000fe400078e00d6 */
[----:B------:R-:W-:Y:S01]  /*0540*/  IMAD.MOV.U32 R7, RZ, RZ, R213 ;  /* 0x000000ffff077224 */ /* 0x000fe200078e00d5 */
[----:B--23--:R0:W-:Y:S06]  /*0550*/  STL [R1+0x38], R26 ;  /* 0x0000381a01007387 */ /* 0x00c1ec0000100800 */
[----:B------:R-:W-:-:S07]  /*0560*/  LEPC R20, `(.L_x_5) ;  /* 0x000000001014794e */ /* 0x000fce0000000000 */
[----:B0-----:R-:W-:Y:S05]  /*0570*/  CALL.ABS.NOINC R10 ;  /* 0x000000000a007343 */ /* 0x001fea0003c00000 */
.L_x_5:
        /* <DEDUP_REMOVED lines=11> */
.L_x_6:
        /* <DEDUP_REMOVED lines=11> */
.L_x_7:
        /* <DEDUP_REMOVED lines=11> */
.L_x_8:
        /* <DEDUP_REMOVED lines=11> */
.L_x_9:
        /* <DEDUP_REMOVED lines=11> */
.L_x_10:
        /* <DEDUP_REMOVED lines=11> */
.L_x_11:
        /* <DEDUP_REMOVED lines=11> */
.L_x_12:
[----:B------:R0:W1:Y:S01]  /*0a50*/  LDC.64 R8, c[0x4][R219] ;  /* 0x01000000db087b82 */ /* 0x0000620000000a00 */
[----:B------:R-:W2:Y:S01]  /*0a60*/  LDCU.64 UR4, c[0x4][0x38] ;  /* 0x01000700ff0477ac */ /* 0x000ea20008000a00 */
[----:B------:R-:W-:Y:S01]  /*0a70*/  CS2R R6, SRZ ;  /* 0x0000000000067805 */ /* 0x000fe2000001ff00 */
[----:B--2---:R-:W-:Y:S02]  /*0a80*/  IMAD.U32 R4, RZ, RZ, UR4 ;  /* 0x00000004ff047e24 */ /* 0x004fe4000f8e00ff */
[----:B0-----:R-:W-:-:S07]  /*0a90*/  IMAD.U32 R5, RZ, RZ, UR5 ;  /* 0x00000005ff057e24 */ /* 0x001fce000f8e00ff */
[----:B------:R-:W-:-:S07]  /*0aa0*/  LEPC R20, `(.L_x_13) ;  /* 0x000000001014794e */ /* 0x000fce0000000000 */
[----:B-1----:R-:W-:Y:S05]  /*0ab0*/  CALL.ABS.NOINC R8 ;  /* 0x0000000008007343 */ /* 0x002fea0003c00000 */
.L_x_13:
[----:B------:R0:W1:Y:S01]  /*0ac0*/  LDC.64 R8, c[0x4][R219] ;  /* 0x01000000db087b82 */ /* 0x0000620000000a00 */
[----:B------:R-:W2:Y:S01]  /*0ad0*/  LDCU.64 UR4, c[0x4][0xd0] ;  /* 0x01001a00ff0477ac */ /* 0x000ea20008000a00 */
[----:B------:R-:W-:Y:S01]  /*0ae0*/  CS2R R6, SRZ ;  /* 0x0000000000067805 */ /* 0x000fe2000001ff00 */
[----:B--2---:R-:W-:Y:S02]  /*0af0*/  IMAD.U32 R4, RZ, RZ, UR4 ;  /* 0x00000004ff047e24 */ /* 0x004fe4000f8e00ff */
[----:B0-----:R-:W-:-:S07]  /*0b00*/  IMAD.U32 R5, RZ, RZ, UR5 ;  /* 0x00000005ff057e24 */ /* 0x001fce000f8e00ff */
[----:B------:R-:W-:-:S07]  /*0b10*/  LEPC R20, `(.L_x_14) ;  /* 0x000000001014794e */ /* 0x000fce0000000000 */
[----:B-1----:R-:W-:Y:S05]  /*0b20*/  CALL.ABS.NOINC R8 ;  /* 0x0000000008007343 */ /* 0x002fea0003c00000 */
.L_x_14:
[----:B------:R0:W1:Y:S01]  /*0b30*/  LDC.64 R8, c[0x4][R219] ;  /* 0x01000000db087b82 */ /* 0x0000620000000a00 */
[----:B------:R-:W2:Y:S01]  /*0b40*/  LDCU.64 UR4, c[0x4][0xd8] ;  /* 0x01001b00ff0477ac */ /* 0x000ea20008000a00 */
[----:B------:R-:W-:Y:S01]  /*0b50*/  CS2R R6, SRZ ;  /* 0x0000000000067805 */ /* 0x000fe2000001ff00 */
[----:B--2---:R-:W-:Y:S02]  /*0b60*/  IMAD.U32 R4, RZ, RZ, UR4 ;  /* 0x00000004ff047e24 */ /* 0x004fe4000f8e00ff */
[----:B0-----:R-:W-:-:S07]  /*0b70*/  IMAD.U32 R5, RZ, RZ, UR5 ;  /* 0x00000005ff057e24 */ /* 0x001fce000f8e00ff */
[----:B------:R-:W-:-:S07]  /*0b80*/  LEPC R20, `(.L_x_15) ;  /* 0x000000001014794e */ /* 0x000fce0000000000 */
[----:B-1----:R-:W-:Y:S05]  /*0b90*/  CALL.ABS.NOINC R8 ;  /* 0x0000000008007343 */ /* 0x002fea0003c00000 */
.L_x_15:
[----:B------:R0:W-:Y:S01]  /*0ba0*/  STL [R1+0x20], R26 ;  /* 0x0000201a01007387 */ /* 0x0001e20000100800 */
[----:B------:R0:W1:Y:S01]  /*0bb0*/  LDC.64 R8, c[0x4][R219] ;  /* 0x01000000db087b82 */ /* 0x0000620000000a00 */
[----:B------:R-:W2:Y:S01]  /*0bc0*/  LDCU.64 UR4, c[0x4][0xc0] ;  /* 0x01001800ff0477ac */ /* 0x000ea20008000a00 */
[----:B------:R-:W-:Y:S02]  /*0bd0*/  IMAD.MOV.U32 R6, RZ, RZ, R23 ;  /* 0x000000ffff067224 */ /* 0x000fe400078e0017 */
[----:B------:R-:W-:Y:S02]  /*0be0*/  IMAD.MOV.U32 R7, RZ, RZ, R22 ;  /* 0x000000ffff077224 */ /* 0x000fe400078e0016 */
[----:B--2---:R-:W-:Y:S02]  /*0bf0*/  IMAD.U32 R4, RZ, RZ, UR4 ;  /* 0x00000004ff047e24 */ /* 0x004fe4000f8e00ff */
[----:B0-----:R-:W-:-:S07]  /*0c00*/  IMAD.U32 R5, RZ, RZ, UR5 ;  /* 0x00000005ff057e24 */ /* 0x001fce000f8e00ff */
[----:B------:R-:W-:-:S07]  /*0c10*/  LEPC R20, `(.L_x_16) ;  /* 0x000000001014794e */ /* 0x000fce0000000000 */
[----:B-1----:R-:W-:Y:S05]  /*0c20*/  CALL.ABS.NOINC R8 ;  /* 0x0000000008007343 */ /* 0x002fea0003c00000 */
.L_x_16:
        /* <DEDUP_REMOVED lines=9> */
.L_x_17:
        /* <DEDUP_REMOVED lines=9> */
.L_x_18:
        /* <DEDUP_REMOVED lines=9> */
.L_x_19:
        /* <DEDUP_REMOVED lines=9> */
.L_x_20:
        /* <DEDUP_REMOVED lines=9> */
.L_x_21:
        /* <DEDUP_REMOVED lines=9> */
.L_x_22:
        /* <DEDUP_REMOVED lines=9> */
.L_x_23:
[----:B------:R0:W1:Y:S01]  /*1020*/  LDC.64 R8, c[0x4][R219] ;  /* 0x01000000db087b82 */ /* 0x0000620000000a00 */
[----:B------:R-:W2:Y:S01]  /*1030*/  LDCU.64 UR4, c[0x4][0x38] ;  /* 0x01000700ff0477ac */ /* 0x000ea20008000a00 */
[----:B------:R-:W-:Y:S01]  /*1040*/  CS2R R6, SRZ ;  /* 0x0000000000067805 */ /* 0x000fe2000001ff00 */
[----:B--2---:R-:W-:Y:S02]  /*1050*/  IMAD.U32 R4, RZ, RZ, UR4 ;  /* 0x00000004ff047e24 */ /* 0x004fe4000f8e00ff */
[----:B0-----:R-:W-:-:S07]  /*1060*/  IMAD.U32 R5, RZ, RZ, UR5 ;  /* 0x00000005ff057e24 */ /* 0x001fce000f8e00ff */
[----:B------:R-:W-:-:S07]  /*1070*/  LEPC R20, `(.L_x_24) ;  /* 0x000000001014794e */ /* 0x000fce0000000000 */
[----:B-1----:R-:W-:Y:S05]  /*1080*/  CALL.ABS.NOINC R8 ;  /* 0x0000000008007343 */ /* 0x002fea0003c00000 */
.L_x_24:
[----:B------:R0:W1:Y:S01]  /*1090*/  LDC.64 R8, c[0x4][R219] ;  /* 0x01000000db087b82 */ /* 0x0000620000000a00 */
[----:B------:R-:W2:Y:S01]  /*10a0*/  LDCU.64 UR4, c[0x4][0xe0] ;  /* 0x01001c00ff0477ac */ /* 0x000ea20008000a00 */
[----:B------:R-:W-:Y:S01]  /*10b0*/  IMAD R3, R26, 0x100, R28 ;  /* 0x000001001a037824 */ /* 0x000fe200078e021c */
[----:B------:R-:W-:Y:S01]  /*10c0*/  CS2R R6, SRZ ;  /* 0x0000000000067805 */ /* 0x000fe2000001ff00 */
[----:B------:R-:W-:Y:S02]  /*10d0*/  IMAD R5, R34, 0x100, R36 ;  /* 0x0000010022057824 */ /* 0x000fe400078e0224 */
[----:B------:R-:W-:Y:S02]  /*10e0*/  IMAD R3, R3, 0x100, R30 ;  /* 0x0000010003037824 */ /* 0x000fe400078e021e */
[----:B------:R-:W-:Y:S02]  /*10f0*/  IMAD R19, R5, 0x100, R38 ;  /* 0x0000010005137824 */ /* 0x000fe400078e0226 */
[----:B------:R-:W-:-:S02]  /*1100*/  IMAD.U32 R17, R3, 0x100, R32 ;  /* 0x0000010003117824 */ /* 0x000fc400078e0020 */
[----:B------:R-:W-:Y:S02]  /*1110*/  IMAD.U32 R19, R19, 0x100, R40 ;  /* 0x0000010013137824 */ /* 0x000fe400078e0028 */
[----:B--2---:R-:W-:Y:S02]  /*1120*/  IMAD.U32 R4, RZ, RZ, UR4 ;  /* 0x00000004ff047e24 */ /* 0x004fe4000f8e00ff */
[----:B0-----:R-:W-:-:S07]  /*1130*/  IMAD.U32 R5, RZ, RZ, UR5 ;  /* 0x00000005ff057e24 */ /* 0x001fce000f8e00ff */
[----:B------:R-:W-:-:S07]  /*1140*/  LEPC R20, `(.L_x_25) ;  /* 0x000000001014794e */ /* 0x000fce0000000000 */
[----:B-1----:R-:W-:Y:S05]  /*1150*/  CALL.ABS.NOINC R8 ;  /* 0x0000000008007343 */ /* 0x002fea0003c00000 */
.L_x_25:
        /* <DEDUP_REMOVED lines=9> */
.L_x_26:
        /* <DEDUP_REMOVED lines=9> */
.L_x_27:
[----:B------:R0:W1:Y:S01]  /*1280*/  LDC.64 R8, c[0x4][R219] ;  /* 0x01000000db087b82 */ /* 0x0000620000000a00 */
[----:B------:R-:W2:Y:S01]  /*1290*/  LDCU.64 UR4, c[0x4][0x40] ;  /* 0x01000800ff0477ac */ /* 0x000ea20008000a00 */
[----:B------:R-:W-:Y:S01]  /*12a0*/  CS2R R6, SRZ ;  /* 0x0000000000067805 */ /* 0x000fe2000001ff00 */
[----:B--2---:R-:W-:Y:S02]  /*12b0*/  IMAD.U32 R4, RZ, RZ, UR4 ;  /* 0x00000004ff047e24 */ /* 0x004fe4000f8e00ff */
[----:B0-----:R-:W-:-:S07]  /*12c0*/  IMAD.U32 R5, RZ, RZ, UR5 ;  /* 0x00000005ff057e24 */ /* 0x001fce000f8e00ff */
[----:B------:R-:W-:-:S07]  /*12d0*/  LEPC R20, `(.L_x_28) ;  /* 0x000000001014794e */ /* 0x000fce0000000000 */
[----:B-1----:R-:W-:Y:S05]  /*12e0*/  CALL.ABS.NOINC R8 ;  /* 0x0000000008007343 */ /* 0x002fea0003c00000 */
.L_x_28:
[----:B------:R-:W-:Y:S01]  /*12f0*/  IMAD.MOV.U32 R0, RZ, RZ, 0x6a09e667 ;  /* 0x6a09e667ff007424 */ /* 0x000fe200078e00ff */
[----:B------:R0:W1:Y:S01]  /*1300*/  LDC.64 R8, c[0x4][R219] ;  /* 0x01000000db087b82 */ /* 0x0000620000000a00 */
[----:B------:R-:W2:Y:S01]  /*1310*/  LDCU.64 UR4, c[0x4][0x48] ;  /* 0x01000900ff0477ac */ /* 0x000ea20008000a00 */
[----:B------:R-:W-:Y:S02]  /*1320*/  IMAD.MOV.U32 R6, RZ, RZ, R214 ;  /* 0x000000ffff067224 */ /* 0x000fe400078e00d6 */
[----:B------:R0:W-:Y:S01]  /*1330*/  STL [R1+0x38], R0 ;  /* 0x0000380001007387 */ /* 0x0001e20000100800 */
[----:B------:R-:W-:Y:S02]  /*1340*/  IMAD.MOV.U32 R7, RZ, RZ, R213 ;  /* 0x000000ffff077224 */ /* 0x000fe400078e00d5 */
[----:B--2---:R-:W-:Y:S02]  /*1350*/  IMAD.U32 R4, RZ, RZ, UR4 ;  /* 0x00000004ff047e24 */ /* 0x004fe4000f8e00ff */
[----:B0-----:R-:W-:-:S07]  /*1360*/  IMAD.U32 R5, RZ, RZ, UR5 ;  /* 0x00000005ff057e24 */ /* 0x001fce000f8e00ff */
[----:B------:R-:W-:-:S07]  /*1370*/  LEPC R20, `(.L_x_29) ;  /* 0x000000001014794e */ /* 0x000fce0000000000 */
[----:B-1----:R-:W-:Y:S05]  /*1380*/  CALL.ABS.NOINC R8 ;  /* 0x0000000008007343 */ /* 0x002fea0003c00000 */
.L_x_29:
[----:B------:R-:W-:Y:S01]  /*1390*/  IMAD.MOV.U32 R0, RZ, RZ, -0x4498517b ;  /* 0xbb67ae85ff007424 */ /* 0x000fe200078e00ff */
        /* <DEDUP_REMOVED lines=9> */
.L_x_30:
        /* <DEDUP_REMOVED lines=10> */
.L_x_31:
        /* <DEDUP_REMOVED lines=10> */
.L_x_32:
        /* <DEDUP_REMOVED lines=10> */
.L_x_33:
        /* <DEDUP_REMOVED lines=10> */
.L_x_34:
        /* <DEDUP_REMOVED lines=10> */
.L_x_35:
        /* <DEDUP_REMOVED lines=10> */
.L_x_36:
[----:B------:R0:W1:Y:S01]  /*17f0*/  LDC.64 R8, c[0x4][R219] ;  /* 0x01000000db087b82 */ /* 0x0000620000000a00 */
[----:B------:R-:W2:Y:S01]  /*1800*/  LDCU.64 UR4, c[0x4][0x38] ;  /* 0x01000700ff0477ac */ /* 0x000ea20008000a00 */
[----:B------:R-:W-:Y:S01]  /*1810*/  CS2R R6, SRZ ;  /* 0x0000000000067805 */ /* 0x000fe2000001ff00 */
[----:B--2---:R-:W-:Y:S02]  /*1820*/  IMAD.U32 R4, RZ, RZ, UR4 ;  /* 0x00000004ff047e24 */ /* 0x004fe4000f8e00ff */
[----:B0-----:R-:W-:-:S07]  /*1830*/  IMAD.U32 R5, RZ, RZ, UR5 ;  /* 0x00000005ff057e24 */ /* 0x001fce000f8e00ff */
[----:B------:R-:W-:-:S07]  /*1840*/  LEPC R20, `(.L_x_37) ;  /* 0x000000001014794e */ /* 0x000fce0000000000 */
[----:B-1----:R-:W-:Y:S05]  /*1850*/  CALL.ABS.NOINC R8 ;  /* 0x0000000008007343 */ /* 0x002fea0003c00000 */
.L_x_37:
[----:B------:R0:W1:Y:S01]  /*1860*/  LDC.64 R8, c[0x4][R219] ;  /* 0x01000000db087b82 */ /* 0x0000620000000a00 */
[----:B------:R-:W2:Y:S01]  /*1870*/  LDCU.64 UR4, c[0x4][0x50] ;  /* 0x01000a00ff0477ac */ /* 0x000ea20008000a00 */
[----:B------:R-:W-:Y:S01]  /*1880*/  CS2R R6, SRZ ;  /* 0x0000000000067805 */ /* 0x000fe2000001ff00 */
[----:B--2---:R-:W-:Y:S02]  /*1890*/  IMAD.U32 R4, RZ, RZ, UR4 ;  /* 0x00000004ff047e24 */ /* 0x004fe4000f8e00ff */
[----:B0-----:R-:W-:-:S07]  /*18a0*/  IMAD.U32 R5, RZ, RZ, UR5 ;  /* 0x00000005ff057e24 */ /* 0x001fce000f8e00ff */
[----:B------:R-:W-:-:S07]  /*18b0*/  LEPC R20, `(.L_x_38) ;  /* 0x000000001014794e */ /* 0x000fce0000000000 */
[----:B-1----:R-:W-:Y:S05]  /*18c0*/  CALL.ABS.NOINC R8 ;  /* 0x0000000008007343 */ /* 0x002fea0003c00000 */
.L_x_38:
[----:B------:R0:W1:Y:S01]  /*18d0*/  LDC.64 R8, c[0x4][R219] ;  /* 0x01000000db087b82 */ /* 0x0000620000000a00 */
[----:B------:R-:W2:Y:S01]  /*18e0*/  LDCU.64 UR4, c[0x4][0xb0] ;  /* 0x01001600ff0477ac */ /* 0x000ea20008000a00 */
[----:B------:R-:W-:Y:S01]  /*18f0*/  CS2R R6, SRZ ;  /* 0x0000000000067805 */ /* 0x000fe2000001ff00 */
[----:B--2---:R-:W-:Y:S02]  /*1900*/  IMAD.U32 R4, RZ, RZ, UR4 ;  /* 0x00000004ff047e24 */ /* 0x004fe4000f8e00ff */
[----:B0-----:R-:W-:-:S07]  /*1910*/  IMAD.U32 R5, RZ, RZ, UR5 ;  /* 0x00000005ff057e24 */ /* 0x001fce000f8e00ff */
[----:B------:R-:W-:-:S07]  /*1920*/  LEPC R20, `(.L_x_39) ;  /* 0x000000001014794e */ /* 0x000fce0000000000 */
[----:B-1----:R-:W-:Y:S05]  /*1930*/  CALL.ABS.NOINC R8 ;  /* 0x0000000008007343 */ /* 0x002fea0003c00000 */
.L_x_39:
[----:B------:R0:W1:Y:S01]  /*1940*/  LDC.64 R8, c[0x4][R219] ;  /* 0x01000000db087b82 */ /* 0x0000620000000a00 */
[----:B------:R-:W2:Y:S01]  /*1950*/  LDCU.64 UR4, c[0x4][0xb8] ;  /* 0x01001700ff0477ac */ /* 0x000ea20008000a00 */
[----:B------:R-:W-:Y:S01]  /*1960*/  CS2R R6, SRZ ;  /* 0x0000000000067805 */ /* 0x000fe2000001ff00 */
[----:B--2---:R-:W-:Y:S02]  /*1970*/  IMAD.U32 R4, RZ, RZ, UR4 ;  /* 0x00000004ff047e24 */ /* 0x004fe4000f8e00ff */
[----:B0-----:R-:W-:-:S07]  /*1980*/  IMAD.U32 R5, RZ, RZ, UR5 ;  /* 0x00000005ff057e24 */ /* 0x001fce000f8e00ff */
[----:B------:R-:W-:-:S07]  /*1990*/  LEPC R20, `(.L_x_40) ;  /* 0x000000001014794e */ /* 0x000fce0000000000 */
[----:B-1----:R-:W-:Y:S05]  /*19a0*/  CALL.ABS.NOINC R8 ;  /* 0x0000000008007343 */ /* 0x002fea0003c00000 */
.L_x_40:
[----:B------:R-:W2:Y:S01]  /*19b0*/  LDL.U8 R0, [R1+0x40] ;  /* 0x0000400001007983 */ /* 0x000ea20000100000 */
[----:B------:R0:W1:Y:S01]  /*19c0*/  LDC.64 R8, c[0x4][R219] ;  /* 0x01000000db087b82 */ /* 0x0000620000000a00 */
[----:B------:R-:W3:Y:S01]  /*19d0*/  LDCU.64 UR4, c[0x4][0xc0] ;  /* 0x01001800ff0477ac */ /* 0x000ee20008000a00 */
[----:B------:R-:W-:Y:S02]  /*19e0*/  IMAD.MOV.U32 R6, RZ, RZ, R18 ;  /* 0x000000ffff067224 */ /* 0x000fe400078e0012 */
[----:B------:R-:W-:Y:S02]  /*19f0*/  IMAD.MOV.U32 R7, RZ, RZ, R16 ;  /* 0x000000ffff077224 */ /* 0x000fe400078e0010 */
[----:B---3--:R-:W-:Y:S02]  /*1a00*/  IMAD.U32 R4, RZ, RZ, UR4 ;  /* 0x00000004ff047e24 */ /* 0x008fe4000f8e00ff */
[----:B------:R-:W-:Y:S01]  /*1a10*/  IMAD.U32 R5, RZ, RZ, UR5 ;  /* 0x00000005ff057e24 */ /* 0x000fe2000f8e00ff */
[----:B-12---:R0:W-:Y:S06]  /*1a20*/  STL [R1+0x30], R0 ;  /* 0x0000300001007387 */ /* 0x0061ec0000100800 */
[----:B------:R-:W-:-:S07]  /*1a30*/  LEPC R20, `(.L_x_41) ;  /* 0x000000001014794e */ /* 0x000fce0000000000 */
[----:B0-----:R-:W-:Y:S05]  /*1a40*/  CALL.ABS.NOINC R8 ;  /* 0x0000000008007343 */ /* 0x001fea0003c00000 */
.L_x_41:
        /* <DEDUP_REMOVED lines=10> */
.L_x_42:
        /* <DEDUP_REMOVED lines=10> */
.L_x_43:
        /* <DEDUP_REMOVED lines=10> */
.L_x_44:
        /* <DEDUP_REMOVED lines=10> */
.L_x_45:
        /* <DEDUP_REMOVED lines=10> */
.L_x_46:
[----:B------:R0:W1:Y:S01]  /*1d70*/  LDC.64 R8, c[0x4][R219] ;  /* 0x01000000db087b82 */ /* 0x0000620000000a00 */
[----:B------:R-:W2:Y:S01]  /*1d80*/  LDCU.64 UR4, c[0x4][0x38] ;  /* 0x01000700ff0477ac */ /* 0x000ea20008000a00 */
[----:B------:R-:W-:Y:S01]  /*1d90*/  CS2R R6, SRZ ;  /* 0x0000000000067805 */ /* 0x000fe2000001ff00 */
[----:B--2---:R-:W-:Y:S02]  /*1da0*/  IMAD.U32 R4, RZ, RZ, UR4 ;  /* 0x00000004ff047e24 */ /* 0x004fe4000f8e00ff */
[----:B0-----:R-:W-:-:S07]  /*1db0*/  IMAD.U32 R5, RZ, RZ, UR5 ;  /* 0x00000005ff057e24 */ /* 0x001fce000f8e00ff */
[----:B------:R-:W-:-:S07]  /*1dc0*/  LEPC R20, `(.L_x_47) ;  /* 0x000000001014794e */ /* 0x000fce0000000000 */
[----:B-1----:R-:W-:Y:S05]  /*1dd0*/  CALL.ABS.NOINC R8 ;  /* 0x0000000008007343 */ /* 0x002fea0003c00000 */
.L_x_47:
[----:B------:R-:W2:Y:S04]  /*1de0*/  LDL.U8 R27, [R1+0x45] ;  /* 0x00004500011b7983 */ /* 0x000ea80000100000 */
[----:B------:R-:W3:Y:S04]  /*1df0*/  LDL.U8 R0, [R1+0x40] ;  /* 0x0000400001007983 */ /* 0x000ee80000100000 */
[----:B------:R-:W4:Y:S04]  /*1e00*/  LDL.S8 R3, [R1+0x41] ;  /* 0x0000410001037983 */ /* 0x000f280000100200 */
[----:B------:R-:W5:Y:S04]  /*1e10*/  LDL.S8 R4, [R1+0x42] ;  /* 0x0000420001047983 */ /* 0x000f680000100200 */
[----:B------:R-:W5:Y:S04]  /*1e20*/  LDL.U8 R5, [R1+0x44] ;  /* 0x0000440001057983 */ /* 0x000f680000100000 */
[----:B------:R-:W5:Y:S01]  /*1e30*/  LDL.U8 R29, [R1+0x43] ;  /* 0x00004300011d7983 */ /* 0x000f620000100000 */
[----:B------:R0:W1:Y:S01]  /*1e40*/  LDC.64 R8, c[0x4][R219] ;  /* 0x01000000db087b82 */ /* 0x0000620000000a00 */
[----:B------:R-:W0:Y:S01]  /*1e50*/  LDCU.64 UR4, c[0x4][0xc8] ;  /* 0x01001900ff0477ac */ /* 0x000e220008000a00 */
[----:B--2---:R-:W-:Y:S01]  /*1e60*/  PRMT R6, R27, 0x8880, RZ ;  /* 0x000088801b067816 */ /* 0x004fe200000000ff */
[----:B---3--:R-:W-:-:S02]  /*1e70*/  IMAD.SHL.U32 R0, R0, 0x1000000, RZ ;  /* 0x0100000000007824 */ /* 0x008fc400078e00ff */
[----:B----4-:R-:W-:Y:S02]  /*1e80*/  IMAD.U32 R3, R3, 0x10000, RZ ;  /* 0x0001000003037824 */ /* 0x010fe400078e00ff */
[----:B-----5:R-:W-:Y:S02]  /*1e90*/  IMAD.SHL.U32 R4, R4, 0x100, RZ ;  /* 0x0000010004047824 */ /* 0x020fe400078e00ff */
[----:B------:R-:W-:Y:S02]  /*1ea0*/  IMAD.U32 R6, R6, 0x10000, RZ ;  /* 0x0001000006067824 */ /* 0x000fe400078e00ff */
[----:B------:R-:W-:Y:S01]  /*1eb0*/  IMAD.SHL.U32 R5, R5, 0x1000000, RZ ;  /* 0x0100000005057824 */ /* 0x000fe200078e00ff */
[----:B------:R-:W-:Y:S02]  /*1ec0*/  LOP3.LUT R0, R4, R3, R0, 0xfe, !PT ;  /* 0x0000000304007212 */ /* 0x000fe400078efe00 */
[----:B------:R-:W-:Y:S01]  /*1ed0*/  PRMT R7, R29, 0x8880, RZ ;  /* 0x000088801d077816 */ /* 0x000fe200000000ff */
[----:B0-----:R-:W-:Y:S01]  /*1ee0*/  IMAD.U32 R4, RZ, RZ, UR4 ;  /* 0x00000004ff047e24 */ /* 0x001fe2000f8e00ff */
[----:B------:R-:W-:Y:S01]  /*1ef0*/  LOP3.LUT R30, R6, R5, RZ, 0xfc, !PT ;  /* 0x00000005061e7212 */ /* 0x000fe200078efcff */
[----:B------:R-:W-:Y:S01]  /*1f00*/  IMAD.U32 R5, RZ, RZ, UR5 ;  /* 0x00000005ff057e24 */ /* 0x000fe2000f8e00ff */
[----:B------:R-:W-:-:S02]  /*1f10*/  LOP3.LUT R26, R0, R7, RZ, 0xfc, !PT ;  /* 0x00000007001a7212 */ /* 0x000fc400078efcff */
[----:B-1----:R-:W-:-:S07]  /*1f20*/  CS2R R6, SRZ ;  /* 0x0000000000067805 */ /* 0x002fce000001ff00 */
[----:B------:R-:W-:-:S07]  /*1f30*/  LEPC R20, `(.L_x_48) ;  /* 0x000000001014794e */ /* 0x000fce0000000000 */
[----:B------:R-:W-:Y:S05]  /*1f40*/  CALL.ABS.NOINC R8 ;  /* 0x0000000008007343 */ /* 0x000fea0003c00000 */
.L_x_48:
        /* <DEDUP_REMOVED lines=9> */
.L_x_49:
        /* <DEDUP_REMOVED lines=9> */
.L_x_50:
[----:B------:R0:W1:Y:S01]  /*2070*/  LDC.64 R8, c[0x4][R219] ;  /* 0x01000000db087b82 */ /* 0x0000620000000a00 */
[----:B------:R-:W2:Y:S01]  /*2080*/  LDCU.64 UR4, c[0x4][0x70] ;  /* 0x01000e00ff0477ac */ /* 0x000ea20008000a00 */
[----:B------:R-:W-:Y:S02]  /*2090*/  PRMT R218, R26, 0x123, RZ ;  /* 0x000001231ada7816 */ /* 0x000fe400000000ff */
[----:B------:R-:W-:Y:S02]  /*20a0*/  CS2R R6, SRZ ;  /* 0x0000000000067805 */ /* 0x000fe4000001ff00 */
[----:B------:R-:W-:Y:S02]  /*20b0*/  PRMT R217, R30, 0x123, RZ ;  /* 0x000001231ed97816 */ /* 0x000fe400000000ff */
[----:B------:R-:W-:Y:S02]  /*20c0*/  PRMT R216, R17, 0x123, RZ ;  /* 0x0000012311d87816 */ /* 0x000fe400000000ff */
[----:B------:R-:W-:Y:S01]  /*20d0*/  PRMT R215, R19, 0x123, RZ ;  /* 0x0000012313d77816 */ /* 0x000fe200000000ff */
[----:B--2---:R-:W-:-:S02]  /*20e0*/  IMAD.U32 R4, RZ, RZ, UR4 ;  /* 0x00000004ff047e24 */ /* 0x004fc4000f8e00ff */
[----:B0-----:R-:W-:-:S07]  /*20f0*/  IMAD.U32 R5, RZ, RZ, UR5 ;  /* 0x00000005ff057e24 */ /* 0x001fce000f8e00ff */
[----:B------:R-:W-:-:S07]  /*2100*/  LEPC R20, `(.L_x_51) ;  /* 0x000000001014794e */ /* 0x000fce0000000000 */
[----:B-1----:R-:W-:Y:S05]  /*2110*/  CALL.ABS.NOINC R8 ;  /* 0x0000000008007343 */ /* 0x002fea0003c00000 */
.L_x_51:
[----:B------:R0:W1:Y:S01]  /*2120*/  LDC.64 R8, c[0x4][R219] ;  /* 0x01000000db087b82 */ /* 0x0000620000000a00 */
[----:B------:R-:W2:Y:S01]  /*2130*/  LDCU.64 UR4, c[0x4][0x78] ;  /* 0x01000f00ff0477ac */ /* 0x000ea20008000a00 */
[----:B------:R-:W-:Y:S01]  /*2140*/  CS2R R6, SRZ ;  /* 0x0000000000067805 */ /* 0x000fe2000001ff00 */
[----:B--2---:R-:W-:Y:S02]  /*2150*/  IMAD.U32 R4, RZ, RZ, UR4 ;  /* 0x00000004ff047e24 */ /* 0x004fe4000f8e00ff */
[----:B0-----:R-:W-:-:S07]  /*2160*/  IMAD.U32 R5, RZ, RZ, UR5 ;  /* 0x00000005ff057e24 */ /* 0x001fce000f8e00ff */
[----:B------:R-:W-:-:S07]  /*2170*/  LEPC R20, `(.L_x_52) ;  /* 0x000000001014794e */ /* 0x000fce0000000000 */
[----:B-1----:R-:W-:Y:S05]  /*2180*/  CALL.ABS.NOINC R8 ;  /* 0x0000000008007343 */ /* 0x002fea0003c00000 */
.L_x_52:
        /* <DEDUP_REMOVED lines=9> */
.L_x_53:
        /* <DEDUP_REMOVED lines=9> */
.L_x_54:
[----:B------:R0:W1:Y:S01]  /*22b0*/  LDC.64 R8, c[0x4][R219] ;  /* 0x01000000db087b82 */ /* 0x0000620000000a00 */
[----:B------:R-:W2:Y:S01]  /*22c0*/  LDCU.64 UR4, c[0x4][0x90] ;  /* 0x01001200ff0477ac */ /* 0x000ea20008000a00 */
[----:B------:R-:W-:Y:S01]  /*22d0*/  CS2R R6, SRZ ;  /* 0x0000000000067805 */ /* 0x000fe2000001ff00 */
[----:B--2---:R-:W-:Y:S02]  /*22e0*/  IMAD.U32 R4, RZ, RZ, UR4 ;  /* 0x00000004ff047e24 */ /* 0x004fe4000f8e00ff */
[----:B0-----:R-:W-:-:S07]  /*22f0*/  IMAD.U32 R5, RZ, RZ, UR5 ;  /* 0x00000005ff057e24 */ /* 0x001fce000f8e00ff */
[----:B------:R-:W-:-:S07]  /*2300*/  LEPC R20, `(.L_x_55) ;  /* 0x000000001014794e */ /* 0x000fce0000000000 */
[----:B-1----:R-:W-:Y:S05]  /*2310*/  CALL.ABS.NOINC R8 ;  /* 0x0000000008007343 */ /* 0x002fea0003c00000 */
.L_x_55:
[----:B------:R-:W-:Y:S01]  /*2320*/  IMAD.MOV.U32 R16, RZ, RZ, RZ ;  /* 0x000000ffff107224 */ /* 0x000fe200078e00ff */
[----:B------:R0:W1:Y:S01]  /*2330*/  LDC.64 R8, c[0x4][R219] ;  /* 0x01000000db087b82 */ /* 0x0000620000000a00 */
[----:B------:R-:W2:Y:S01]  /*2340*/  LDCU.64 UR4, c[0x4][0x98] ;  /* 0x01001300ff0477ac */ /* 0x000ea20008000a00 */
[----:B------:R-:W-:Y:S02]  /*2350*/  IMAD.MOV.U32 R6, RZ, RZ, R25 ;  /* 0x000000ffff067224 */ /* 0x000fe400078e0019 */
[----:B------:R0:W-:Y:S01]  /*2360*/  STL.64 [R1+0x18], R16 ;  /* 0x0000181001007387 */ /* 0x0001e20000100a00 */
[----:B------:R-:W-:Y:S02]  /*2370*/  IMAD.MOV.U32 R7, RZ, RZ, R24 ;  /* 0x000000ffff077224 */ /* 0x000fe400078e0018 */
[----:B--2---:R-:W-:Y:S02]  /*2380*/  IMAD.U32 R4, RZ, RZ, UR4 ;  /* 0x00000004ff047e24 */ /* 0x004fe4000f8e00ff */
[----:B0-----:R-:W-:-:S07]  /*2390*/  IMAD.U32 R5, RZ, RZ, UR5 ;  /* 0x00000005ff057e24 */ /* 0x001fce000f8e00ff */
[----:B------:R-:W-:-:S07]  /*23a0*/  LEPC R20, `(.L_x_56) ;  /* 0x000000001014794e */ /* 0x000fce0000000000 */
[----:B-1----:R-:W-:Y:S05]  /*23b0*/  CALL.ABS.NOINC R8 ;  /* 0x0000000008007343 */ /* 0x002fea0003c00000 */
.L_x_56:
[----:B------:R-:W-:Y:S01]  /*23c0*/  IMAD.MOV.U32 R18, RZ, RZ, 0x1 ;  /* 0x00000001ff127424 */ /* 0x000fe200078e00ff */
        /* <DEDUP_REMOVED lines=9> */
.L_x_57:
[----:B------:R0:W1:Y:S01]  /*2460*/  LDC.64 R8, c[0x4][R219] ;  /* 0x01000000db087b82 */ /* 0x0000620000000a00 */
[----:B------:R-:W2:Y:S01]  /*2470*/  LDCU.64 UR4, c[0x4][0xa0] ;  /* 0x01001400ff0477ac */ /* 0x000ea20008000a00 */
[----:B------:R-:W-:Y:S01]  /*2480*/  CS2R R6, SRZ ;  /* 0x0000000000067805 */ /* 0x000fe2000001ff00 */
[----:B--2---:R-:W-:Y:S02]  /*2490*/  IMAD.U32 R4, RZ, RZ, UR4 ;  /* 0x00000004ff047e24 */ /* 0x004fe4000f8e00ff */
[----:B0-----:R-:W-:-:S07]  /*24a0*/  IMAD.U32 R5, RZ, RZ, UR5 ;  /* 0x00000005ff057e24 */ /* 0x001fce000f8e00ff */
[----:B------:R-:W-:-:S07]  /*24b0*/  LEPC R20, `(.L_x_58) ;  /* 0x000000001014794e */ /* 0x000fce0000000000 */
[----:B-1----:R-:W-:Y:S05]  /*24c0*/  CALL.ABS.NOINC R8 ;  /* 0x0000000008007343 */ /* 0x002fea0003c00000 */
.L_x_58:
        /* <DEDUP_REMOVED lines=10> */
.L_x_59:
[----:B------:R-:W-:Y:S01]  /*2570*/  SHF.R.U32.HI R9, RZ, 0x8, R26 ;  /* 0x00000008ff097819 */ /* 0x000fe2000001161a */
[----:B------:R-:W-:Y:S01]  /*2580*/  IMAD.MOV.U32 R8, RZ, RZ, 0x1 ;  /* 0x00000001ff087424 */ /* 0x000fe200078e00ff */
[----:B------:R0:W1:Y:S01]  /*2590*/  LDC.64 R10, c[0x4][R219] ;  /* 0x01000000db0a7b82 */ /* 0x0000620000000a00 */
[----:B------:R-:W2:Y:S01]  /*25a0*/  LDCU.64 UR4, c[0x4][0xa8] ;  /* 0x01001500ff0477ac */ /* 0x000ea20008000a00 */
[----:B------:R-:W-:Y:S01]  /*25b0*/  LOP3.LUT R9, R9, 0xff, RZ, 0xc0, !PT ;  /* 0x000000ff09097812 */ /* 0x000fe200078ec0ff */
[----:B------:R-:W-:Y:S02]  /*25c0*/  IMAD.MOV.U32 R6, RZ, RZ, R25 ;  /* 0x000000ffff067224 */ /* 0x000fe400078e0019 */
[----:B------:R-:W-:Y:S02]  /*25d0*/  IMAD.MOV.U32 R7, RZ, RZ, R24 ;  /* 0x000000ffff077224 */ /* 0x000fe400078e0018 */
[----:B------:R0:W-:Y:S01]  /*25e0*/  STL.64 [R1+0x18], R8 ;  /* 0x0000180801007387 */ /* 0x0001e20000100a00 */
[----:B--2---:R-:W-:-:S02]  /*25f0*/  IMAD.U32 R4, RZ, RZ, UR4 ;  /* 0x00000004ff047e24 */ /* 0x004fc4000f8e00ff */
[----:B0-----:R-:W-:-:S07]  /*2600*/  IMAD.U32 R5, RZ, RZ, UR5 ;  /* 0x00000005ff057e24 */ /* 0x001fce000f8e00ff */
[----:B------:R-:W-:-:S07]  /*2610*/  LEPC R20, `(.L_x_60) ;  /* 0x000000001014794e */ /* 0x000fce0000000000 */
[----:B-1----:R-:W-:Y:S05]  /*2620*/  CALL.ABS.NOINC R10 ;  /* 0x000000000a007343 */ /* 0x002fea0003c00000 */
.L_x_60:
        /* <DEDUP_REMOVED lines=12> */
.L_x_61:
[----:B------:R-:W-:Y:S01]  /*26f0*/  SHF.R.U32.HI R9, RZ, 0x18, R26 ;  /* 0x00000018ff097819 */ /* 0x000fe2000001161a */
        /* <DEDUP_REMOVED lines=10> */
.L_x_62:
[----:B------:R-:W-:Y:S01]  /*27a0*/  IMAD.MOV.U32 R8, RZ, RZ, 0x4 ;  /* 0x00000004ff087424 */ /* 0x000fe200078e00ff */
[----:B------:R0:W1:Y:S01]  /*27b0*/  LDC.64 R10, c[0x4][R219] ;  /* 0x01000000db0a7b82 */ /* 0x0000620000000a00 */
[----:B------:R-:W-:Y:S01]  /*27c0*/  IMAD.MOV.U32 R9, RZ, RZ, RZ ;  /* 0x000000ffff097224 */ /* 0x000fe200078e00ff */
[----:B------:R-:W2:Y:S01]  /*27d0*/  LDCU.64 UR4, c[0x4][0xa8] ;  /* 0x01001500ff0477ac */ /* 0x000ea20008000a00 */
[----:B------:R-:W-:Y:S02]  /*27e0*/  IMAD.MOV.U32 R6, RZ, RZ, R25 ;  /* 0x000000ffff067224 */ /* 0x000fe400078e0019 */
[----:B------:R-:W-:Y:S01]  /*27f0*/  IMAD.MOV.U32 R7, RZ, RZ, R24 ;  /* 0x000000ffff077224 */ /* 0x000fe200078e0018 */
[----:B------:R0:W-:Y:S01]  /*2800*/  STL.64 [R1+0x18], R8 ;  /* 0x0000180801007387 */ /* 0x0001e20000100a00 */
[----:B--2---:R-:W-:Y:S02]  /*2810*/  IMAD.U32 R4, RZ, RZ, UR4 ;  /* 0x00000004ff047e24 */ /* 0x004fe4000f8e00ff */
[----:B0-----:R-:W-:-:S07]  /*2820*/  IMAD.U32 R5, RZ, RZ, UR5 ;  /* 0x00000005ff057e24 */ /* 0x001fce000f8e00ff */
[----:B------:R-:W-:-:S07]  /*2830*/  LEPC R20, `(.L_x_63) ;  /* 0x000000001014794e */ /* 0x000fce0000000000 */
[----:B-1----:R-:W-:Y:S05]  /*2840*/  CALL.ABS.NOINC R10 ;  /* 0x000000000a007343 */ /* 0x002fea0003c00000 */
.L_x_63:
        /* <DEDUP_REMOVED lines=11> */
.L_x_64:
        /* <DEDUP_REMOVED lines=10> */
.L_x_65:
        /* <DEDUP_REMOVED lines=11> */
.L_x_66:
[C---:B------:R-:W-:Y:S01]  /*2a50*/  IMAD.SHL.U32 R3, R217.reuse, 0x4000, RZ ;  /* 0x00004000d9037824 */ /* 0x040fe200078e00ff */
[--C-:B------:R-:W-:Y:S01]  /*2a60*/  SHF.L.W.U32.HI R0, R217, 0x19, R217.reuse ;  /* 0x00000019d9007819 */ /* 0x100fe20000010ed9 */
[----:B------:R-:W-:Y:S01]  /*2a70*/  IMAD.MOV.U32 R208, RZ, RZ, 0x10 ;  /* 0x00000010ffd07424 */ /* 0x000fe200078e00ff */
[----:B------:R-:W-:Y:S01]  /*2a80*/  SHF.R.U32.HI R4, RZ, 0x3, R217 ;  /* 0x00000003ff047819 */ /* 0x000fe200000116d9 */
[----:B------:R-:W-:Y:S01]  /*2a90*/  IMAD.MOV.U32 R211, RZ, RZ, 0x9 ;  /* 0x00000009ffd37424 */ /* 0x000fe200078e00ff */
[----:B------:R0:W1:Y:S01]  /*2aa0*/  LDC.64 R8, c[0x4][R219] ;  /* 0x01000000db087b82 */ /* 0x0000620000000a00 */
[----:B------:R-:W-:Y:S01]  /*2ab0*/  IMAD.MOV.U32 R210, RZ, RZ, RZ ;  /* 0x000000ffffd27224 */ /* 0x000fe200078e00ff */
[----:B------:R-:W-:Y:S01]  /*2ac0*/  LOP3.LUT R3, R4, R0, R3, 0x96, !PT ;  /* 0x0000000004037212 */ /* 0x000fe200078e9603 */
[----:B------:R-:W2:Y:S01]  /*2ad0*/  LDCU.64 UR4, c[0x4][0x68] ;  /* 0x01000d00ff0477ac */ /* 0x000ea20008000a00 */
[----:B------:R-:W-:Y:S02]  /*2ae0*/  IMAD.MOV.U32 R6, RZ, RZ, R23 ;  /* 0x000000ffff067224 */ /* 0x000fe400078e0017 */
[----:B------:R-:W-:-:S02]  /*2af0*/  IMAD.MOV.U32 R7, RZ, RZ, R22 ;  /* 0x000000ffff077224 */ /* 0x000fc400078e0016 */
[----:B------:R-:W-:-:S05]  /*2b00*/  IMAD.IADD R209, R218, 0x1, R3 ;  /* 0x00000001dad17824 */ /* 0x000fca00078e0203 */
[----:B------:R0:W-:Y:S01]  /*2b10*/  STL.128 [R1+0x20], R208 ;  /* 0x000020d001007387 */ /* 0x0001e20000100c00 */
[----:B--2---:R-:W-:Y:S02]  /*2b20*/  IMAD.U32 R4, RZ, RZ, UR4 ;  /* 0x00000004ff047e24 */ /* 0x004fe4000f8e00ff */
[----:B------:R-:W-:-:S07]  /*2b30*/  IMAD.U32 R5, RZ, RZ, UR5 ;  /* 0x00000005ff057e24 */ /* 0x000fce000f8e00ff */
[----:B------:R-:W-:-:S07]  /*2b40*/  LEPC R20, `(.L_x_67) ;  /* 0x000000001014794e */ /* 0x000fce0000000000 */
[----:B01----:R-:W-:Y:S05]  /*2b50*/  CALL.ABS.NOINC R8 ;  /* 0x0000000008007343 */ /* 0x003fea0003c00000 */
.L_x_67:
[C-C-:B------:R-:W-:Y:S01]  /*2b60*/  SHF.L.W.U32.HI R0, R216.reuse, 0x19, R216.reuse ;  /* 0x00000019d8007819 */ /* 0x140fe20000010ed8 */
[----:B------:R-:W-:Y:S01]  /*2b70*/  IMAD.MOV.U32 R204, RZ, RZ, 0x11 ;  /* 0x00000011ffcc7424 */ /* 0x000fe200078e00ff */
[--C-:B------:R-:W-:Y:S01]  /*2b80*/  SHF.L.W.U32.HI R3, R216, 0xe, R216.reuse ;  /* 0x0000000ed8037819 */ /* 0x100fe20000010ed8 */
[----:B------:R-:W-:Y:S01]  /*2b90*/  IMAD.MOV.U32 R206, RZ, RZ, 0x1 ;  /* 0x00000001ffce7424 */ /* 0x000fe200078e00ff */
[----:B------:R-:W-:Y:S01]  /*2ba0*/  SHF.R.U32.HI R4, RZ, 0x3, R216 ;  /* 0x00000003ff047819 */ /* 0x000fe200000116d8 */
[----:B------:R-:W-:Y:S01]  /*2bb0*/  IMAD.MOV.U32 R207, RZ, RZ, 0xa ;  /* 0x0000000affcf7424 */ /* 0x000fe200078e00ff */
[----:B------:R0:W1:Y:S01]  /*2bc0*/  LDC.64 R8, c[0x4][R219] ;  /* 0x01000000db087b82 */ /* 0x0000620000000a00 */
[----:B------:R-:W2:Y:S01]  /*2bd0*/  LDCU.64 UR4, c[0x4][0x68] ;  /* 0x01000d00ff0477ac */ /* 0x000ea20008000a00 */
[----:B------:R-:W-:Y:S01]  /*2be0*/  LOP3.LUT R0, R4, R0, R3, 0x96, !PT ;  /* 0x0000000004007212 */ /* 0x000fe200078e9603 */
[----:B------:R-:W-:Y:S02]  /*2bf0*/  IMAD.MOV.U32 R6, RZ, RZ, R23 ;  /* 0x000000ffff067224 */ /* 0x000fe400078e0017 */
[----:B------:R-:W-:Y:S01]  /*2c00*/  IMAD.MOV.U32 R7, RZ, RZ, R22 ;  /* 0x000000ffff077224 */ /* 0x000fe200078e0016 */
[----:B------:R-:W-:-:S05]  /*2c10*/  IADD3 R205, PT, PT, R0, 0x360000, R217 ;  /* 0x0036000000cd7810 */ /* 0x000fca0007ffe0d9 */
[----:B------:R0:W-:Y:S01]  /*2c20*/  STL.128 [R1+0x20], R204 ;  /* 0x000020cc01007387 */ /* 0x0001e20000100c00 */
[----:B--2---:R-:W-:Y:S02]  /*2c30*/  IMAD.U32 R4, RZ, RZ, UR4 ;  /* 0x00000004ff047e24 */ /* 0x004fe4000f8e00ff */
[----:B------:R-:W-:-:S07]  /*2c40*/  IMAD.U32 R5, RZ, RZ, UR5 ;  /* 0x00000005ff057e24 */ /* 0x000fce000f8e00ff */
[----:B------:R-:W-:-:S07]  /*2c50*/  LEPC R20, `(.L_x_68) ;  /* 0x000000001014794e */ /* 0x000fce0000000000 */
[----:B01----:R-:W-:Y:S05]  /*2c60*/  CALL.ABS.NOINC R8 ;  /* 0x0000000008007343 */ /* 0x003fea0003c00000 */
.L_x_68:
[C-C-:B------:R-:W-:Y:S01]  /*2c70*/  SHF.L.W.U32.HI R0, R215.reuse, 0x19, R215.reuse ;  /* 0x00000019d7007819 */ /* 0x140fe20000010ed7 */
[----:B------:R-:W-:Y:S01]  /*2c80*/  IMAD.MOV.U32 R200, RZ, RZ, 0x12 ;  /* 0x00000012ffc87424 */ /* 0x000fe200078e00ff */
[--C-:B------:R-:W-:Y:S01]  /*2c90*/  SHF.L.W.U32.HI R3, R215, 0xe, R215.reuse ;  /* 0x0000000ed7037819 */ /* 0x100fe20000010ed7 */
[----:B------:R-:W-:Y:S01]  /*2ca0*/  IMAD.MOV.U32 R202, RZ, RZ, 0x2 ;  /* 0x00000002ffca7424 */ /* 0x000fe200078e00ff */
[----:B------:R-:W-:Y:S01]  /*2cb0*/  SHF.R.U32.HI R4, RZ, 0x3, R215 ;  /* 0x00000003ff047819 */ /* 0x000fe200000116d7 */
[----:B------:R-:W-:Y:S01]  /*2cc0*/  IMAD.MOV.U32 R203, RZ, RZ, 0xb ;  /* 0x0000000bffcb7424 */ /* 0x000fe200078e00ff */
[C-C-:B------:R-:W-:Y:S01]  /*2cd0*/  SHF.L.W.U32.HI R5, R209.reuse, 0xf, R209.reuse ;  /* 0x0000000fd1057819 */ /* 0x140fe20000010ed1 */
[----:B------:R0:W1:Y:S01]  /*2ce0*/  LDC.64 R8, c[0x4][R219] ;  /* 0x01000000db087b82 */ /* 0x0000620000000a00 */
[--C-:B------:R-:W-:Y:S01]  /*2cf0*/  SHF.L.W.U32.HI R6, R209, 0xd, R209.reuse ;  /* 0x0000000dd1067819 */ /* 0x100fe20000010ed1 */
[----:B------:R-:W2:Y:S01]  /*2d00*/  LDCU.64 UR4, c[0x4][0x68] ;  /* 0x01000d00ff0477ac */ /* 0x000ea20008000a00 */
[----:B------:R-:W-:-:S02]  /*2d10*/  SHF.R.U32.HI R7, RZ, 0xa, R209 ;  /* 0x0000000aff077819 */ /* 0x000fc400000116d1 */
[----:B------:R-:W-:Y:S02]  /*2d20*/  LOP3.LUT R3, R4, R0, R3, 0x96, !PT ;  /* 0x0000000004037212 */ /* 0x000fe400078e9603 */
[----:B------:R-:W-:Y:S01]  /*2d30*/  LOP3.LUT R5, R7, R5, R6, 0x96, !PT ;  /* 0x0000000507057212 */ /* 0x000fe200078e9606 */
[----:B------:R-:W-:Y:S02]  /*2d40*/  IMAD.MOV.U32 R6, RZ, RZ, R23 ;  /* 0x000000ffff067224 */ /* 0x000fe400078e0017 */
[----:B------:R-:W-:Y:S01]  /*2d50*/  IMAD.MOV.U32 R7, RZ, RZ, R22 ;  /* 0x000000ffff077224 */ /* 0x000fe200078e0016 */
[----:B------:R-:W-:-:S05]  /*2d60*/  IADD3 R201, PT, PT, R5, R3, R216 ;  /* 0x0000000305c97210 */ /* 0x000fca0007ffe0d8 */
[----:B------:R0:W-:Y:S01]  /*2d70*/  STL.128 [R1+0x20], R200 ;  /* 0x000020c801007387 */ /* 0x0001e20000100c00 */
[----:B--2---:R-:W-:Y:S02]  /*2d80*/  IMAD.U32 R4, RZ, RZ, UR4 ;  /* 0x00000004ff047e24 */ /* 0x004fe4000f8e00ff */
[----:B------:R-:W-:-:S07]  /*2d90*/  IMAD.U32 R5, RZ, RZ, UR5 ;  /* 0x00000005ff057e24 */ /* 0x000fce000f8e00ff */
[----:B------:R-:W-:-:S07]  /*2da0*/  LEPC R20, `(.L_x_69) ;  /* 0x000000001014794e */ /* 0x000fce0000000000 */
[----:B01----:R-:W-:Y:S05]  /*2db0*/  CALL.ABS.NOINC R8 ;  /* 0x0000000008007343 */ /* 0x003fea0003c00000 */
.L_x_69:
        /* <DEDUP_REMOVED lines=17> */
.L_x_70:
        /* <DEDUP_REMOVED lines=11> */
[----:B------:R-:W-:-:S05]  /*2f80*/  LOP3.LUT R193, R16, 0x80000000, RZ, 0x3c, !PT ;  /* 0x8000000010c17812 */ /* 0x000fca00078e3cff */
[----:B------:R0:W-:Y:S01]  /*2f90*/  STL.128 [R1+0x20], R192 ;  /* 0x000020c001007387 */ /* 0x0001e20000100c00 */
[----:B--2---:R-:W-:Y:S02]  /*2fa0*/  IMAD.U32 R4, RZ, RZ, UR4 ;  /* 0x00000004ff047e24 */ /* 0x004fe4000f8e00ff */
[----:B------:R-:W-:-:S07]  /*2fb0*/  IMAD.U32 R5, RZ, RZ, UR5 ;  /* 0x00000005ff057e24 */ /* 0x000fce000f8e00ff */
[----:B------:R-:W-:-:S07]  /*2fc0*/  LEPC R20, `(.L_x_71) ;  /* 0x000000001014794e */ /* 0x000fce0000000000 */
[----:B01----:R-:W-:Y:S05]  /*2fd0*/  CALL.ABS.NOINC R8 ;  /* 0x0000000008007343 */ /* 0x003fea0003c00000 */
.L_x_71:
        /* <DEDUP_REMOVED lines=10> */
[----:B------:R-:W-:-:S02]  /*3080*/  IMAD.MOV.U32 R7, RZ, RZ, R22 ;  /* 0x000000ffff077224 */ /* 0x000fc400078e0016 */
[----:B------:R0:W-:Y:S01]  /*3090*/  STL.128 [R1+0x20], R188 ;  /* 0x000020bc01007387 */ /* 0x0001e20000100c00 */
[----:B--2---:R-:W-:Y:S02]  /*30a0*/  IMAD.U32 R4, RZ, RZ, UR4 ;  /* 0x00000004ff047e24 */ /* 0x004fe4000f8e00ff */
[----:B------:R-:W-:-:S07]  /*30b0*/  IMAD.U32 R5, RZ, RZ, UR5 ;  /* 0x00000005ff057e24 */ /* 0x000fce000f8e00ff */
[----:B------:R-:W-:-:S07]  /*30c0*/  LEPC R20, `(.L_x_72) ;  /* 0x000000001014794e */ /* 0x000fce0000000000 */
[----:B01----:R-:W-:Y:S05]  /*30d0*/  CALL.ABS.NOINC R8 ;  /* 0x0000000008007343 */ /* 0x003fea0003c00000 */
.L_x_72:
[C-C-:B------:R-:W-:Y:S01]  /*30e0*/  SHF.L.W.U32.HI R0, R193.reuse, 0xf, R16.reuse ;  /* 0x0000000fc1007819 */ /* 0x140fe20000010e10 */
[----:B------:R-:W-:Y:S01]  /*30f0*/  IMAD.MOV.U32 R184, RZ, RZ, 0x16 ;  /* 0x00000016ffb87424 */ /* 0x000fe200078e00ff */
[----:B------:R-:W-:Y:S01]  /*3100*/  SHF.L.W.U32.HI R3, R193, 0xd, R16 ;  /* 0x0000000dc1037819 */ /* 0x000fe20000010e10 */
        /* <DEDUP_REMOVED lines=8> */
[----:B------:R-:W-:-:S05]  /*3190*/  VIADD R185, R0, 0x70 ;  /* 0x0000007000b97836 */ /* 0x000fca0000000000 */
[----:B------:R0:W-:Y:S01]  /*31a0*/  STL.128 [R1+0x20], R184 ;  /* 0x000020b801007387 */ /* 0x0001e20000100c00 */
[----:B--2---:R-:W-:Y:S02]  /*31b0*/  IMAD.U32 R4, RZ, RZ, UR4 ;  /* 0x00000004ff047e24 */ /* 0x004fe4000f8e00ff */
[----:B------:R-:W-:-:S07]  /*31c0*/  IMAD.U32 R5, RZ, RZ, UR5 ;  /* 0x00000005ff057e24 */ /* 0x000fce000f8e00ff */
[----:B------:R-:W-:-:S07]  /*31d0*/  LEPC R20, `(.L_x_73) ;  /* 0x000000001014794e */ /* 0x000fce0000000000 */
[----:B01----:R-:W-:Y:S05]  /*31e0*/  CALL.ABS.NOINC R8 ;  /* 0x0000000008007343 */ /* 0x003fea0003c00000 */
.L_x_73:
        /* <DEDUP_REMOVED lines=17> */
.L_x_74:
        /* <DEDUP_REMOVED lines=17> */
.L_x_75:
        /* <DEDUP_REMOVED lines=17> */
.L_x_76:
        /* <DEDUP_REMOVED lines=17> */
.L_x_77:
        /* <DEDUP_REMOVED lines=17> */
.L_x_78:
        /* <DEDUP_REMOVED lines=17> */
.L_x_79:
        /* <DEDUP_REMOVED lines=17> */
.L_x_80:
        /* <DEDUP_REMOVED lines=11> */
[----:B------:R-:W-:-:S05]  /*3a10*/  IADD3 R153, PT, PT, R181, -0x1fe3fff2, R0 ;  /* 0xe01c000eb5997810 */ /* 0x000fca0007ffe000 */
[----:B------:R0:W-:Y:S01]  /*3a20*/  STL.128 [R1+0x20], R152 ;  /* 0x0000209801007387 */ /* 0x0001e20000100c00 */
[----:B--2---:R-:W-:Y:S02]  /*3a30*/  IMAD.U32 R4, RZ, RZ, UR4 ;  /* 0x00000004ff047e24 */ /* 0x004fe4000f8e00ff */
[----:B------:R-:W-:-:S07]  /*3a40*/  IMAD.U32 R5, RZ, RZ, UR5 ;  /* 0x00000005ff057e24 */ /* 0x000fce000f8e00ff */
[----:B------:R-:W-:-:S07]  /*3a50*/  LEPC R20, `(.L_x_81) ;  /* 0x000000001014794e */ /* 0x000fce0000000000 */
[----:B01----:R-:W-:Y:S05]  /*3a60*/  CALL.ABS.NOINC R8 ;  /* 0x0000000008007343 */ /* 0x003fea0003c00000 */
.L_x_81:
        /* <DEDUP_REMOVED lines=16> */
[----:B------:R-:W-:Y:S02]  /*3b70*/  VIADD R149, R0, 0x70 ;  /* 0x0000007000957836 */ /* 0x000fe40000000000 */
[----:B--2---:R-:W-:-:S03]  /*3b80*/  IMAD.U32 R4, RZ, RZ, UR4 ;  /* 0x00000004ff047e24 */ /* 0x004fc6000f8e00ff */
[----:B------:R0:W-:Y:S01]  /*3b90*/  STL.128 [R1+0x20], R148 ;  /* 0x0000209401007387 */ /* 0x0001e20000100c00 */
[----:B------:R-:W-:-:S07]  /*3ba0*/  IMAD.U32 R5, RZ, RZ, UR5 ;  /* 0x00000005ff057e24 */ /* 0x000fce000f8e00ff */
[----:B------:R-:W-:-:S07]  /*3bb0*/  LEPC R20, `(.L_x_82) ;  /* 0x000000001014794e */ /* 0x000fce0000000000 */
[----:B01----:R-:W-:Y:S05]  /*3bc0*/  CALL.ABS.NOINC R8 ;  /* 0x0000000008007343 */ /* 0x003fea0003c00000 */
.L_x_82:
        /* <DEDUP_REMOVED lines=13> */
[----:B------:R-:W-:Y:S01]  /*3ca0*/  IMAD.MOV.U32 R6, RZ, RZ, R23 ;  /* 0x000000ffff067224 */ /* 0x000fe200078e0017 */
[----:B------:R-:W-:Y:S01]  /*3cb0*/  IADD3 R0, PT, PT, R173, R0, R209 ;  /* 0x00000000ad007210 */ /* 0x000fe20007ffe0d1 */
[----:B------:R-:W-:-:S04]  /*3cc0*/  IMAD.MOV.U32 R7, RZ, RZ, R22 ;  /* 0x000000ffff077224 */ /* 0x000fc800078e0016 */
[----:B------:R-:W-:-:S05]  /*3cd0*/  IMAD.IADD R145, R5, 0x1, R0 ;  /* 0x0000000105917824 */ /* 0x000fca00078e0200 */
[----:B------:R0:W-:Y:S01]  /*3ce0*/  STL.128 [R1+0x20], R144 ;  /* 0x0000209001007387 */ /* 0x0001e20000100c00 */
[----:B--2---:R-:W-:Y:S02]  /*3cf0*/  IMAD.U32 R4, RZ, RZ, UR4 ;  /* 0x00000004ff047e24 */ /* 0x004fe4000f8e00ff */
[----:B------:R-:W-:-:S07]  /*3d00*/  IMAD.U32 R5, RZ, RZ, UR5 ;  /* 0x00000005ff057e24 */ /* 0x000fce000f8e00ff */
[----:B------:R-:W-:-:S07]  /*3d10*/  LEPC R20, `(.L_x_83) ;  /* 0x000000001014794e */ /* 0x000fce0000000000 */
[----:B01----:R-:W-:Y:S05]  /*3d20*/  CALL.ABS.NOINC R8 ;  /* 0x0000000008007343 */ /* 0x003fea0003c00000 */
.L_x_83:
        /* <DEDUP_REMOVED lines=22> */
.L_x_84:
        /* <DEDUP_REMOVED lines=22> */
.L_x_85:
[C-C-:B------:R-:W-:Y:S01]  /*3ff0*/  SHF.L.W.U32.HI R0, R193.reuse, 0x19, R16.reuse ;  /* 0x00000019c1007819 */ /* 0x140fe20000010e10 */
[----:B------:R-:W-:Y:S01]  /*4000*/  IMAD.MOV.U32 R132, RZ, RZ, 0x23 ;  /* 0x00000023ff847424 */ /* 0x000fe200078e00ff */
[----:B------:R-:W-:Y:S01]  /*4010*/  SHF.L.W.U32.HI R3, R193, 0xe, R16 ;  /* 0x0000000ec1037819 */ /* 0x000fe20000010e10 */
        /* <DEDUP_REMOVED lines=19> */
.L_x_86:
        /* <DEDUP_REMOVED lines=22> */
.L_x_87:
        /* <DEDUP_REMOVED lines=22> */
.L_x_88:
        /* <DEDUP_REMOVED lines=22> */
.L_x_89:
        /* <DEDUP_REMOVED lines=22> */
.L_x_90:
        /* <DEDUP_REMOVED lines=22> */
.L_x_91:
        /* <DEDUP_REMOVED lines=22> */
.L_x_92:
        /* <DEDUP_REMOVED lines=22> */
.L_x_93:
        /* <DEDUP_REMOVED lines=22> */
.L_x_94:
        /* <DEDUP_REMOVED lines=22> */
.L_x_95:
        /* <DEDUP_REMOVED lines=22> */
.L_x_96:
        /* <DEDUP_REMOVED lines=22> */
.L_x_97:
        /* <DEDUP_REMOVED lines=22> */
.L_x_98:
        /* <DEDUP_REMOVED lines=22> */
.L_x_99:
        /* <DEDUP_REMOVED lines=22> */
.L_x_100:
        /* <DEDUP_REMOVED lines=22> */
.L_x_101:
        /* <DEDUP_REMOVED lines=22> */
.L_x_102:
        /* <DEDUP_REMOVED lines=22> */
.L_x_103:
        /* <DEDUP_REMOVED lines=22> */
.L_x_104:
        /* <DEDUP_REMOVED lines=22> */
.L_x_105:
        /* <DEDUP_REMOVED lines=22> */
.L_x_106:
        /* <DEDUP_REMOVED lines=22> */
.L_x_107:
        /* <DEDUP_REMOVED lines=22> */
.L_x_108:
        /* <DEDUP_REMOVED lines=22> */
.L_x_109:
        /* <DEDUP_REMOVED lines=22> */
.L_x_110:
        /* <DEDUP_REMOVED lines=22> */
.L_x_111:
        /* <DEDUP_REMOVED lines=22> */
.L_x_112:
        /* <DEDUP_REMOVED lines=22> */
.L_x_113:
        /* <DEDUP_REMOVED lines=22> */
.L_x_114:
[C---:B------:R-:W-:Y:S01]  /*67d0*/  VIADD R5, R218.reuse, 0x98c7e2a2 ;  /* 0x98c7e2a2da057836 */ /* 0x040fe20000000000 */
[C---:B------:R-:W-:Y:S01]  /*67e0*/  IADD3 R6, PT, PT, -R218.reuse, 0x67381d5d, RZ ;  /* 0x67381d5dda067810 */ /* 0x040fe20007ffe1ff */
[----:B------:R-:W-:Y:S01]  /*67f0*/  VIADD R218, R218, 0xfc08884d ;  /* 0xfc08884ddada7836 */ /* 0x000fe20000000000 */
[----:B------:R-:W0:Y:S02]  /*6800*/  LDCU.64 UR4, c[0x4][0x58] ;  /* 0x01000b00ff0477ac */ /* 0x000e240008000a00 */
[C-C-:B------:R-:W-:Y:S02]  /*6810*/  SHF.L.W.U32.HI R0, R5.reuse, 0x1a, R5.reuse ;  /* 0x0000001a05007819 */ /* 0x140fe40000010e05 */
[C-C-:B------:R-:W-:Y:S02]  /*6820*/  SHF.L.W.U32.HI R3, R5.reuse, 0x15, R5.reuse ;  /* 0x0000001505037819 */ /* 0x140fe40000010e05 */
[----:B------:R-:W-:Y:S02]  /*6830*/  SHF.L.W.U32.HI R4, R5, 0x7, R5 ;  /* 0x0000000705047819 */ /* 0x000fe40000010e05 */
[----:B------:R-:W-:-:S02]  /*6840*/  LOP3.LUT R6, R6, 0x9b05688c, RZ, 0xc0, !PT ;  /* 0x9b05688c06067812 */ /* 0x000fc400078ec0ff */
[----:B------:R-:W-:Y:S02]  /*6850*/  LOP3.LUT R0, R4, R0, R3, 0x96, !PT ;  /* 0x0000000004007212 */ /* 0x000fe400078e9603 */
[----:B------:R-:W-:-:S04]  /*6860*/  LOP3.LUT R6, R6, 0x510e527f, R5, 0xf8, !PT ;  /* 0x510e527f06067812 */ /* 0x000fc800078ef805 */
[----:B------:R-:W-:-:S04]  /*6870*/  IADD3 R217, PT, PT, R217, R0, R6 ;  /* 0x00000000d9d97210 */ /* 0x000fc80007ffe006 */
[C---:B------:R-:W-:Y:S01]  /*6880*/  IADD3 R7, PT, PT, -R217.reuse, -0x4d2a11af, RZ ;  /* 0xb2d5ee51d9077810 */ /* 0x040fe20007ffe1ff */
[----:B------:R-:W-:-:S03]  /*6890*/  VIADD R4, R217, 0xcd2a11ae ;  /* 0xcd2a11aed9047836 */ /* 0x000fc60000000000 */
[----:B------:R-:W-:Y:S02]  /*68a0*/  LOP3.LUT R7, R7, 0x510e527f, RZ, 0xc0, !PT ;  /* 0x510e527f07077812 */ /* 0x000fe400078ec0ff */
[C-C-:B------:R-:W-:Y:S02]  /*68b0*/  SHF.L.W.U32.HI R0, R4.reuse, 0x1a, R4.reuse ;  /* 0x0000001a04007819 */ /* 0x140fe40000010e04 */
[C-C-:B------:R-:W-:Y:S02]  /*68c0*/  SHF.L.W.U32.HI R3, R4.reuse, 0x15, R4.reuse ;  /* 0x0000001504037819 */ /* 0x140fe40000010e04 */
[--C-:B------:R-:W-:Y:S02]  /*68d0*/  SHF.L.W.U32.HI R6, R4, 0x7, R4.reuse ;  /* 0x0000000704067819 */ /* 0x100fe40000010e04 */
[----:B------:R-:W-:Y:S02]  /*68e0*/  LOP3.LUT R7, R7, R5, R4, 0xf8, !PT ;  /* 0x0000000507077212 */ /* 0x000fe400078ef804 */
[----:B------:R-:W-:-:S04]  /*68f0*/  LOP3.LUT R3, R6, R0, R3, 0x96, !PT ;  /* 0x0000000006037212 */ /* 0x000fc800078e9603 */
[----:B------:R-:W-:-:S04]  /*6900*/  IADD3 R216, PT, PT, R216, R3, R7 ;  /* 0x00000003d8d87210 */ /* 0x000fc80007ffe007 */
[C---:B------:R-:W-:Y:S01]  /*6910*/  IADD3 R8, PT, PT, -R216.reuse, -0xc2e12e1, RZ ;  /* 0xf3d1ed1fd8087810 */ /* 0x040fe20007ffe1ff */
[----:B------:R-:W-:-:S03]  /*6920*/  VIADD R3, R216, 0xc2e12e0 ;  /* 0x0c2e12e0d8037836 */ /* 0x000fc60000000000 */
[----:B------:R-:W-:Y:S02]  /*6930*/  LOP3.LUT R8, R5, R8, RZ, 0xc0, !PT ;  /* 0x0000000805087212 */ /* 0x000fe400078ec0ff */
[C-C-:B------:R-:W-:Y:S02]  /*6940*/  SHF.L.W.U32.HI R0, R3.reuse, 0x1a, R3.reuse ;  /* 0x0000001a03007819 */ /* 0x140fe40000010e03 */
[C-C-:B------:R-:W-:Y:S02]  /*6950*/  SHF.L.W.U32.HI R7, R3.reuse, 0x15, R3.reuse ;  /* 0x0000001503077819 */ /* 0x140fe40000010e03 */
[--C-:B------:R-:W-:Y:S02]  /*6960*/  SHF.L.W.U32.HI R6, R3, 0x7, R3.reuse ;  /* 0x0000000703067819 */ /* 0x100fe40000010e03 */
[----:B------:R-:W-:Y:S02]  /*6970*/  LOP3.LUT R8, R8, R4, R3, 0xf8, !PT ;  /* 0x0000000408087212 */ /* 0x000fe400078ef803 */
[----:B------:R-:W-:-:S04]  /*6980*/  LOP3.LUT R0, R6, R0, R7, 0x96, !PT ;  /* 0x0000000006007212 */ /* 0x000fc800078e9607 */
[----:B------:R-:W-:-:S04]  /*6990*/  IADD3 R215, PT, PT, R215, R0, R8 ;  /* 0x00000000d7d77210 */ /* 0x000fc80007ffe008 */
[C---:B------:R-:W-:Y:S01]  /*69a0*/  IADD3 R9, PT, PT, -R215.reuse, 0x5b31eb74, RZ ;  /* 0x5b31eb74d7097810 */ /* 0x040fe20007ffe1ff */
[----:B------:R-:W-:-:S03]  /*69b0*/  VIADD R0, R215, 0xa4ce148b ;  /* 0xa4ce148bd7007836 */ /* 0x000fc60000000000 */
[----:B------:R-:W-:Y:S02]  /*69c0*/  LOP3.LUT R9, R4, R9, RZ, 0xc0, !PT ;  /* 0x0000000904097212 */ /* 0x000fe400078ec0ff */
[C-C-:B------:R-:W-:Y:S02]  /*69d0*/  SHF.L.W.U32.HI R6, R0.reuse, 0x1a, R0.reuse ;  /* 0x0000001a00067819 */ /* 0x140fe40000010e00 */
[C-C-:B------:R-:W-:Y:S02]  /*69e0*/  SHF.L.W.U32.HI R7, R0.reuse, 0x15, R0.reuse ;  /* 0x0000001500077819 */ /* 0x140fe40000010e00 */
[--C-:B------:R-:W-:Y:S02]  /*69f0*/  SHF.L.W.U32.HI R8, R0, 0x7, R0.reuse ;  /* 0x0000000700087819 */ /* 0x100fe40000010e00 */
[----:B------:R-:W-:Y:S02]  /*6a00*/  LOP3.LUT R9, R9, R3, R0, 0xf8, !PT ;  /* 0x0000000309097212 */ /* 0x000fe400078ef800 */
[----:B------:R-:W-:-:S02]  /*6a10*/  LOP3.LUT R6, R8, R6, R7, 0x96, !PT ;  /* 0x0000000608067212 */ /* 0x000fc400078e9607 */
[C---:B------:R-:W-:Y:S02]  /*6a20*/  SHF.L.W.U32.HI R8, R218.reuse, 0xa, R218 ;  /* 0x0000000ada087819 */ /* 0x040fe40000010eda */
[----:B------:R-:W-:Y:S02]  /*6a30*/  IADD3 R5, PT, PT, R9, R5, R6 ;  /* 0x0000000509057210 */ /* 0x000fe40007ffe006 */
[C-C-:B------:R-:W-:Y:S02]  /*6a40*/  SHF.L.W.U32.HI R6, R218.reuse, 0x1e, R218.reuse ;  /* 0x0000001eda067819 */ /* 0x140fe40000010eda */
[----:B------:R-:W-:Y:S01]  /*6a50*/  SHF.L.W.U32.HI R9, R218, 0x13, R218 ;  /* 0x00000013da097819 */ /* 0x000fe20000010eda */
[----:B------:R-:W-:-:S03]  /*6a60*/  VIADD R5, R5, 0xb956c25b ;  /* 0xb956c25b05057836 */ /* 0x000fc60000000000 */
[----:B------:R-:W-:Y:S01]  /*6a70*/  LOP3.LUT R6, R8, R6, R9, 0x96, !PT ;  /* 0x0000000608067212 */ /* 0x000fe200078e9609 */
[C---:B------:R-:W-:Y:S01]  /*6a80*/  IMAD.IADD R7, R218.reuse, 0x1, R5 ;  /* 0x00000001da077824 */ /* 0x040fe200078e0205 */
[----:B------:R-:W-:-:S04]  /*6a90*/  LOP3.LUT R8, R218, 0xd16e48e2, RZ, 0xc0, !PT ;  /* 0xd16e48e2da087812 */ /* 0x000fc800078ec0ff */
[C-C-:B------:R-:W-:Y:S02]  /*6aa0*/  SHF.L.W.U32.HI R10, R7.reuse, 0x1a, R7.reuse ;  /* 0x0000001a070a7819 */ /* 0x140fe40000010e07 */
[C-C-:B------:R-:W-:Y:S02]  /*6ab0*/  SHF.L.W.U32.HI R11, R7.reuse, 0x15, R7.reuse ;  /* 0x00000015070b7819 */ /* 0x140fe40000010e07 */
[----:B------:R-:W-:Y:S02]  /*6ac0*/  SHF.L.W.U32.HI R12, R7, 0x7, R7 ;  /* 0x00000007070c7819 */ /* 0x000fe40000010e07 */
[----:B------:R-:W-:Y:S02]  /*6ad0*/  LOP3.LUT R9, R0, R7, R3, 0xe2, !PT ;  /* 0x0000000700097212 */ /* 0x000fe400078ee203 */
[----:B------:R-:W-:Y:S02]  /*6ae0*/  LOP3.LUT R11, R12, R10, R11, 0x96, !PT ;  /* 0x0000000a0c0b7212 */ /* 0x000fe400078e960b */
[----:B------:R-:W-:-:S02]  /*6af0*/  IADD3 R6, PT, PT, R8, R217, R6 ;  /* 0x000000d908067210 */ /* 0x000fc40007ffe006 */
[----:B------:R-:W-:-:S03]  /*6b00*/  IADD3 R4, PT, PT, R9, R4, R11 ;  /* 0x0000000409047210 */ /* 0x000fc60007ffe00b */
[----:B------:R-:W-:Y:S02]  /*6b10*/  VIADD R11, R6, 0xbabcc441 ;  /* 0xbabcc441060b7836 */ /* 0x000fe40000000000 */
[----:B------:R-:W-:-:S03]  /*6b20*/  VIADD R4, R4, 0x59f111f1 ;  /* 0x59f111f104047836 */ /* 0x000fc60000000000 */
[C-C-:B------:R-:W-:Y:S01]  /*6b30*/  SHF.L.W.U32.HI R8, R11.reuse, 0x1e, R11.reuse ;  /* 0x0000001e0b087819 */ /* 0x140fe20000010e0b */
[C---:B------:R-:W-:Y:S01]  /*6b40*/  IMAD.IADD R6, R11.reuse, 0x1, R4 ;  /* 0x000000010b067824 */ /* 0x040fe200078e0204 */
[C-C-:B------:R-:W-:Y:S02]  /*6b50*/  SHF.L.W.U32.HI R9, R11.reuse, 0x13, R11.reuse ;  /* 0x000000130b097819 */ /* 0x140fe40000010e0b */
[----:B------:R-:W-:Y:S02]  /*6b60*/  SHF.L.W.U32.HI R10, R11, 0xa, R11 ;  /* 0x0000000a0b0a7819 */ /* 0x000fe40000010e0b */
[C-C-:B------:R-:W-:Y:S02]  /*6b70*/  SHF.L.W.U32.HI R12, R6.reuse, 0x1a, R6.reuse ;  /* 0x0000001a060c7819 */ /* 0x140fe40000010e06 */
[C-C-:B------:R-:W-:Y:S02]  /*6b80*/  SHF.L.W.U32.HI R13, R6.reuse, 0x15, R6.reuse ;  /* 0x00000015060d7819 */ /* 0x140fe40000010e06 */
[----:B------:R-:W-:-:S02]  /*6b90*/  SHF.L.W.U32.HI R14, R6, 0x7, R6 ;  /* 0x00000007060e7819 */ /* 0x000fc40000010e06 */
[----:B------:R-:W-:Y:S02]  /*6ba0*/  LOP3.LUT R9, R10, R8, R9, 0x96, !PT ;  /* 0x000000080a097212 */ /* 0x000fe400078e9609 */
[----:B------:R-:W-:Y:S02]  /*6bb0*/  LOP3.LUT R8, R218, 0x6a09e667, R11, 0xe8, !PT ;  /* 0x6a09e667da087812 */ /* 0x000fe400078ee80b */
[----:B------:R-:W-:Y:S02]  /*6bc0*/  LOP3.LUT R12, R14, R12, R13, 0x96, !PT ;  /* 0x0000000c0e0c7212 */ /* 0x000fe400078e960d */
[----:B------:R-:W-:Y:S02]  /*6bd0*/  LOP3.LUT R10, R7, R6, R0, 0xe2, !PT ;  /* 0x00000006070a7212 */ /* 0x000fe400078ee200 */
[----:B------:R-:W-:Y:S02]  /*6be0*/  IADD3 R8, PT, PT, R8, R216, R9 ;  /* 0x000000d808087210 */ /* 0x000fe40007ffe009 */
[----:B------:R-:W-:-:S03]  /*6bf0*/  IADD3 R3, PT, PT, R10, R3, R12 ;  /* 0x000000030a037210 */ /* 0x000fc60007ffe00c */
[----:B------:R-:W-:Y:S02]  /*6c00*/  VIADD R10, R8, 0x50c6645b ;  /* 0x50c6645b080a7836 */ /* 0x000fe40000000000 */
[----:B------:R-:W-:-:S03]  /*6c10*/  VIADD R3, R3, 0x923f82a4 ;  /* 0x923f82a403037836 */ /* 0x000fc60000000000 */
[C-C-:B------:R-:W-:Y:S01]  /*6c20*/  SHF.L.W.U32.HI R8, R10.reuse, 0x1e, R10.reuse ;  /* 0x0000001e0a087819 */ /* 0x140fe20000010e0a */
[C---:B------:R-:W-:Y:S01]  /*6c30*/  IMAD.IADD R9, R10.reuse, 0x1, R3 ;  /* 0x000000010a097824 */ /* 0x040fe200078e0203 */
[C-C-:B------:R-:W-:Y:S02]  /*6c40*/  SHF.L.W.U32.HI R13, R10.reuse, 0x13, R10.reuse ;  /* 0x000000130a0d7819 */ /* 0x140fe40000010e0a */
[----:B------:R-:W-:Y:S02]  /*6c50*/  SHF.L.W.U32.HI R12, R10, 0xa, R10 ;  /* 0x0000000a0a0c7819 */ /* 0x000fe40000010e0a */
[C---:B------:R-:W-:Y:S02]  /*6c60*/  SHF.L.W.U32.HI R14, R9.reuse, 0x7, R9 ;  /* 0x00000007090e7819 */ /* 0x040fe40000010e09 */
[----:B------:R-:W-:Y:S02]  /*6c70*/  LOP3.LUT R8, R12, R8, R13, 0x96, !PT ;  /* 0x000000080c087212 */ /* 0x000fe400078e960d */
[----:B------:R-:W-:-:S02]  /*6c80*/  SHF.L.W.U32.HI R12, R9, 0x1a, R9 ;  /* 0x0000001a090c7819 */ /* 0x000fc40000010e09 */
[----:B------:R-:W-:Y:S02]  /*6c90*/  SHF.L.W.U32.HI R13, R9, 0x15, R9 ;  /* 0x00000015090d7819 */ /* 0x000fe40000010e09 */
[----:B------:R-:W-:Y:S02]  /*6ca0*/  LOP3.LUT R218, R218, R11, R10, 0xe8, !PT ;  /* 0x0000000bdada7212 */ /* 0x000fe400078ee80a */
[----:B------:R-:W-:Y:S02]  /*6cb0*/  LOP3.LUT R13, R14, R12, R13, 0x96, !PT ;  /* 0x0000000c0e0d7212 */ /* 0x000fe400078e960d */
[----:B------:R-:W-:Y:S02]  /*6cc0*/  LOP3.LUT R12, R6, R9, R7, 0xe2, !PT ;  /* 0x00000009060c7212 */ /* 0x000fe400078ee207 */
[----:B------:R-:W-:Y:S02]  /*6cd0*/  IADD3 R8, PT, PT, R218, R215, R8 ;  /* 0x000000d7da087210 */ /* 0x000fe40007ffe008 */
[----:B------:R-:W-:-:S03]  /*6ce0*/  IADD3 R12, PT, PT, R12, R0, R13 ;  /* 0x000000000c0c7210 */ /* 0x000fc60007ffe00d */
[----:B------:R-:W-:Y:S02]  /*6cf0*/  VIADD R13, R8, 0x3ac42e24 ;  /* 0x3ac42e24080d7836 */ /* 0x000fe40000000000 */
[----:B------:R-:W-:-:S03]  /*6d00*/  VIADD R8, R12, 0xab1c5ed5 ;  /* 0xab1c5ed50c087836 */ /* 0x000fc60000000000 */
[C-C-:B------:R-:W-:Y:S01]  /*6d10*/  SHF.L.W.U32.HI R12, R13.reuse, 0x1e, R13.reuse ;  /* 0x0000001e0d0c7819 */ /* 0x140fe20000010e0d */
[----:B------:R-:W-:Y:S01]  /*6d20*/  IMAD.IADD R0, R13, 0x1, R8 ;  /* 0x000000010d007824 */ /* 0x000fe200078e0208 */
[----:B------:R-:W-:-:S04]  /*6d30*/  LOP3.LUT R11, R11, R10, R13, 0xe8, !PT ;  /* 0x0000000a0b0b7212 */ /* 0x000fc800078ee80d */
[C-C-:B------:R-:W-:Y:S02]  /*6d40*/  SHF.L.W.U32.HI R14, R0.reuse, 0x1a, R0.reuse ;  /* 0x0000001a000e7819 */ /* 0x140fe40000010e00 */
[C-C-:B------:R-:W-:Y:S02]  /*6d50*/  SHF.L.W.U32.HI R15, R0.reuse, 0x15, R0.reuse ;  /* 0x00000015000f7819 */ /* 0x140fe40000010e00 */
[----:B------:R-:W-:Y:S02]  /*6d60*/  SHF.L.W.U32.HI R16, R0, 0x7, R0 ;  /* 0x0000000700107819 */ /* 0x000fe40000010e00 */
[----:B------:R-:W-:Y:S02]  /*6d70*/  LOP3.LUT R18, R9, R0, R6, 0xe2, !PT ;  /* 0x0000000009127212 */ /* 0x000fe400078ee206 */
[----:B------:R-:W-:Y:S02]  /*6d80*/  LOP3.LUT R16, R16, R14, R15, 0x96, !PT ;  /* 0x0000000e10107212 */ /* 0x000fe400078e960f */
[----:B------:R-:W-:-:S02]  /*6d90*/  SHF.L.W.U32.HI R15, R13, 0x13, R13 ;  /* 0x000000130d0f7819 */ /* 0x000fc40000010e0d */
[----:B------:R-:W-:Y:S02]  /*6da0*/  SHF.L.W.U32.HI R14, R13, 0xa, R13 ;  /* 0x0000000a0d0e7819 */ /* 0x000fe40000010e0d */
[----:B------:R-:W-:Y:S02]  /*6db0*/  IADD3 R7, PT, PT, R18, R7, R16 ;  /* 0x0000000712077210 */ /* 0x000fe40007ffe010 */
[----:B------:R-:W-:-:S03]  /*6dc0*/  LOP3.LUT R12, R14, R12, R15, 0x96, !PT ;  /* 0x0000000c0e0c7212 */ /* 0x000fc600078e960f */
[----:B------:R-:W-:Y:S01]  /*6dd0*/  VIADD R7, R7, 0xd807aa98 ;  /* 0xd807aa9807077836 */ /* 0x000fe20000000000 */
[----:B------:R-:W-:-:S04]  /*6de0*/  IADD3 R12, PT, PT, R11, R12, R5 ;  /* 0x0000000c0b0c7210 */ /* 0x000fc80007ffe005 */
[C-C-:B------:R-:W-:Y:S01]  /*6df0*/  SHF.L.W.U32.HI R11, R12.reuse, 0x1e, R12.reuse ;  /* 0x0000001e0c0b7819 */ /* 0x140fe20000010e0c */
[----:B------:R-:W-:Y:S01]  /*6e00*/  IMAD.IADD R5, R12, 0x1, R7 ;  /* 0x000000010c057824 */ /* 0x000fe200078e0207 */
[----:B------:R-:W-:-:S04]  /*6e10*/  LOP3.LUT R10, R10, R13, R12, 0xe8, !PT ;  /* 0x0000000d0a0a7212 */ /* 0x000fc800078ee80c */
[C-C-:B------:R-:W-:Y:S02]  /*6e20*/  SHF.L.W.U32.HI R14, R5.reuse, 0x1a, R5.reuse ;  /* 0x0000001a050e7819 */ /* 0x140fe40000010e05 */
[C-C-:B------:R-:W-:Y:S02]  /*6e30*/  SHF.L.W.U32.HI R15, R5.reuse, 0x15, R5.reuse ;  /* 0x00000015050f7819 */ /* 0x140fe40000010e05 */
[----:B------:R-:W-:-:S04]  /*6e40*/  SHF.L.W.U32.HI R16, R5, 0x7, R5 ;  /* 0x0000000705107819 */ /* 0x000fc80000010e05 */
[----:B------:R-:W-:Y:S02]  /*6e50*/  LOP3.LUT R19, R16, R14, R15, 0x96, !PT ;  /* 0x0000000e10137212 */ /* 0x000fe400078e960f */
[C-C-:B------:R-:W-:Y:S02]  /*6e60*/  SHF.L.W.U32.HI R14, R12.reuse, 0x13, R12.reuse ;  /* 0x000000130c0e7819 */ /* 0x140fe40000010e0c */
[----:B------:R-:W-:Y:S02]  /*6e70*/  SHF.L.W.U32.HI R15, R12, 0xa, R12 ;  /* 0x0000000a0c0f7819 */ /* 0x000fe40000010e0c */
[----:B------:R-:W-:Y:S02]  /*6e80*/  LOP3.LUT R16, R0, R5, R9, 0xe2, !PT ;  /* 0x0000000500107212 */ /* 0x000fe400078ee209 */
[----:B------:R-:W-:Y:S02]  /*6e90*/  LOP3.LUT R11, R15, R11, R14, 0x96, !PT ;  /* 0x0000000b0f0b7212 */ /* 0x000fe400078e960e */
[----:B------:R-:W-:-:S02]  /*6ea0*/  IADD3 R16, PT, PT, R16, R6, R19 ;  /* 0x0000000610107210 */ /* 0x000fc40007ffe013 */
[----:B------:R-:W-:-:S03]  /*6eb0*/  IADD3 R11, PT, PT, R10, R11, R4 ;  /* 0x0000000b0a0b7210 */ /* 0x000fc60007ffe004 */
[----:B------:R-:W-:Y:S01]  /*6ec0*/  VIADD R4, R16, 0x12835b01 ;  /* 0x12835b0110047836 */ /* 0x000fe20000000000 */
[--C-:B------:R-:W-:Y:S02]  /*6ed0*/  SHF.L.W.U32.HI R10, R11, 0x1e, R11.reuse ;  /* 0x0000001e0b0a7819 */ /* 0x100fe40000010e0b */
[----:B------:R-:W-:Y:S01]  /*6ee0*/  LOP3.LUT R13, R13, R12, R11, 0xe8, !PT ;  /* 0x0000000c0d0d7212 */ /* 0x000fe200078ee80b */
[----:B------:R-:W-:-:S05]  /*6ef0*/  IMAD.IADD R6, R11, 0x1, R4 ;  /* 0x000000010b067824 */ /* 0x000fca00078e0204 */
        /* <DEDUP_REMOVED lines=8> */
[----:B------:R-:W-:-:S04]  /*6f80*/  LOP3.LUT R10, R14, R10, R15, 0x96, !PT ;  /* 0x0000000a0e0a7212 */ /* 0x000fc800078e960f */
[----:B------:R-:W-:Y:S01]  /*6f90*/  IADD3 R10, PT, PT, R13, R10, R3 ;  /* 0x0000000a0d0a7210 */ /* 0x000fe20007ffe003 */
[----:B------:R-:W-:-:S03]  /*6fa0*/  VIADD R3, R16, 0x243185be ;  /* 0x243185be10037836 */ /* 0x000fc60000000000 */
        /* <DEDUP_REMOVED lines=81> */
[----:B------:R-:W-:Y:S02]  /*74c0*/  LOP3.LUT R12, R14, R12, R15, 0x96, !PT ;  /* 0x0000000c0e0c7212 */ /* 0x000fe400078e960f */
[----:B------:R-:W-:Y:S02]  /*74d0*/  IADD3 R209, PT, PT, R16, -0x1b64963f, R209 ;  /* 0xe49b69c110d17810 */ /* 0x000fe40007ffe0d1 */
[----:B------:R-:W-:-:S04]  /*74e0*/  IADD3 R12, PT, PT, R11, R12, R7 ;  /* 0x0000000c0b0c7210 */ /* 0x000fc80007ffe007 */
        /* <DEDUP_REMOVED lines=8> */
[----:B------:R-:W-:Y:S02]  /*7570*/  LOP3.LUT R15, R18, R15, R16, 0x96, !PT ;  /* 0x0000000f120f7212 */ /* 0x000fe400078e9610 */
[----:B------:R-:W-:Y:S02]  /*7580*/  LOP3.LUT R16, R0, R5, R3, 0xe2, !PT ;  /* 0x0000000500107212 */ /* 0x000fe400078ee203 */
[----:B------:R-:W-:Y:S02]  /*7590*/  LOP3.LUT R10, R10, R13, R12, 0xe8, !PT ;  /* 0x0000000d0a0a7212 */ /* 0x000fe400078ee80c */
[----:B------:R-:W-:Y:S02]  /*75a0*/  IADD3 R16, PT, PT, R16, R4, R15 ;  /* 0x0000000410107210 */ /* 0x000fe40007ffe00f */
[----:B------:R-:W-:-:S02]  /*75b0*/  IADD3 R6, PT, PT, R10, R7, R6 ;  /* 0x000000070a067210 */ /* 0x000fc40007ffe006 */
[----:B------:R-:W-:Y:S02]  /*75c0*/  IADD3 R205, PT, PT, R16, -0x1041b87a, R205 ;  /* 0xefbe478610cd7810 */ /* 0x000fe40007ffe0cd */
[C-C-:B------:R-:W-:Y:S02]  /*75d0*/  SHF.L.W.U32.HI R7, R6.reuse, 0x1e, R6.reuse ;  /* 0x0000001e06077819 */ /* 0x140fe40000010e06 */
[C-C-:B------:R-:W-:Y:S01]  /*75e0*/  SHF.L.W.U32.HI R10, R6.reuse, 0x13, R6.reuse ;  /* 0x00000013060a7819 */ /* 0x140fe20000010e06 */
[C---:B------:R-:W-:Y:S01]  /*75f0*/  IMAD.IADD R4, R6.reuse, 0x1, R205 ;  /* 0x0000000106047824 */ /* 0x040fe200078e02cd */
[--C-:B------:R-:W-:Y:S02]  /*7600*/  SHF.L.W.U32.HI R11, R6, 0xa, R6.reuse ;  /* 0x0000000a060b7819 */ /* 0x100fe40000010e06 */
[----:B------:R-:W-:Y:S02]  /*7610*/  LOP3.LUT R13, R13, R12, R6, 0xe8, !PT ;  /* 0x0000000c0d0d7212 */ /* 0x000fe400078ee806 */
[----:B------:R-:W-:-:S02]  /*7620*/  SHF.L.W.U32.HI R14, R4, 0x1a, R4 ;  /* 0x0000001a040e7819 */ /* 0x000fc40000010e04 */
[C-C-:B------:R-:W-:Y:S02]  /*7630*/  SHF.L.W.U32.HI R15, R4.reuse, 0x15, R4.reuse ;  /* 0x00000015040f7819 */ /* 0x140fe40000010e04 */
[----:B------:R-:W-:Y:S02]  /*7640*/  SHF.L.W.U32.HI R16, R4, 0x7, R4 ;  /* 0x0000000704107819 */ /* 0x000fe40000010e04 */
[----:B------:R-:W-:Y:S02]  /*7650*/  LOP3.LUT R10, R11, R7, R10, 0x96, !PT ;  /* 0x000000070b0a7212 */ /* 0x000fe400078e960a */
[----:B------:R-:W-:Y:S02]  /*7660*/  LOP3.LUT R14, R16, R14, R15, 0x96, !PT ;  /* 0x0000000e100e7212 */ /* 0x000fe400078e960f */
[----:B------:R-:W-:Y:S02]  /*7670*/  LOP3.LUT R15, R5, R4, R0, 0xe2, !PT ;  /* 0x00000004050f7212 */ /* 0x000fe400078ee200 */
[----:B------:R-:W-:-:S02]  /*7680*/  IADD3 R9, PT, PT, R13, R10, R9 ;  /* 0x0000000a0d097210 */ /* 0x000fc40007ffe009 */
[----:B------:R-:W-:Y:S02]  /*7690*/  IADD3 R14, PT, PT, R15, R3, R14 ;  /* 0x000000030f0e7210 */ /* 0x000fe40007ffe00e */
[C---:B------:R-:W-:Y:S02]  /*76a0*/  SHF.L.W.U32.HI R7, R9.reuse, 0x1e, R9 ;  /* 0x0000001e09077819 */ /* 0x040fe40000010e09 */
[----:B------:R-:W-:Y:S02]  /*76b0*/  IADD3 R201, PT, PT, R14, 0xfc19dc6, R201 ;  /* 0x0fc19dc60ec97810 */ /* 0x000fe40007ffe0c9 */
[C-C-:B------:R-:W-:Y:S02]  /*76c0*/  SHF.L.W.U32.HI R10, R9.reuse, 0x13, R9.reuse ;  /* 0x00000013090a7819 */ /* 0x140fe40000010e09 */
[C---:B------:R-:W-:Y:S01]  /*76d0*/  SHF.L.W.U32.HI R11, R9.reuse, 0xa, R9 ;  /* 0x0000000a090b7819 */ /* 0x040fe20000010e09 */
[----:B------:R-:W-:Y:S01]  /*76e0*/  IMAD.IADD R3, R9, 0x1, R201 ;  /* 0x0000000109037824 */ /* 0x000fe200078e02c9 */
[----:B------:R-:W-:-:S02]  /*76f0*/  LOP3.LUT R12, R12, R6, R9, 0xe8, !PT ;  /* 0x000000060c0c7212 */ /* 0x000fc400078ee809 */
[----:B------:R-:W-:Y:S02]  /*7700*/  LOP3.LUT R7, R11, R7, R10, 0x96, !PT ;  /* 0x000000070b077212 */ /* 0x000fe400078e960a */
[C-C-:B------:R-:W-:Y:S02]  /*7710*/  SHF.L.W.U32.HI R13, R3.reuse, 0x1a, R3.reuse ;  /* 0x0000001a030d7819 */ /* 0x140fe40000010e03 */
[C-C-:B------:R-:W-:Y:S02]  /*7720*/  SHF.L.W.U32.HI R14, R3.reuse, 0x15, R3.reuse ;  /* 0x00000015030e7819 */ /* 0x140fe40000010e03 */
[----:B------:R-:W-:Y:S02]  /*7730*/  SHF.L.W.U32.HI R15, R3, 0x7, R3 ;  /* 0x00000007030f7819 */ /* 0x000fe40000010e03 */
[----:B------:R-:W-:Y:S02]  /*7740*/  IADD3 R8, PT, PT, R12, R7, R8 ;  /* 0x000000070c087210 */ /* 0x000fe40007ffe008 */
[----:B------:R-:W-:-:S02]  /*7750*/  LOP3.LUT R13, R15, R13, R14, 0x96, !PT ;  /* 0x0000000d0f0d7212 */ /* 0x000fc400078e960e */
[----:B------:R-:W-:Y:S02]  /*7760*/  LOP3.LUT R14, R4, R3, R5, 0xe2, !PT ;  /* 0x00000003040e7212 */ /* 0x000fe400078ee205 */
[--C-:B------:R-:W-:Y:S02]  /*7770*/  SHF.L.W.U32.HI R7, R8, 0x1e, R8.reuse ;  /* 0x0000001e08077819 */ /* 0x100fe40000010e08 */
[----:B------:R-:W-:Y:S02]  /*7780*/  IADD3 R14, PT, PT, R14, R0, R13 ;  /* 0x000000000e0e7210 */ /* 0x000fe40007ffe00d */
[--C-:B------:R-:W-:Y:S02]  /*7790*/  SHF.L.W.U32.HI R10, R8, 0x13, R8.reuse ;  /* 0x00000013080a7819 */ /* 0x100fe40000010e08 */
[----:B------:R-:W-:Y:S02]  /*77a0*/  IADD3 R197, PT, PT, R14, 0x240ca1cc, R197 ;  /* 0x240ca1cc0ec57810 */ /* 0x000fe40007ffe0c5 */
[----:B------:R-:W-:-:S02]  /*77b0*/  SHF.L.W.U32.HI R11, R8, 0xa, R8 ;  /* 0x0000000a080b7819 */ /* 0x000fc40000010e08 */
[----:B------:R-:W-:Y:S01]  /*77c0*/  LOP3.LUT R6, R6, R9, R8, 0xe8, !PT ;  /* 0x0000000906067212 */ /* 0x000fe200078ee808 */
[----:B------:R-:W-:Y:S01]  /*77d0*/  IMAD.IADD R0, R8, 0x1, R197 ;  /* 0x0000000108007824 */ /* 0x000fe200078e02c5 */
[----:B------:R-:W-:-:S04]  /*77e0*/  LOP3.LUT R10, R11, R7, R10, 0x96, !PT ;  /* 0x000000070b0a7212 */ /* 0x000fc800078e960a */
[C-C-:B------:R-:W-:Y:S02]  /*77f0*/  SHF.L.W.U32.HI R12, R0.reuse, 0x1a, R0.reuse ;  /* 0x0000001a000c7819 */ /* 0x140fe40000010e00 */
[C-C-:B------:R-:W-:Y:S02]  /*7800*/  SHF.L.W.U32.HI R13, R0.reuse, 0x15, R0.reuse ;  /* 0x00000015000d7819 */ /* 0x140fe40000010e00 */
[----:B------:R-:W-:Y:S02]  /*7810*/  SHF.L.W.U32.HI R14, R0, 0x7, R0 ;  /* 0x00000007000e7819 */ /* 0x000fe40000010e00 */
[----:B------:R-:W-:Y:S02]  /*7820*/  IADD3 R209, PT, PT, R6, R10, R209 ;  /* 0x0000000a06d17210 */ /* 0x000fe40007ffe0d1 */
[----:B------:R-:W-:Y:S02]  /*7830*/  LOP3.LUT R12, R14, R12, R13, 0x96, !PT ;  /* 0x0000000c0e0c7212 */ /* 0x000fe400078e960d */
[----:B------:R-:W-:-:S02]  /*7840*/  LOP3.LUT R13, R3, R0, R4, 0xe2, !PT ;  /* 0x00000000030d7212 */ /* 0x000fc400078ee204 */
[--C-:B------:R-:W-:Y:S02]  /*7850*/  SHF.L.W.U32.HI R6, R209, 0x1e, R209.reuse ;  /* 0x0000001ed1067819 */ /* 0x100fe40000010ed1 */
[----:B------:R-:W-:Y:S02]  /*7860*/  IADD3 R12, PT, PT, R13, R5, R12 ;  /* 0x000000050d0c7210 */ /* 0x000fe40007ffe00c */
[C---:B------:R-:W-:Y:S02]  /*7870*/  SHF.L.W.U32.HI R7, R209.reuse, 0x13, R209 ;  /* 0x00000013d1077819 */ /* 0x040fe40000010ed1 */
[----:B------:R-:W-:Y:S02]  /*7880*/  IADD3 R193, PT, PT, R12, 0x2de92c6f, R193 ;  /* 0x2de92c6f0cc17810 */ /* 0x000fe40007ffe0c1 */
[--C-:B------:R-:W-:Y:S02]  /*7890*/  SHF.L.W.U32.HI R10, R209, 0xa, R209.reuse ;  /* 0x0000000ad10a7819 */ /* 0x100fe40000010ed1 */
        /* <DEDUP_REMOVED lines=11> */
[--C-:B------:R-:W-:Y:S02]  /*7950*/  SHF.L.W.U32.HI R10, R6, 0x13, R6.reuse ;  /* 0x00000013060a7819 */ /* 0x100fe40000010e06 */
        /* <DEDUP_REMOVED lines=42> */
[----:B------:R-:W-:Y:S02]  /*7c00*/  IADD3 R177, PT, PT, R12, -0x67c1aeae, R177 ;  /* 0x983e51520cb17810 */ /* 0x000fe40007ffe0b1 */
        /* <DEDUP_REMOVED lines=24> */
[C---:B------:R-:W-:Y:S02]  /*7d90*/  SHF.L.W.U32.HI R7, R8.reuse, 0x1e, R8 ;  /* 0x0000001e08077819 */ /* 0x040fe40000010e08 */
[----:B------:R-:W-:Y:S02]  /*7da0*/  IADD3 R12, PT, PT, R11, R3, R12 ;  /* 0x000000030b0c7210 */ /* 0x000fe40007ffe00c */
[--C-:B------:R-:W-:Y:S02]  /*7db0*/  SHF.L.W.U32.HI R10, R8, 0x13, R8.reuse ;  /* 0x00000013080a7819 */ /* 0x100fe40000010e08 */
[----:B------:R-:W-:Y:S02]  /*7dc0*/  IADD3 R169, PT, PT, R12, -0x4ffcd838, R169 ;  /* 0xb00327c80ca97810 */ /* 0x000fe40007ffe0a9 */
[C-C-:B------:R-:W-:Y:S02]  /*7dd0*/  SHF.L.W.U32.HI R9, R8.reuse, 0xa, R8.reuse ;  /* 0x0000000a08097819 */ /* 0x140fe40000010e08 */
        /* <DEDUP_REMOVED lines=11> */
[C---:B------:R-:W-:Y:S02]  /*7e90*/  SHF.L.W.U32.HI R10, R193.reuse, 0x13, R193 ;  /* 0x00000013c10a7819 */ /* 0x040fe40000010ec1 */
        /* <DEDUP_REMOVED lines=193> */
[----:B------:R-:W-:Y:S02]  /*8ab0*/  SHF.L.W.U32.HI R3, R125, 0x1e, R125 ;  /* 0x0000001e7d037819 */ /* 0x000fe40000010e7d */
        /* <DEDUP_REMOVED lines=206> */
[----:B------:R-:W-:Y:S02]  /*97a0*/  LOP3.LUT R6, R9, R10, R8, 0xe2, !PT ;  /* 0x0000000a09067212 */ /* 0x000fe400078ee208 */
[----:B------:R-:W-:Y:S02]  /*97b0*/  LOP3.LUT R16, R15, R13, R16, 0x96, !PT ;  /* 0x0000000d0f107212 */ /* 0x000fe400078e9610 */
[----:B------:R-:W-:-:S02]  /*97c0*/  IADD3 R0, PT, PT, R5, R0, R41 ;  /* 0x0000000005007210 */ /* 0x000fc40007ffe029 */
[----:B------:R-:W-:Y:S02]  /*97d0*/  IADD3 R16, PT, PT, R6, R11, R16 ;  /* 0x0000000b06107210 */ /* 0x000fe40007ffe010 */
[--C-:B------:R-:W-:Y:S02]  /*97e0*/  SHF.L.W.U32.HI R5, R0, 0x1e, R0.reuse ;  /* 0x0000001e00057819 */ /* 0x100fe40000010e00 */
[----:B------:R-:W-:Y:S02]  /*97f0*/  IADD3 R57, PT, PT, R16, 0x748f82ee, R57 ;  /* 0x748f82ee10397810 */ /* 0x000fe40007ffe039 */
[C-C-:B------:R-:W-:Y:S02]  /*9800*/  SHF.L.W.U32.HI R6, R0.reuse, 0x13, R0.reuse ;  /* 0x0000001300067819 */ /* 0x140fe40000010e00 */
[C-C-:B------:R-:W-:Y:S01]  /*9810*/  SHF.L.W.U32.HI R7, R0.reuse, 0xa, R0.reuse ;  /* 0x0000000a00077819 */ /* 0x140fe20000010e00 */
        /* <DEDUP_REMOVED lines=9> */
[C---:B------:R-:W-:Y:S02]  /*98b0*/  SHF.L.W.U32.HI R4, R5.reuse, 0x1e, R5 ;  /* 0x0000001e05047819 */ /* 0x040fe40000010e05 */
[----:B------:R-:W-:Y:S02]  /*98c0*/  IADD3 R14, PT, PT, R14, R8, R13 ;  /* 0x000000080e0e7210 */ /* 0x000fe40007ffe00d */
[C-C-:B------:R-:W-:Y:S02]  /*98d0*/  SHF.L.W.U32.HI R7, R5.reuse, 0x13, R5.reuse ;  /* 0x0000001305077819 */ /* 0x140fe40000010e05 */
[----:B------:R-:W-:Y:S02]  /*98e0*/  SHF.L.W.U32.HI R6, R5, 0xa, R5 ;  /* 0x0000000a05067819 */ /* 0x000fe40000010e05 */
[----:B------:R-:W-:-:S02]  /*98f0*/  IADD3 R14, PT, PT, R14, 0x78a5636f, R61 ;  /* 0x78a5636f0e0e7810 */ /* 0x000fc40007ffe03d */
[----:B------:R-:W-:Y:S02]  /*9900*/  LOP3.LUT R3, R3, R0, R5, 0xe8, !PT ;  /* 0x0000000003037212 */ /* 0x000fe400078ee805 */
[----:B------:R-:W-:Y:S01]  /*9910*/  LOP3.LUT R4, R6, R4, R7, 0x96, !PT ;  /* 0x0000000406047212 */ /* 0x000fe200078e9607 */
[----:B------:R-:W-:-:S03]  /*9920*/  IMAD.IADD R8, R5, 0x1, R14 ;  /* 0x0000000105087824 */ /* 0x000fc600078e020e */
[----:B------:R-:W-:Y:S02]  /*9930*/  IADD3 R4, PT, PT, R3, R4, R49 ;  /* 0x0000000403047210 */ /* 0x000fe40007ffe031 */
[----:B------:R-:W-:Y:S02]  /*9940*/  SHF.L.W.U32.HI R13, R8, 0x1a, R8 ;  /* 0x0000001a080d7819 */ /* 0x000fe40000010e08 */
[C-C-:B------:R-:W-:Y:S02]  /*9950*/  SHF.L.W.U32.HI R3, R4.reuse, 0x1e, R4.reuse ;  /* 0x0000001e04037819 */ /* 0x140fe40000010e04 */
[C-C-:B------:R-:W-:Y:S02]  /*9960*/  SHF.L.W.U32.HI R6, R4.reuse, 0x13, R4.reuse ;  /* 0x0000001304067819 */ /* 0x140fe40000010e04 */
[----:B------:R-:W-:Y:S02]  /*9970*/  SHF.L.W.U32.HI R7, R4, 0xa, R4 ;  /* 0x0000000a04077819 */ /* 0x000fe40000010e04 */
[----:B------:R-:W-:-:S02]  /*9980*/  SHF.L.W.U32.HI R16, R8, 0x15, R8 ;  /* 0x0000001508107819 */ /* 0x000fc40000010e08 */
[----:B------:R-:W-:Y:S02]  /*9990*/  SHF.L.W.U32.HI R15, R8, 0x7, R8 ;  /* 0x00000007080f7819 */ /* 0x000fe40000010e08 */
[----:B------:R-:W-:Y:S02]  /*99a0*/  LOP3.LUT R3, R7, R3, R6, 0x96, !PT ;  /* 0x0000000307037212 */ /* 0x000fe400078e9606 */
[----:B------:R-:W-:Y:S02]  /*99b0*/  LOP3.LUT R16, R15, R13, R16, 0x96, !PT ;  /* 0x0000000d0f107212 */ /* 0x000fe400078e9610 */
[----:B------:R-:W-:Y:S02]  /*99c0*/  LOP3.LUT R6, R11, R8, R10, 0xe2, !PT ;  /* 0x000000080b067212 */ /* 0x000fe400078ee20a */
[----:B------:R-:W-:Y:S02]  /*99d0*/  LOP3.LUT R0, R0, R5, R4, 0xe8, !PT ;  /* 0x0000000500007212 */ /* 0x000fe400078ee804 */
[----:B------:R-:W-:-:S02]  /*99e0*/  IADD3 R16, PT, PT, R6, R9, R16 ;  /* 0x0000000906107210 */ /* 0x000fc40007ffe010 */
[----:B------:R-:W-:Y:S02]  /*99f0*/  IADD3 R3, PT, PT, R0, R3, R12 ;  /* 0x0000000300037210 */ /* 0x000fe40007ffe00c */
[----:B------:R-:W-:Y:S02]  /*9a00*/  IADD3 R65, PT, PT, R16, -0x7b3787ec, R65 ;  /* 0x84c8781410417810 */ /* 0x000fe40007ffe041 */
[C-C-:B------:R-:W-:Y:S02]  /*9a10*/  SHF.L.W.U32.HI R0, R3.reuse, 0x1e, R3.reuse ;  /* 0x0000001e03007819 */ /* 0x140fe40000010e03 */
[C---:B------:R-:W-:Y:S01]  /*9a20*/  SHF.L.W.U32.HI R7, R3.reuse, 0x13, R3 ;  /* 0x0000001303077819 */ /* 0x040fe20000010e03 */
[----:B------:R-:W-:Y:S01]  /*9a30*/  IMAD.IADD R9, R4, 0x1, R65 ;  /* 0x0000000104097824 */ /* 0x000fe200078e0241 */
[--C-:B------:R-:W-:Y:S02]  /*9a40*/  SHF.L.W.U32.HI R6, R3, 0xa, R3.reuse ;  /* 0x0000000a03067819 */ /* 0x100fe40000010e03 */
[----:B------:R-:W-:-:S02]  /*9a50*/  LOP3.LUT R5, R5, R4, R3, 0xe8, !PT ;  /* 0x0000000405057212 */ /* 0x000fc400078ee803 */
[----:B------:R-:W-:Y:S02]  /*9a60*/  LOP3.LUT R0, R6, R0, R7, 0x96, !PT ;  /* 0x0000000006007212 */ /* 0x000fe400078e9607 */
[C-C-:B------:R-:W-:Y:S02]  /*9a70*/  SHF.L.W.U32.HI R6, R9.reuse, 0x1a, R9.reuse ;  /* 0x0000001a09067819 */ /* 0x140fe40000010e09 */
[C-C-:B------:R-:W-:Y:S02]  /*9a80*/  SHF.L.W.U32.HI R7, R9.reuse, 0x15, R9.reuse ;  /* 0x0000001509077819 */ /* 0x140fe40000010e09 */
[----:B------:R-:W-:Y:S02]  /*9a90*/  SHF.L.W.U32.HI R12, R9, 0x7, R9 ;  /* 0x00000007090c7819 */ /* 0x000fe40000010e09 */
[----:B------:R-:W-:Y:S02]  /*9aa0*/  LOP3.LUT R15, R8, R9, R11, 0xe2, !PT ;  /* 0x00000009080f7212 */ /* 0x000fe400078ee20b */
[----:B------:R-:W-:-:S02]  /*9ab0*/  LOP3.LUT R13, R12, R6, R7, 0x96, !PT ;  /* 0x000000060c0d7212 */ /* 0x000fc400078e9607 */
[----:B------:R-:W-:Y:S02]  /*9ac0*/  IADD3 R0, PT, PT, R5, R0, R57 ;  /* 0x0000000005007210 */ /* 0x000fe40007ffe039 */
[----:B------:R-:W-:Y:S02]  /*9ad0*/  IADD3 R10, PT, PT, R15, R10, R13 ;  /* 0x0000000a0f0a7210 */ /* 0x000fe40007ffe00d */
[C-C-:B------:R-:W-:Y:S02]  /*9ae0*/  SHF.L.W.U32.HI R5, R0.reuse, 0x1e, R0.reuse ;  /* 0x0000001e00057819 */ /* 0x140fe40000010e00 */
[C-C-:B------:R-:W-:Y:S02]  /*9af0*/  SHF.L.W.U32.HI R6, R0.reuse, 0x13, R0.reuse ;  /* 0x0000001300067819 */ /* 0x140fe40000010e00 */
[----:B------:R-:W-:Y:S02]  /*9b00*/  SHF.L.W.U32.HI R7, R0, 0xa, R0 ;  /* 0x0000000a00077819 */ /* 0x000fe40000010e00 */
[----:B------:R-:W-:-:S02]  /*9b10*/  IADD3 R10, PT, PT, R10, -0x7338fdf8, R69 ;  /* 0x8cc702080a0a7810 */ /* 0x000fc40007ffe045 */
[----:B------:R-:W-:Y:S02]  /*9b20*/  LOP3.LUT R4, R4, R3, R0, 0xe8, !PT ;  /* 0x0000000304047212 */ /* 0x000fe400078ee800 */
[----:B------:R-:W-:Y:S01]  /*9b30*/  LOP3.LUT R5, R7, R5, R6, 0x96, !PT ;  /* 0x0000000507057212 */ /* 0x000fe200078e9606 */
[----:B------:R-:W-:-:S03]  /*9b40*/  IMAD.IADD R12, R3, 0x1, R10 ;  /* 0x00000001030c7824 */ /* 0x000fc600078e020a */
[----:B------:R-:W-:Y:S02]  /*9b50*/  IADD3 R5, PT, PT, R4, R5, R14 ;  /* 0x0000000504057210 */ /* 0x000fe40007ffe00e */
[C-C-:B------:R-:W-:Y:S02]  /*9b60*/  SHF.L.W.U32.HI R13, R12.reuse, 0x1a, R12.reuse ;  /* 0x0000001a0c0d7819 */ /* 0x140fe40000010e0c */
        /* <DEDUP_REMOVED lines=13> */
[--C-:B------:R-:W-:Y:S01]  /*9c40*/  SHF.L.W.U32.HI R6, R4, 0x13, R4.reuse ;  /* 0x0000001304067819 */ /* 0x100fe20000010e04 */
[----:B------:R-:W-:Y:S01]  /*9c50*/  IMAD.IADD R17, R0, 0x1, R73 ;  /* 0x0000000100117824 */ /* 0x000fe200078e0249 */
[--C-:B------:R-:W-:Y:S02]  /*9c60*/  SHF.L.W.U32.HI R7, R4, 0xa, R4.reuse ;  /* 0x0000000a04077819 */ /* 0x100fe40000010e04 */
[----:B------:R-:W-:-:S02]  /*9c70*/  LOP3.LUT R11, R0, R5, R4, 0xe8, !PT ;  /* 0x00000005000b7212 */ /* 0x000fc400078ee804 */
[----:B------:R-:W-:Y:S02]  /*9c80*/  LOP3.LUT R3, R7, R3, R6, 0x96, !PT ;  /* 0x0000000307037212 */ /* 0x000fe400078e9606 */
[--C-:B------:R-:W-:Y:S02]  /*9c90*/  SHF.L.W.U32.HI R6, R17, 0x1a, R17.reuse ;  /* 0x0000001a11067819 */ /* 0x100fe40000010e11 */
[----:B------:R-:W-:Y:S02]  /*9ca0*/  IADD3 R3, PT, PT, R11, R3, R10 ;  /* 0x000000030b037210 */ /* 0x000fe40007ffe00a */
[C-C-:B------:R-:W-:Y:S02]  /*9cb0*/  SHF.L.W.U32.HI R7, R17.reuse, 0x15, R17.reuse ;  /* 0x0000001511077819 */ /* 0x140fe40000010e11 */
[----:B------:R-:W-:Y:S02]  /*9cc0*/  SHF.L.W.U32.HI R10, R17, 0x7, R17 ;  /* 0x00000007110a7819 */ /* 0x000fe40000010e11 */
[----:B------:R-:W-:-:S02]  /*9cd0*/  LOP3.LUT R13, R12, R17, R9, 0xe2, !PT ;  /* 0x000000110c0d7212 */ /* 0x000fc400078ee209 */
[----:B------:R-:W-:Y:S02]  /*9ce0*/  LOP3.LUT R11, R10, R6, R7, 0x96, !PT ;  /* 0x000000060a0b7212 */ /* 0x000fe400078e9607 */
[----:B------:R-:W-:Y:S02]  /*9cf0*/  SHF.L.W.U32.HI R0, R3, 0x1e, R3 ;  /* 0x0000001e03007819 */ /* 0x000fe40000010e03 */
[----:B------:R-:W-:Y:S02]  /*9d00*/  IADD3 R10, PT, PT, R13, R8, R11 ;  /* 0x000000080d0a7210 */ /* 0x000fe40007ffe00b */
[C-C-:B------:R-:W-:Y:S02]  /*9d10*/  SHF.L.W.U32.HI R7, R3.reuse, 0x13, R3.reuse ;  /* 0x0000001303077819 */ /* 0x140fe40000010e03 */
[----:B------:R-:W-:Y:S02]  /*9d20*/  SHF.L.W.U32.HI R6, R3, 0xa, R3 ;  /* 0x0000000a03067819 */ /* 0x000fe40000010e03 */
[----:B------:R-:W-:-:S02]  /*9d30*/  IADD3 R10, PT, PT, R10, -0x5baf9315, R77 ;  /* 0xa4506ceb0a0a7810 */ /* 0x000fc40007ffe04d */
[C---:B------:R-:W-:Y:S02]  /*9d40*/  LOP3.LUT R8, R5.reuse, R4, R3, 0xe8, !PT ;  /* 0x0000000405087212 */ /* 0x040fe400078ee803 */
[----:B------:R-:W-:Y:S01]  /*9d50*/  LOP3.LUT R0, R6, R0, R7, 0x96, !PT ;  /* 0x0000000006007212 */ /* 0x000fe200078e9607 */
[----:B------:R-:W-:-:S03]  /*9d60*/  IMAD.IADD R14, R5, 0x1, R10 ;  /* 0x00000001050e7824 */ /* 0x000fc600078e020a */
[----:B------:R-:W-:Y:S01]  /*9d70*/  IADD3 R0, PT, PT, R8, R0, R73 ;  /* 0x0000000008007210 */ /* 0x000fe20007ffe049 */
[C---:B------:R-:W-:Y:S01]  /*9d80*/  VIADD R25, R14.reuse, 0x1f83d9ab ;  /* 0x1f83d9ab0e197836 */ /* 0x040fe20000000000 */
[----:B------:R-:W-:Y:S02]  /*9d90*/  SHF.L.W.U32.HI R8, R14, 0x1a, R14 ;  /* 0x0000001a0e087819 */ /* 0x000fe40000010e0e */
[C-C-:B------:R-:W-:Y:S01]  /*9da0*/  SHF.L.W.U32.HI R5, R0.reuse, 0x1e, R0.reuse ;  /* 0x0000001e00057819 */ /* 0x140fe20000010e00 */
[C---:B------:R-:W-:Y:S01]  /*9db0*/  VIADD R38, R0.reuse, 0xa54ff53a ;  /* 0xa54ff53a00267836 */ /* 0x040fe20000000000 */
        /* <DEDUP_REMOVED lines=20> */
[----:B------:R-:W-:Y:S02]  /*9f00*/  IADD3 R81, PT, PT, R4, R6, R81 ;  /* 0x0000000604517210 */ /* 0x000fe40007ffe051 */
[----:B------:R-:W-:-:S02]  /*9f10*/  LOP3.LUT R5, R7, R5, R8, 0x96, !PT ;  /* 0x0000000507057212 */ /* 0x000fc400078e9608 */
[----:B------:R-:W-:Y:S01]  /*9f20*/  LOP3.LUT R4, R14, R31, R17, 0xe2, !PT ;  /* 0x0000001f0e047212 */ /* 0x000fe200078ee211 */
[----:B------:R-:W-:Y:S01]  /*9f30*/  VIADD R17, R17, 0x5be0cd19 ;  /* 0x5be0cd1911117836 */ /* 0x000fe20000000000 */
[--C-:B------:R-:W-:Y:S01]  /*9f40*/  SHF.L.W.U32.HI R8, R81, 0xa, R81.reuse ;  /* 0x0000000a51087819 */ /* 0x100fe20000010e51 */
[----:B------:R-:W-:Y:S01]  /*9f50*/  VIADD R31, R31, 0x9b05688c ;  /* 0x9b05688c1f1f7836 */ /* 0x000fe20000000000 */
[C-C-:B------:R-:W-:Y:S02]  /*9f60*/  SHF.L.W.U32.HI R6, R81.reuse, 0x1e, R81.reuse ;  /* 0x0000001e51067819 */ /* 0x140fe40000010e51 */
[----:B------:R-:W-:Y:S02]  /*9f70*/  SHF.L.W.U32.HI R7, R81, 0x13, R81 ;  /* 0x0000001351077819 */ /* 0x000fe40000010e51 */
[----:B------:R-:W-:Y:S02]  /*9f80*/  IADD3 R4, PT, PT, R4, R12, R5 ;  /* 0x0000000c04047210 */ /* 0x000fe40007ffe005 */
[----:B------:R-:W-:-:S02]  /*9f90*/  LOP3.LUT R7, R8, R6, R7, 0x96, !PT ;  /* 0x0000000608077212 */ /* 0x000fc400078e9607 */
[----:B------:R-:W-:Y:S01]  /*9fa0*/  LOP3.LUT R5, R0, R41, R81, 0xe8, !PT ;  /* 0x0000002900057212 */ /* 0x000fe200078ee851 */
[----:B------:R1:W2:Y:S01]  /*9fb0*/  LDC.64 R8, c[0x4][R219] ;  /* 0x01000000db087b82 */ /* 0x0002a20000000a00 */
[----:B------:R-:W-:Y:S01]  /*9fc0*/  VIADD R41, R41, 0x3c6ef372 ;  /* 0x3c6ef37229297836 */ /* 0x000fe20000000000 */
[----:B------:R-:W-:Y:S01]  /*9fd0*/  IADD3 R6, PT, PT, R4, -0x398e870e, R85 ;  /* 0xc67178f204067810 */ /* 0x000fe20007ffe055 */
[----:B------:R-:W-:Y:S01]  /*9fe0*/  VIADD R81, R81, 0xbb67ae85 ;  /* 0xbb67ae8551517836 */ /* 0x000fe20000000000 */
[----:B------:R-:W-:Y:S01]  /*9ff0*/  PRMT R39, R38, 0x123, RZ ;  /* 0x0000012326277816 */ /* 0x000fe200000000ff */
[----:B0-----:R-:W-:Y:S01]  /*a000*/  IMAD.U32 R4, RZ, RZ, UR4 ;  /* 0x00000004ff047e24 */ /* 0x001fe2000f8e00ff */
[--C-:B------:R-:W-:Y:S01]  /*a010*/  IADD3 R10, PT, PT, R5, R7, R6.reuse ;  /* 0x00000007050a7210 */ /* 0x100fe20007ffe006 */
[----:B------:R-:W-:Y:S01]  /*a020*/  IMAD.U32 R5, RZ, RZ, UR5 ;  /* 0x00000005ff057e24 */ /* 0x000fe2000f8e00ff */
[----:B------:R-:W-:Y:S02]  /*a030*/  PRMT R0, R41, 0x123, RZ ;  /* 0x0000012329007816 */ /* 0x000fe400000000ff */
[----:B------:R-:W-:Y:S01]  /*a040*/  IADD3 R35, PT, PT, R3, 0x510e527f, R6 ;  /* 0x510e527f03237810 */ /* 0x000fe20007ffe006 */
[----:B------:R-:W-:Y:S01]  /*a050*/  VIADD R42, R10, 0x6a09e667 ;  /* 0x6a09e6670a2a7836 */ /* 0x000fe20000000000 */
[----:B------:R-:W-:-:S02]  /*a060*/  SHF.R.U32.HI R32, RZ, 0x18, R0 ;  /* 0x00000018ff207819 */ /* 0x000fc40000011600 */
[----:B------:R-:W-:Y:S02]  /*a070*/  CS2R R6, SRZ ;  /* 0x0000000000067805 */ /* 0x000fe4000001ff00 */
[--C-:B------:R-:W-:Y:S02]  /*a080*/  SHF.R.U32.HI R47, RZ, 0x10, R0.reuse ;  /* 0x00000010ff2f7819 */ /* 0x100fe40000011600 */
[----:B------:R-:W-:Y:S02]  /*a090*/  SHF.R.U32.HI R48, RZ, 0x8, R0 ;  /* 0x00000008ff307819 */ /* 0x000fe40000011600 */
[----:B------:R-:W-:Y:S02]  /*a0a0*/  PRMT R0, R81, 0x123, RZ ;  /* 0x0000012351007816 */ /* 0x000fe400000000ff */
[----:B------:R-:W-:Y:S02]  /*a0b0*/  PRMT R19, R17, 0x123, RZ ;  /* 0x0000012311137816 */ /* 0x000fe400000000ff */
[----:B------:R-:W-:-:S02]  /*a0c0*/  PRMT R27, R25, 0x123, RZ ;  /* 0x00000123191b7816 */ /* 0x000fc400000000ff */
[----:B------:R-:W-:Y:S02]  /*a0d0*/  PRMT R33, R31, 0x123, RZ ;  /* 0x000001231f217816 */ /* 0x000fe400000000ff */
[--C-:B------:R-:W-:Y:S02]  /*a0e0*/  SHF.R.U32.HI R30, RZ, 0x18, R0.reuse ;  /* 0x00000018ff1e7819 */ /* 0x100fe40000011600 */
[--C-:B------:R-:W-:Y:S02]  /*a0f0*/  SHF.R.U32.HI R45, RZ, 0x10, R0.reuse ;  /* 0x00000010ff2d7819 */ /* 0x100fe40000011600 */
[----:B------:R-:W-:Y:S02]  /*a100*/  SHF.R.U32.HI R46, RZ, 0x8, R0 ;  /* 0x00000008ff2e7819 */ /* 0x000fe40000011600 */
[----:B------:R-:W-:Y:S02]  /*a110*/  PRMT R36, R35, 0x123, RZ ;  /* 0x0000012323247816 */ /* 0x000fe400000000ff */
[----:B------:R-:W-:-:S02]  /*a120*/  PRMT R0, R42, 0x123, RZ ;  /* 0x000001232a007816 */ /* 0x000fc400000000ff */
[--C-:B------:R-:W-:Y:S02]  /*a130*/  SHF.R.U32.HI R26, RZ, 0x18, R39.reuse ;  /* 0x00000018ff1a7819 */ /* 0x100fe40000011627 */
[----:B------:R-:W-:Y:S02]  /*a140*/  SHF.R.U32.HI R40, RZ, 0x10, R39 ;  /* 0x00000010ff287819 */ /* 0x000fe40000011627 */
[--C-:B------:R-:W-:Y:S02]  /*a150*/  SHF.R.U32.HI R16, RZ, 0x18, R19.reuse ;  /* 0x00000018ff107819 */ /* 0x100fe40000011613 */
[----:B------:R-:W-:Y:S02]  /*a160*/  SHF.R.U32.HI R23, RZ, 0x10, R19 ;  /* 0x00000010ff177819 */ /* 0x000fe40000011613 */
[--C-:B------:R-:W-:Y:S02]  /*a170*/  SHF.R.U32.HI R18, RZ, 0x18, R27.reuse ;  /* 0x00000018ff127819 */ /* 0x100fe4000001161b */
[----:B------:R-:W-:-:S02]  /*a180*/  SHF.R.U32.HI R29, RZ, 0x10, R27 ;  /* 0x00000010ff1d7819 */ /* 0x000fc4000001161b */
[--C-:B------:R-:W-:Y:S02]  /*a190*/  SHF.R.U32.HI R22, RZ, 0x18, R33.reuse ;  /* 0x00000018ff167819 */ /* 0x100fe40000011621 */
[----:B------:R-:W-:Y:S02]  /*a1a0*/  SHF.R.U32.HI R34, RZ, 0x10, R33 ;  /* 0x00000010ff227819 */ /* 0x000fe40000011621 */
[--C-:B------:R-:W-:Y:S02]  /*a1b0*/  SHF.R.U32.HI R24, RZ, 0x18, R36.reuse ;  /* 0x00000018ff187819 */ /* 0x100fe40000011624 */
[----:B------:R-:W-:Y:S02]  /*a1c0*/  SHF.R.U32.HI R37, RZ, 0x10, R36 ;  /* 0x00000010ff257819 */ /* 0x000fe40000011624 */
[----:B------:R-:W-:Y:S02]  /*a1d0*/  SHF.R.U32.HI R39, RZ, 0x8, R39 ;  /* 0x00000008ff277819 */ /* 0x000fe40000011627 */
[----:B------:R-:W-:-:S02]  /*a1e0*/  SHF.R.U32.HI R19, RZ, 0x8, R19 ;  /* 0x00000008ff137819 */ /* 0x000fc40000011613 */
[----:B------:R-:W-:Y:S02]  /*a1f0*/  SHF.R.U32.HI R27, RZ, 0x8, R27 ;  /* 0x00000008ff1b7819 */ /* 0x000fe4000001161b */
[----:B------:R-:W-:Y:S02]  /*a200*/  SHF.R.U32.HI R33, RZ, 0x8, R33 ;  /* 0x00000008ff217819 */ /* 0x000fe40000011621 */
[----:B------:R-:W-:Y:S02]  /*a210*/  SHF.R.U32.HI R36, RZ, 0x8, R36 ;  /* 0x00000008ff247819 */ /* 0x000fe40000011624 */
[--C-:B------:R-:W-:Y:S02]  /*a220*/  SHF.R.U32.HI R28, RZ, 0x18, R0.reuse ;  /* 0x00000018ff1c7819 */ /* 0x100fe40000011600 */
[--C-:B------:R-:W-:Y:S02]  /*a230*/  SHF.R.U32.HI R43, RZ, 0x10, R0.reuse ;  /* 0x00000010ff2b7819 */ /* 0x100fe40000011600 */
[----:B-12---:R-:W-:-:S07]  /*a240*/  SHF.R.U32.HI R44, RZ, 0x8, R0 ;  /* 0x00000008ff2c7819 */ /* 0x006fce0000011600 */
[----:B------:R-:W-:-:S07]  /*a250*/  LEPC R20, `(.L_x_115) ;  /* 0x000000001014794e */ /* 0x000fce0000000000 */
[----:B------:R-:W-:Y:S05]  /*a260*/  CALL.ABS.NOINC R8 ;  /* 0x0000000008007343 */ /* 0x000fea0003c00000 */
.L_x_115:
        /* <DEDUP_REMOVED lines=9> */
.L_x_116:
[----:B------:R-:W-:Y:S01]  /*a300*/  LOP3.LUT R0, R43, 0xff, RZ, 0xc0, !PT ;  /* 0x000000ff2b007812 */ /* 0x000fe200078ec0ff */
        /* <DEDUP_REMOVED lines=9> */
.L_x_117:
        /* <DEDUP_REMOVED lines=10> */
.L_x_118:
[----:B------:R-:W-:Y:S01]  /*a440*/  PRMT R0, R42, 0x7773, RZ ;  /* 0x000077732a007816 */ /* 0x000fe200000000ff */
        /* <DEDUP_REMOVED lines=9> */
.L_x_119:
        /* <DEDUP_REMOVED lines=9> */
.L_x_120:
        /* <DEDUP_REMOVED lines=10> */
.L_x_121:
        /* <DEDUP_REMOVED lines=10> */
.L_x_122:
        /* <DEDUP_REMOVED lines=10> */
.L_x_123:
        /* <DEDUP_REMOVED lines=9> */
.L_x_124:
        /* <DEDUP_REMOVED lines=10> */
.L_x_125:
        /* <DEDUP_REMOVED lines=10> */
.L_x_126:
        /* <DEDUP_REMOVED lines=10> */
.L_x_127:
        /* <DEDUP_REMOVED lines=9> */
.L_x_128:
        /* <DEDUP_REMOVED lines=10> */
.L_x_129:
        /* <DEDUP_REMOVED lines=10> */
.L_x_130:
        /* <DEDUP_REMOVED lines=10> */
.L_x_131:
        /* <DEDUP_REMOVED lines=9> */
.L_x_132:
        /* <DEDUP_REMOVED lines=10> */
.L_x_133:
        /* <DEDUP_REMOVED lines=10> */
.L_x_134:
        /* <DEDUP_REMOVED lines=10> */
.L_x_135:
        /* <DEDUP_REMOVED lines=9> */
.L_x_136:
        /* <DEDUP_REMOVED lines=10> */
.L_x_137:
        /* <DEDUP_REMOVED lines=10> */
.L_x_138:
        /* <DEDUP_REMOVED lines=10> */
.L_x_139:
        /* <DEDUP_REMOVED lines=9> */
.L_x_140:
        /* <DEDUP_REMOVED lines=10> */
.L_x_141:
        /* <DEDUP_REMOVED lines=10> */
.L_x_142:
        /* <DEDUP_REMOVED lines=10> */
.L_x_143:
        /* <DEDUP_REMOVED lines=9> */
.L_x_144:
        /* <DEDUP_REMOVED lines=10> */
.L_x_145:
        /* <DEDUP_REMOVED lines=10> */
.L_x_146:
        /* <DEDUP_REMOVED lines=10> */
.L_x_147:
[----:B------:R0:W1:Y:S01]  /*b5f0*/  LDC.64 R8, c[0x4][R219] ;  /* 0x01000000db087b82 */ /* 0x0000620000000a00 */
[----:B------:R-:W2:Y:S01]  /*b600*/  LDCU.64 UR4, c[0x4][0x38] ;  /* 0x01000700ff0477ac */ /* 0x000ea20008000a00 */
[----:B------:R-:W-:Y:S01]  /*b610*/  CS2R R6, SRZ ;  /* 0x0000000000067805 */ /* 0x000fe2000001ff00 */
[----:B--2---:R-:W-:Y:S02]  /*b620*/  IMAD.U32 R4, RZ, RZ, UR4 ;  /* 0x00000004ff047e24 */ /* 0x004fe4000f8e00ff */
[----:B0-----:R-:W-:-:S07]  /*b630*/  IMAD.U32 R5, RZ, RZ, UR5 ;  /* 0x00000005ff057e24 */ /* 0x001fce000f8e00ff */
[----:B------:R-:W-:-:S07]  /*b640*/  LEPC R20, `(.L_x_1) ;  /* 0x000000001014794e */ /* 0x000fce0000000000 */
[----:B-1----:R-:W-:Y:S05]  /*b650*/  CALL.ABS.NOINC R8 ;  /* 0x0000000008007343 */ /* 0x002fea0003c00000 */
.L_x_1:
[----:B------:R-:W-:Y:S05]  /*b660*/  BSYNC.RECONVERGENT B6 ;  /* 0x0000000000067941 */ /* 0x000fea0003800200 */
.L_x_0:
[----:B------:R-:W-:Y:S01]  /*b670*/  MOV R18, 0x0 ;  /* 0x0000000000127802 */ /* 0x000fe20000000f00 */
[----:B------:R-:W0:Y:S01]  /*b680*/  LDCU.64 UR4, c[0x4][0xd0] ;  /* 0x01001a00ff0477ac */ /* 0x000e220008000a00 */
[----:B------:R-:W-:Y:S02]  /*b690*/  IADD3 R16, P0, PT, R212, 0x20, RZ ;  /* 0x00000020d4107810 */ /* 0x000fe40007f1e0ff */
[----:B------:R-:W-:Y:S01]  /*b6a0*/  CS2R R6, SRZ ;  /* 0x0000000000067805 */ /* 0x000fe2000001ff00 */
[----:B------:R1:W2:Y:S02]  /*b6b0*/  LDC.64 R8, c[0x4][R18] ;  /* 0x0100000012087b82 */ /* 0x0002a40000000a00 */
[----:B------:R-:W-:Y:S02]  /*b6c0*/  IMAD.X R17, RZ, RZ, R2, P0 ;  /* 0x000000ffff117224 */ /* 0x000fe400000e0602 */
[----:B0-----:R-:W-:Y:S02]  /*b6d0*/  IMAD.U32 R4, RZ, RZ, UR4 ;  /* 0x00000004ff047e24 */ /* 0x001fe4000f8e00ff */
[----:B-1----:R-:W-:-:S07]  /*b6e0*/  IMAD.U32 R5, RZ, RZ, UR5 ;  /* 0x00000005ff057e24 */ /* 0x002fce000f8e00ff */
[----:B------:R-:W-:-:S07]  /*b6f0*/  LEPC R20, `(.L_x_148) ;  /* 0x000000001014794e */ /* 0x000fce0000000000 */
[----:B--2---:R-:W-:Y:S05]  /*b700*/  CALL.ABS.NOINC R8 ;  /* 0x0000000008007343 */ /* 0x004fea0003c00000 */
.L_x_148:
[----:B------:R0:W1:Y:S01]  /*b710*/  LDC.64 R8, c[0x4][R18] ;  /* 0x0100000012087b82 */ /* 0x0000620000000a00 */
[----:B------:R-:W2:Y:S01]  /*b720*/  LDCU.64 UR4, c[0x4][0xd8] ;  /* 0x01001b00ff0477ac */ /* 0x000ea20008000a00 */
[----:B------:R-:W-:Y:S01]  /*b730*/  CS2R R6, SRZ ;  /* 0x0000000000067805 */ /* 0x000fe2000001ff00 */
[----:B--2---:R-:W-:Y:S02]  /*b740*/  IMAD.U32 R4, RZ, RZ, UR4 ;  /* 0x00000004ff047e24 */ /* 0x004fe4000f8e00ff */
[----:B0-----:R-:W-:-:S07]  /*b750*/  IMAD.U32 R5, RZ, RZ, UR5 ;  /* 0x00000005ff057e24 */ /* 0x001fce000f8e00ff */
[----:B------:R-:W-:-:S07]  /*b760*/  LEPC R20, `(.L_x_149) ;  /* 0x000000001014794e */ /* 0x000fce0000000000 */
[----:B-1----:R-:W-:Y:S05]  /*b770*/  CALL.ABS.NOINC R8 ;  /* 0x0000000008007343 */ /* 0x002fea0003c00000 */
.L_x_149:
        /* <DEDUP_REMOVED lines=11> */
.L_x_150:
        /* <DEDUP_REMOVED lines=11> */
.L_x_151:
        /* <DEDUP_REMOVED lines=11> */
.L_x_152:
        /* <DEDUP_REMOVED lines=11> */
.L_x_153:
        /* <DEDUP_REMOVED lines=11> */
.L_x_154:
        /* <DEDUP_REMOVED lines=11> */
.L_x_155:
        /* <DEDUP_REMOVED lines=11> */
.L_x_156:
        /* <DEDUP_REMOVED lines=11> */
.L_x_157:
[----:B------:R0:W1:Y:S01]  /*bd00*/  LDC.64 R8, c[0x4][R18] ;  /* 0x0100000012087b82 */ /* 0x0000620000000a00 */
[----:B------:R-:W2:Y:S01]  /*bd10*/  LDCU.64 UR4, c[0x4][0x38] ;  /* 0x01000700ff0477ac */ /* 0x000ea20008000a00 */
[----:B------:R-:W-:Y:S01]  /*bd20*/  CS2R R6, SRZ ;  /* 0x0000000000067805 */ /* 0x000fe2000001ff00 */
[----:B--2---:R-:W-:Y:S02]  /*bd30*/  IMAD.U32 R4, RZ, RZ, UR4 ;  /* 0x00000004ff047e24 */ /* 0x004fe4000f8e00ff */
[----:B0-----:R-:W-:-:S07]  /*bd40*/  IMAD.U32 R5, RZ, RZ, UR5 ;  /* 0x00000005ff057e24 */ /* 0x001fce000f8e00ff */
[----:B------:R-:W-:-:S07]  /*bd50*/  LEPC R20, `(.L_x_158) ;  /* 0x000000001014794e */ /* 0x000fce0000000000 */
[----:B-1----:R-:W-:Y:S05]  /*bd60*/  CALL.ABS.NOINC R8 ;  /* 0x0000000008007343 */ /* 0x002fea0003c00000 */
.L_x_158:
        /* <DEDUP_REMOVED lines=13> */
.L_x_159:
        /* <DEDUP_REMOVED lines=9> */
.L_x_160:
[----:B------:R0:W-:Y:S01]  /*bed0*/  STL [R1+0x20], R209 ;  /* 0x000020d101007387 */ /* 0x0001e20000100800 */
[----:B------:R-:W1:Y:S01]  /*bee0*/  LDC.64 R18, c[0x4][R18] ;  /* 0x0100000012127b82 */ /* 0x000e620000000a00 */
[----:B------:R-:W2:Y:S01]  /*bef0*/  LDCU.64 UR4, c[0x4][0xf0] ;  /* 0x01001e00ff0477ac */ /* 0x000ea20008000a00 */
[----:B------:R-:W-:Y:S02]  /*bf00*/  IMAD.MOV.U32 R6, RZ, RZ, R16 ;  /* 0x000000ffff067224 */ /* 0x000fe400078e0010 */
[----:B------:R-:W-:Y:S02]  /*bf10*/  IMAD.MOV.U32 R7, RZ, RZ, R17 ;  /* 0x000000ffff077224 */ /* 0x000fe400078e0011 */
[----:B--2---:R-:W-:Y:S02]  /*bf20*/  IMAD.U32 R4, RZ, RZ, UR4 ;  /* 0x00000004ff047e24 */ /* 0x004fe4000f8e00ff */
[----:B0-----:R-:W-:-:S07]  /*bf30*/  IMAD.U32 R5, RZ, RZ, UR5 ;  /* 0x00000005ff057e24 */ /* 0x001fce000f8e00ff */
[----:B------:R-:W-:-:S07]  /*bf40*/  LEPC R20, `(.L_x_161) ;  /* 0x000000001014794e */ /* 0x000fce0000000000 */
[----:B-1----:R-:W-:Y:S05]  /*bf50*/  CALL.ABS.NOINC R18 ;  /* 0x0000000012007343 */ /* 0x002fea0003c00000 */
.L_x_161:
[----:B------:R-:W0:Y:S02]  /*bf60*/  LDC R0, c[0x0][0x394] ;  /* 0x0000e500ff007b82 */ /* 0x000e240000000800 */
[----:B0-----:R-:W-:-:S13]  /*bf70*/  ISETP.GE.AND P0, PT, R0, 0x1, PT ;  /* 0x000000010000780c */ /* 0x001fda0003f06270 */
[----:B------:R-:W-:Y:S05]  /*bf80*/  @!P0 EXIT ;  /* 0x000000000000894d */ /* 0x000fea0003800000 */
[----:B------:R-:W-:Y:S02]  /*bf90*/  IMAD.MOV.U32 R225, RZ, RZ, RZ ;  /* 0x000000ffffe17224 */ /* 0x000fe400078e00ff */
[----:B------:R-:W-:Y:S02]  /*bfa0*/  IMAD.MOV.U32 R214, RZ, RZ, RZ ;  /* 0x000000ffffd67224 */ /* 0x000fe400078e00ff */
[----:B------:R-:W-:Y:S02]  /*bfb0*/  IMAD.MOV.U32 R224, RZ, RZ, 0x5be0cd19 ;  /* 0x5be0cd19ffe07424 */ /* 0x000fe400078e00ff */
[----:B------:R-:W-:Y:S02]  /*bfc0*/  IMAD.MOV.U32 R223, RZ, RZ, 0x1f83d9ab ;  /* 0x1f83d9abffdf7424 */ /* 0x000fe400078e00ff */
[----:B------:R-:W-:Y:S02]  /*bfd0*/  IMAD.MOV.U32 R222, RZ, RZ, -0x64fa9774 ;  /* 0x9b05688cffde7424 */ /* 0x000fe400078e00ff */
[----:B------:R-:W-:-:S02]  /*bfe0*/  IMAD.MOV.U32 R221, RZ, RZ, 0x510e527f ;  /* 0x510e527fffdd7424 */ /* 0x000fc400078e00ff */
[----:B------:R-:W-:Y:S02]  /*bff0*/  IMAD.MOV.U32 R220, RZ, RZ, -0x5ab00ac6 ;  /* 0xa54ff53affdc7424 */ /* 0x000fe400078e00ff */
[----:B------:R-:W-:Y:S02]  /*c000*/  IMAD.MOV.U32 R219, RZ, RZ, 0x3c6ef372 ;  /* 0x3c6ef372ffdb7424 */ /* 0x000fe400078e00ff */
[----:B------:R-:W-:Y:S02]  /*c010*/  IMAD.MOV.U32 R218, RZ, RZ, -0x4498517b ;  /* 0xbb67ae85ffda7424 */ /* 0x000fe400078e00ff */
[----:B------:R-:W-:-:S07]  /*c020*/  IMAD.MOV.U32 R217, RZ, RZ, 0x6a09e667 ;  /* 0x6a09e667ffd97424 */ /* 0x000fce00078e00ff */
.L_x_242:
[----:B------:R-:W0:Y:S01]  /*c030*/  S2R R213, SR_TID.X ;  /* 0x0000000000d57919 */ /* 0x000e220000002100 */
[----:B------:R-:W1:Y:S01]  /*c040*/  S2UR UR5, SR_CTAID.X ;  /* 0x00000000000579c3 */ /* 0x000e620000002500 */
[----:B------:R-:W1:Y:S01]  /*c050*/  LDCU UR4, c[0x0][0x360] ;  /* 0x00006c00ff0477ac */ /* 0x000e620008000800 */
[----:B------:R-:W2:Y:S06]  /*c060*/  LDCU UR6, c[0x0][0x370] ;  /* 0x00006e00ff0677ac */ /* 0x000eac0008000800 */
[----:B------:R-:W0:Y:S01]  /*c070*/  LDC.64 R210, c[0x0][0x398] ;  /* 0x0000e600ffd27b82 */ /* 0x000e220000000a00 */
[----:B-1----:R-:W-:-:S02]  /*c080*/  UIMAD UR5, UR5, UR4, URZ ;  /* 0x00000004050572a4 */ /* 0x002fc4000f8e02ff */
[----:B--2---:R-:W-:-:S04]  /*c090*/  UIMAD UR4, UR4, UR6, URZ ;  /* 0x00000006040472a4 */ /* 0x004fc8000f8e02ff */
[----:B0-----:R-:W-:Y:S02]  /*c0a0*/  IADD3 R213, P0, P1, R210, UR5, R213 ;  /* 0x00000005d2d57c10 */ /* 0x001fe4000f91e0d5 */
[C---:B------:R-:W-:Y:S02]  /*c0b0*/  IMAD R0, R225.reuse, UR4, RZ ;  /* 0x00000004e1007c24 */ /* 0x040fe4000f8e02ff */
[----:B------:R-:W-:Y:S01]  /*c0c0*/  VIADD R225, R225, 0x1 ;  /* 0x00000001e1e17836 */ /* 0x000fe20000000000 */
[----:B------:R-:W-:Y:S02]  /*c0d0*/  IADD3.X R211, PT, PT, RZ, R211, RZ, P0, P1 ;  /* 0x000000d3ffd37210 */ /* 0x000fe400007e24ff */
[----:B------:R-:W0:Y:S01]  /*c0e0*/  LDCU UR4, c[0x0][0x394] ;  /* 0x00007280ff0477ac */ /* 0x000e220008000800 */
[----:B------:R-:W-:-:S05]  /*c0f0*/  IADD3 R213, P0, PT, R0, R213, RZ ;  /* 0x000000d500d57210 */ /* 0x000fca0007f1e0ff */
[----:B------:R-:W-:Y:S01]  /*c100*/  IMAD.X R211, RZ, RZ, R211, P0 ;  /* 0x000000ffffd37224 */ /* 0x000fe200000e06d3 */
[----:B------:R-:W-:-:S04]  /*c110*/  ISETP.GT.U32.AND P0, PT, R213, 0x398ed03f, PT ;  /* 0x398ed03fd500780c */ /* 0x000fc80003f04070 */
[----:B------:R-:W-:Y:S02]  /*c120*/  ISETP.GT.U32.AND.EX P0, PT, R211, 0xd, PT, P0 ;  /* 0x0000000dd300780c */ /* 0x000fe40003f04100 */
[----:B0-----:R-:W-:-:S04]  /*c130*/  ISETP.NE.AND P1, PT, R225, UR4, PT ;  /* 0x00000004e1007c0c */ /* 0x001fc8000bf25270 */
[----:B------:R-:W-:-:S07]  /*c140*/  P2R R226, PR, RZ, 0x2 ;  /* 0x00000002ffe27803 */ /* 0x000fce0000000000 */
[----:B------:R-:W-:Y:S05]  /*c150*/  @P0 EXIT ;  /* 0x000000000000094d */ /* 0x000fea0003800000 */
[C---:B------:R-:W-:Y:S01]  /*c160*/  IMAD.WIDE.U32 R6, R211.reuse, -0x5ed5a4e5, RZ ;  /* 0xa12a5b1bd3067825 */ /* 0x040fe200078e00ff */
[--C-:B------:R-:W-:Y:S01]  /*c170*/  SHF.R.U32.HI R25, RZ, 0x1, R211.reuse ;  /* 0x00000001ff197819 */ /* 0x100fe200000116d3 */
[----:B------:R-:W0:Y:S01]  /*c180*/  LDC R210, c[0x0][0x390] ;  /* 0x0000e400ffd27b82 */ /* 0x000e220000000800 */
[--C-:B------:R-:W-:Y:S01]  /*c190*/  SHF.R.U32.HI R3, RZ, 0x3, R211.reuse ;  /* 0x00000003ff037819 */ /* 0x100fe200000116d3 */
[----:B------:R-:W-:Y:S01]  /*c1a0*/  IMAD.WIDE.U32 R4, R211, -0x14f5629b, RZ ;  /* 0xeb0a9d65d3047825 */ /* 0x000fe200078e00ff */
[C-C-:B------:R-:W-:Y:S01]  /*c1b0*/  SHF.R.U64 R19, R213.reuse, 0x1, R211.reuse ;  /* 0x00000001d5137819 */ /* 0x140fe200000012d3 */
[----:B------:R-:W-:Y:S01]  /*c1c0*/  STL.U8 [R1+0x4d], RZ ;  /* 0x00004dff01007387 */ /* 0x000fe20000100000 */
[C---:B------:R-:W-:Y:S01]  /*c1d0*/  SHF.R.U64 R17, R213.reuse, 0x3, R211 ;  /* 0x00000003d5117819 */ /* 0x040fe200000012d3 */
[C---:B------:R-:W-:Y:S01]  /*c1e0*/  IMAD.WIDE.U32 R12, P4, R213.reuse, 0x22190a63, R6 ;  /* 0x22190a63d50c7825 */ /* 0x040fe20007880006 */
[----:B------:R-:W-:Y:S01]  /*c1f0*/  MOV R44, 0x0 ;  /* 0x00000000002c7802 */ /* 0x000fe20000000f00 */
[----:B------:R-:W1:Y:S02]  /*c200*/  LDCU.64 UR4, c[0x4][0xb0] ;  /* 0x01001600ff0477ac */ /* 0x000e640008000a00 */
[----:B------:R-:W-:-:S04]  /*c210*/  IMAD.WIDE.U32 R8, P0, R213, 0x48aa9357, R4 ;  /* 0x48aa9357d5087825 */ /* 0x000fc80007800004 */
[----:B------:R-:W-:-:S04]  /*c220*/  IMAD.WIDE.U32 R6, R213, -0x14f5629b, RZ ;  /* 0xeb0a9d65d5067825 */ /* 0x000fc800078e00ff */
[----:B------:R-:W-:Y:S01]  /*c230*/  IMAD.X R11, RZ, RZ, RZ, P0 ;  /* 0x000000ffff0b7224 */ /* 0x000fe200000e06ff */
[----:B------:R-:W-:Y:S01]  /*c240*/  IADD3 RZ, P0, PT, R7, R8, RZ ;  /* 0x0000000807ff7210 */ /* 0x000fe20007f1e0ff */
[----:B------:R-:W-:Y:S02]  /*c250*/  IMAD.MOV.U32 R10, RZ, RZ, R9 ;  /* 0x000000ffff0a7224 */ /* 0x000fe400078e0009 */
[----:B------:R-:W-:-:S04]  /*c260*/  IMAD.WIDE.U32 R4, R213, -0x5ed5a4e5, RZ ;  /* 0xa12a5b1bd5047825 */ /* 0x000fc800078e00ff */
[----:B------:R-:W-:Y:S01]  /*c270*/  IMAD.WIDE.U32.X R8, R211, 0x48aa9357, R10, P0 ;  /* 0x48aa9357d3087825 */ /* 0x000fe200000e040a */
[----:B------:R-:W-:-:S03]  /*c280*/  IADD3 RZ, P3, PT, R5, R12, RZ ;  /* 0x0000000c05ff7210 */ /* 0x000fc60007f7e0ff */
[----:B------:R-:W-:Y:S01]  /*c290*/  IMAD.WIDE.U32 R4, R211, 0x68cbac13, RZ ;  /* 0x68cbac13d3047825 */ /* 0x000fe200078e00ff */
[----:B------:R-:W-:-:S03]  /*c2a0*/  SHF.R.U64 R21, R8, 0x16, R9 ;  /* 0x0000001608157819 */ /* 0x000fc60000001209 */
[----:B------:R-:W-:Y:S01]  /*c2b0*/  IMAD.WIDE.U32 R6, R25, 0x10842109, RZ ;  /* 0x1084210919067825 */ /* 0x000fe200078e00ff */
[----:B------:R-:W-:-:S03]  /*c2c0*/  LOP3.LUT R0, R21, 0xffff, RZ, 0xc0, !PT ;  /* 0x0000ffff15007812 */ /* 0x000fc600078ec0ff */
[----:B------:R-:W-:Y:S01]  /*c2d0*/  IMAD.WIDE.U32 R10, R3, -0x6a26dbc3, RZ ;  /* 0x95d9243d030a7825 */ /* 0x000fe200078e00ff */
[----:B------:R-:W-:-:S03]  /*c2e0*/  SHF.R.U32.HI R0, RZ, 0x1, R0 ;  /* 0x00000001ff007819 */ /* 0x000fc60000011600 */
[----:B------:R-:W-:Y:S01]  /*c2f0*/  IMAD.WIDE.U32 R14, R213, 0x68cbac13, RZ ;  /* 0x68cbac13d50e7825 */ /* 0x000fe200078e00ff */
[----:B------:R-:W-:-:S03]  /*c300*/  LOP3.LUT R0, R0, 0xffff, RZ, 0xc0, !PT ;  /* 0x0000ffff00007812 */ /* 0x000fc600078ec0ff */
[----:B------:R-:W-:-:S04]  /*c310*/  IMAD.WIDE.U32 R4, P1, R213, 0x2581544e, R4 ;  /* 0x2581544ed5047825 */ /* 0x000fc80007820004 */
[----:B------:R-:W-:Y:S01]  /*c320*/  IMAD R0, R0, 0x4211, RZ ;  /* 0x0000421100007824 */ /* 0x000fe200078e02ff */
[----:B------:R-:W-:Y:S01]  /*c330*/  IADD3 RZ, P0, PT, R15, R4, RZ ;  /* 0x000000040fff7210 */ /* 0x000fe20007f1e0ff */
[----:B------:R-:W-:-:S03]  /*c340*/  IMAD.WIDE.U32 R8, P5, R19, -0x7bdef7be, R6 ;  /* 0x8421084213087825 */ /* 0x000fc600078a0006 */
[----:B------:R-:W-:Y:S01]  /*c350*/  SHF.R.U32.HI R0, RZ, 0x13, R0 ;  /* 0x00000013ff007819 */ /* 0x000fe20000011600 */
[----:B------:R-:W-:-:S03]  /*c360*/  IMAD.WIDE.U32 R6, R19, 0x10842109, RZ ;  /* 0x1084210913067825 */ /* 0x000fc600078e00ff */
[----:B------:R-:W-:Y:S01]  /*c370*/  PRMT R0, R0, 0x9910, RZ ;  /* 0x0000991000007816 */ /* 0x000fe200000000ff */
[----:B------:R-:W-:-:S04]  /*c380*/  IMAD.WIDE.U32 R18, P2, R17, 0x23329f5e, R10 ;  /* 0x23329f5e11127825 */ /* 0x000fc8000784000a */
[----:B------:R-:W-:-:S04]  /*c390*/  IMAD.WIDE.U32 R16, R17, -0x6a26dbc3, RZ ;  /* 0x95d9243d11107825 */ /* 0x000fc800078e00ff */
[----:B------:R-:W-:Y:S01]  /*c3a0*/  IMAD.X R15, RZ, RZ, RZ, P4 ;  /* 0x000000ffff0f7224 */ /* 0x000fe200020e06ff */
[----:B------:R-:W-:Y:S01]  /*c3b0*/  IADD3 RZ, P4, PT, R7, R8, RZ ;  /* 0x0000000807ff7210 */ /* 0x000fe20007f9e0ff */
[----:B------:R-:W-:Y:S02]  /*c3c0*/  IMAD.MOV.U32 R14, RZ, RZ, R13 ;  /* 0x000000ffff0e7224 */ /* 0x000fe400078e000d */
[----:B------:R-:W-:Y:S01]  /*c3d0*/  IMAD.X R11, RZ, RZ, RZ, P5 ;  /* 0x000000ffff0b7224 */ /* 0x000fe200028e06ff */
[----:B------:R-:W-:Y:S01]  /*c3e0*/  IADD3 RZ, P5, PT, R17, R18, RZ ;  /* 0x0000001211ff7210 */ /* 0x000fe20007fbe0ff */
[----:B------:R-:W-:Y:S02]  /*c3f0*/  IMAD.MOV.U32 R10, RZ, RZ, R9 ;  /* 0x000000ffff0a7224 */ /* 0x000fe400078e0009 */
[----:B------:R-:W-:Y:S02]  /*c400*/  IMAD.X R17, RZ, RZ, RZ, P2 ;  /* 0x000000ffff117224 */ /* 0x000fe400010e06ff */
[----:B------:R-:W-:-:S02]  /*c410*/  IMAD.MOV.U32 R16, RZ, RZ, R19 ;  /* 0x000000ffff107224 */ /* 0x000fc400078e0013 */
[----:B------:R-:W-:-:S04]  /*c420*/  IMAD.WIDE.U32.X R8, R211, 0x22190a63, R14, P3 ;  /* 0x22190a63d3087825 */ /* 0x000fc800018e040e */
[----:B------:R-:W-:Y:S01]  /*c430*/  IMAD.MOV.U32 R14, RZ, RZ, R5 ;  /* 0x000000ffff0e7224 */ /* 0x000fe200078e0005 */
[----:B------:R-:W-:Y:S01]  /*c440*/  SHF.R.U64 R8, R8, 0x9, R9 ;  /* 0x0000000908087819 */ /* 0x000fe20000001209 */
[----:B------:R-:W-:-:S04]  /*c450*/  IMAD.WIDE.U32.X R6, R25, -0x7bdef7be, R10, P4 ;  /* 0x8421084219067825 */ /* 0x000fc800020e040a */
[----:B------:R-:W-:Y:S01]  /*c460*/  IMAD.MOV.U32 R5, RZ, RZ, R0 ;  /* 0x000000ffff057224 */ /* 0x000fe200078e0000 */
[----:B------:R-:W-:Y:S01]  /*c470*/  SHF.R.U64 R6, R6, 0x4, R7 ;  /* 0x0000000406067819 */ /* 0x000fe20000001207 */
[----:B------:R-:W-:Y:S01]  /*c480*/  IMAD.WIDE.U32.X R10, R3, 0x23329f5e, R16, P5 ;  /* 0x23329f5e030a7825 */ /* 0x000fe200028e0410 */
[----:B------:R-:W-:Y:S01]  /*c490*/  SHF.R.U32.HI R3, RZ, 0x1, R8 ;  /* 0x00000001ff037819 */ /* 0x000fe20000011608 */
[----:B------:R2:W3:Y:S01]  /*c4a0*/  LDC.64 R16, c[0x4][R44] ;  /* 0x010000002c107b82 */ /* 0x0004e20000000a00 */
[----:B------:R-:W-:Y:S01]  /*c4b0*/  SHF.R.U32.HI R0, RZ, 0x1, R6 ;  /* 0x00000001ff007819 */ /* 0x000fe20000011606 */
[----:B------:R-:W-:Y:S01]  /*c4c0*/  IMAD R5, R5, 0x3e, RZ ;  /* 0x0000003e05057824 */ /* 0x000fe200078e02ff */
[----:B------:R-:W-:Y:S01]  /*c4d0*/  SHF.R.U64 R9, R10, 0xc, R11 ;  /* 0x0000000c0a097819 */ /* 0x000fe2000000120b */
[----:B------:R-:W-:Y:S02]  /*c4e0*/  IMAD.X R15, RZ, RZ, RZ, P1 ;  /* 0x000000ffff0f7224 */ /* 0x000fe400008e06ff */
[----:B------:R-:W-:Y:S01]  /*c4f0*/  IMAD.MOV R5, RZ, RZ, -R5 ;  /* 0x000000ffff057224 */ /* 0x000fe200078e0a05 */
[----:B------:R-:W-:Y:S01]  /*c500*/  SHF.R.U32.HI R4, RZ, 0x1, R9 ;  /* 0x00000001ff047819 */ /* 0x000fe20000011609 */
[----:B------:R-:W-:-:S03]  /*c510*/  IMAD.HI.U32 R3, R3, -0x7bdef7bd, RZ ;  /* 0x8421084303037827 */ /* 0x000fc600078e00ff */
[----:B------:R-:W-:Y:S01]  /*c520*/  PRMT R12, R5, 0x7710, RZ ;  /* 0x00007710050c7816 */ /* 0x000fe200000000ff */
[----:B------:R-:W-:Y:S01]  /*c530*/  IMAD.HI.U32 R4, R4, -0x7bdef7bd, RZ ;  /* 0x8421084304047827 */ /* 0x000fe200078e00ff */
[----:B------:R-:W-:-:S03]  /*c540*/  SHF.R.U32.HI R7, RZ, 0x4, R3 ;  /* 0x00000004ff077819 */ /* 0x000fc60000011603 */
[----:B------:R-:W-:Y:S01]  /*c550*/  IMAD.WIDE.U32.X R14, R211, 0x2581544e, R14, P0 ;  /* 0x2581544ed30e7825 */ /* 0x000fe200000e040e */
[----:B------:R-:W-:Y:S02]  /*c560*/  SHF.R.U32.HI R4, RZ, 0x4, R4 ;  /* 0x00000004ff047819 */ /* 0x000fe40000011604 */
[----:B0-----:R-:W-:Y:S01]  /*c570*/  ISETP.GE.AND P0, PT, R210, 0x1, PT ;  /* 0x00000001d200780c */ /* 0x001fe20003f06270 */
[----:B------:R-:W-:Y:S01]  /*c580*/  IMAD.IADD R12, R12, 0x1, R21 ;  /* 0x000000010c0c7824 */ /* 0x000fe200078e0215 */
[----:B------:R-:W-:Y:S01]  /*c590*/  SHF.R.U64 R14, R14, 0x1b, R15 ;  /* 0x0000001b0e0e7819 */ /* 0x000fe2000000120f */
[----:B------:R-:W-:Y:S02]  /*c5a0*/  IMAD R7, R7, -0x3e, R8 ;  /* 0xffffffc207077824 */ /* 0x000fe400078e0208 */
[----:B------:R-:W-:Y:S01]  /*c5b0*/  IMAD R9, R4, -0x3e, R9 ;  /* 0xffffffc204097824 */ /* 0x000fe200078e0209 */
[----:B------:R-:W-:Y:S01]  /*c5c0*/  LOP3.LUT R12, R12, 0xffff, RZ, 0xc0, !PT ;  /* 0x0000ffff0c0c7812 */ /* 0x000fe200078ec0ff */
[----:B------:R-:W0:Y:S01]  /*c5d0*/  LDC.U8 R8, c[0x3][R7+0x23c] ;  /* 0x00c08f0007087b82 */ /* 0x000e220000000000 */
[----:B------:R-:W-:-:S04]  /*c5e0*/  IMAD.HI.U32 R0, R0, -0x7bdef7bd, RZ ;  /* 0x8421084300007827 */ /* 0x000fc800078e00ff */
[----:B-1----:R-:W-:Y:S01]  /*c5f0*/  IMAD.U32 R4, RZ, RZ, UR4 ;  /* 0x00000004ff047e24 */ /* 0x002fe2000f8e00ff */
[----:B------:R-:W-:Y:S01]  /*c600*/  SHF.R.U32.HI R3, RZ, 0x4, R0 ;  /* 0x00000004ff037819 */ /* 0x000fe20000011600 */
[----:B------:R-:W-:Y:S01]  /*c610*/  IMAD R0, R6, -0x3e, R213 ;  /* 0xffffffc206007824 */ /* 0x000fe200078e02d5 */
[----:B------:R-:W1:Y:S01]  /*c620*/  LDC.U8 R10, c[0x3][R9+0x23c] ;  /* 0x00c08f00090a7b82 */ /* 0x000e620000000000 */
[----:B------:R-:W-:Y:S02]  /*c630*/  IMAD.U32 R5, RZ, RZ, UR5 ;  /* 0x00000005ff057e24 */ /* 0x000fe4000f8e00ff */
[----:B------:R-:W-:-:S05]  /*c640*/  IMAD R3, R3, -0x3e, R6 ;  /* 0xffffffc203037824 */ /* 0x000fca00078e0206 */
[----:B------:R-:W4:Y:S08]  /*c650*/  LDC.U8 R12, c[0x3][R12+0x23c] ;  /* 0x00c08f000c0c7b82 */ /* 0x000f300000000000 */
[----:B------:R-:W5:Y:S08]  /*c660*/  LDC.U8 R14, c[0x3][R14+0x23c] ;  /* 0x00c08f000e0e7b82 */ /* 0x000f700000000000 */
[----:B------:R-:W2:Y:S08]  /*c670*/  LDC.U8 R0, c[0x3][R0+0x23c] ;  /* 0x00c08f0000007b82 */ /* 0x000eb00000000000 */
[----:B------:R-:W3:Y:S01]  /*c680*/  LDC.U8 R6, c[0x3][R3+0x23c] ;  /* 0x00c08f0003067b82 */ /* 0x000ee20000000000 */
[----:B0-----:R-:W-:Y:S04]  /*c690*/  STL.U8 [R1+0x49], R8 ;  /* 0x0000490801007387 */ /* 0x001fe80000100000 */
[----:B-1----:R-:W-:Y:S04]  /*c6a0*/  STL.U8 [R1+0x4a], R10 ;  /* 0x00004a0a01007387 */ /* 0x002fe80000100000 */
[----:B----4-:R-:W-:Y:S04]  /*c6b0*/  STL.U8 [R1+0x4b], R12 ;  /* 0x00004b0c01007387 */ /* 0x010fe80000100000 */
[----:B-----5:R-:W-:Y:S04]  /*c6c0*/  STL.U8 [R1+0x4c], R14 ;  /* 0x00004c0e01007387 */ /* 0x020fe80000100000 */
[----:B--2---:R0:W-:Y:S04]  /*c6d0*/  STL.U8 [R1+0x47], R0 ;  /* 0x0000470001007387 */ /* 0x0041e80000100000 */
[----:B---3--:R1:W-:Y:S01]  /*c6e0*/  STL.U8 [R1+0x48], R6 ;  /* 0x0000480601007387 */ /* 0x0083e20000100000 */
[----:B0-----:R-:W-:-:S02]  /*c6f0*/  P2R R0, PR, RZ, 0x1 ;  /* 0x00000001ff007803 */ /* 0x001fc40000000000 */
[----:B-1----:R-:W-:-:S07]  /*c700*/  CS2R R6, SRZ ;  /* 0x0000000000067805 */ /* 0x002fce000001ff00 */
[----:B------:R-:W-:-:S07]  /*c710*/  LEPC R20, `(.L_x_162) ;  /* 0x000000001014794e */ /* 0x000fce0000000000 */
[----:B------:R-:W-:Y:S05]  /*c720*/  CALL.ABS.NOINC R16 ;  /* 0x0000000010007343 */ /* 0x000fea0003c00000 */
.L_x_162:
[----:B------:R0:W1:Y:S01]  /*c730*/  LDC.64 R8, c[0x4][R44] ;  /* 0x010000002c087b82 */ /* 0x0000620000000a00 */
[----:B------:R-:W2:Y:S01]  /*c740*/  LDCU.64 UR4, c[0x4][0xb8] ;  /* 0x01001700ff0477ac */ /* 0x000ea20008000a00 */
[----:B------:R-:W-:Y:S01]  /*c750*/  CS2R R6, SRZ ;  /* 0x0000000000067805 */ /* 0x000fe2000001ff00 */
[----:B--2---:R-:W-:Y:S02]  /*c760*/  IMAD.U32 R4, RZ, RZ, UR4 ;  /* 0x00000004ff047e24 */ /* 0x004fe4000f8e00ff */
[----:B0-----:R-:W-:-:S07]  /*c770*/  IMAD.U32 R5, RZ, RZ, UR5 ;  /* 0x00000005ff057e24 */ /* 0x001fce000f8e00ff */
[----:B------:R-:W-:-:S07]  /*c780*/  LEPC R20, `(.L_x_163) ;  /* 0x000000001014794e */ /* 0x000fce0000000000 */
[----:B-1----:R-:W-:Y:S05]  /*c790*/  CALL.ABS.NOINC R8 ;  /* 0x0000000008007343 */ /* 0x002fea0003c00000 */
.L_x_163:
[----:B------:R-:W2:Y:S01]  /*c7a0*/  LDL.U8 R0, [R1+0x47] ;  /* 0x0000470001007983 */ /* 0x000ea20000100000 */
[----:B------:R0:W1:Y:S01]  /*c7b0*/  LDC.64 R8, c[0x4][R44] ;  /* 0x010000002c087b82 */ /* 0x0000620000000a00 */
[----:B------:R-:W3:Y:S01]  /*c7c0*/  LDCU.64 UR4, c[0x4][0xc0] ;  /* 0x01001800ff0477ac */ /* 0x000ee20008000a00 */
[----:B------:R-:W-:-:S05]  /*c7d0*/  IADD3 R16, P0, PT, R212, 0x10, RZ ;  /* 0x00000010d4107810 */ /* 0x000fca0007f1e0ff */
[----:B------:R-:W-:Y:S02]  /*c7e0*/  IMAD.X R22, RZ, RZ, R2, P0 ;  /* 0x000000ffff167224 */ /* 0x000fe400000e0602 */
[----:B------:R-:W-:Y:S02]  /*c7f0*/  IMAD.MOV.U32 R6, RZ, RZ, R16 ;  /* 0x000000ffff067224 */ /* 0x000fe400078e0010 */
[----:B------:R-:W-:Y:S02]  /*c800*/  IMAD.MOV.U32 R7, RZ, RZ, R22 ;  /* 0x000000ffff077224 */ /* 0x000fe400078e0016 */
[----:B---3--:R-:W-:Y:S02]  /*c810*/  IMAD.U32 R4, RZ, RZ, UR4 ;  /* 0x00000004ff047e24 */ /* 0x008fe4000f8e00ff */
[----:B------:R-:W-:Y:S01]  /*c820*/  IMAD.U32 R5, RZ, RZ, UR5 ;  /* 0x00000005ff057e24 */ /* 0x000fe2000f8e00ff */
[----:B-12---:R0:W-:Y:S06]  /*c830*/  STL [R1+0x10], R0 ;  /* 0x0000100001007387 */ /* 0x0061ec0000100800 */
[----:B------:R-:W-:-:S07]  /*c840*/  LEPC R20, `(.L_x_164) ;  /* 0x000000001014794e */ /* 0x000fce0000000000 */
[----:B0-----:R-:W-:Y:S05]  /*c850*/  CALL.ABS.NOINC R8 ;  /* 0x0000000008007343 */ /* 0x001fea0003c00000 */
.L_x_164:
        /* <DEDUP_REMOVED lines=10> */
.L_x_165:
        /* <DEDUP_REMOVED lines=10> */
.L_x_166:
        /* <DEDUP_REMOVED lines=10> */
.L_x_167:
        /* <DEDUP_REMOVED lines=10> */
.L_x_168:
        /* <DEDUP_REMOVED lines=10> */
.L_x_169:
[----:B------:R0:W1:Y:S01]  /*cb80*/  LDC.64 R8, c[0x4][R44] ;  /* 0x010000002c087b82 */ /* 0x0000620000000a00 */
[----:B------:R-:W2:Y:S01]  /*cb90*/  LDCU.64 UR4, c[0x4][0x38] ;  /* 0x01000700ff0477ac */ /* 0x000ea20008000a00 */
[----:B------:R-:W-:Y:S01]  /*cba0*/  CS2R R6, SRZ ;  /* 0x0000000000067805 */ /* 0x000fe2000001ff00 */
[----:B--2---:R-:W-:Y:S02]  /*cbb0*/  IMAD.U32 R4, RZ, RZ, UR4 ;  /* 0x00000004ff047e24 */ /* 0x004fe4000f8e00ff */
[----:B0-----:R-:W-:-:S07]  /*cbc0*/  IMAD.U32 R5, RZ, RZ, UR5 ;  /* 0x00000005ff057e24 */ /* 0x001fce000f8e00ff */
[----:B------:R-:W-:-:S07]  /*cbd0*/  LEPC R20, `(.L_x_170) ;  /* 0x000000001014794e */ /* 0x000fce0000000000 */
[----:B-1----:R-:W-:Y:S05]  /*cbe0*/  CALL.ABS.NOINC R8 ;  /* 0x0000000008007343 */ /* 0x002fea0003c00000 */
.L_x_170:
        /* <DEDUP_REMOVED lines=23> */
.L_x_171:
        /* <DEDUP_REMOVED lines=9> */
.L_x_172:
        /* <DEDUP_REMOVED lines=9> */
.L_x_173:
[----:B------:R0:W1:Y:S01]  /*ce80*/  LDC.64 R8, c[0x4][R44] ;  /* 0x010000002c087b82 */ /* 0x0000620000000a00 */
[----:B------:R-:W2:Y:S01]  /*ce90*/  LDCU.64 UR4, c[0x4][0x70] ;  /* 0x01000e00ff0477ac */ /* 0x000ea20008000a00 */
[----:B------:R-:W-:Y:S02]  /*cea0*/  PRMT R216, R18, 0x123, RZ ;  /* 0x0000012312d87816 */ /* 0x000fe400000000ff */
[----:B------:R-:W-:Y:S02]  /*ceb0*/  CS2R R6, SRZ ;  /* 0x0000000000067805 */ /* 0x000fe4000001ff00 */
[----:B------:R-:W-:Y:S01]  /*cec0*/  PRMT R215, R24, 0x123, RZ ;  /* 0x0000012318d77816 */ /* 0x000fe200000000ff */
[----:B--2---:R-:W-:Y:S02]  /*ced0*/  IMAD.U32 R4, RZ, RZ, UR4 ;  /* 0x00000004ff047e24 */ /* 0x004fe4000f8e00ff */
[----:B0-----:R-:W-:-:S07]  /*cee0*/  IMAD.U32 R5, RZ, RZ, UR5 ;  /* 0x00000005ff057e24 */ /* 0x001fce000f8e00ff */
[----:B------:R-:W-:-:S07]  /*cef0*/  LEPC R20, `(.L_x_174) ;  /* 0x000000001014794e */ /* 0x000fce0000000000 */
[----:B-1----:R-:W-:Y:S05]  /*cf00*/  CALL.ABS.NOINC R8 ;  /* 0x0000000008007343 */ /* 0x002fea0003c00000 */
.L_x_174:
[----:B------:R0:W1:Y:S01]  /*cf10*/  LDC.64 R8, c[0x4][R44] ;  /* 0x010000002c087b82 */ /* 0x0000620000000a00 */
[----:B------:R-:W2:Y:S01]  /*cf20*/  LDCU.64 UR4, c[0x4][0x78] ;  /* 0x01000f00ff0477ac */ /* 0x000ea20008000a00 */
[----:B------:R-:W-:Y:S01]  /*cf30*/  CS2R R6, SRZ ;  /* 0x0000000000067805 */ /* 0x000fe2000001ff00 */
[----:B--2---:R-:W-:Y:S02]  /*cf40*/  IMAD.U32 R4, RZ, RZ, UR4 ;  /* 0x00000004ff047e24 */ /* 0x004fe4000f8e00ff */
[----:B0-----:R-:W-:-:S07]  /*cf50*/  IMAD.U32 R5, RZ, RZ, UR5 ;  /* 0x00000005ff057e24 */ /* 0x001fce000f8e00ff */
[----:B------:R-:W-:-:S07]  /*cf60*/  LEPC R20, `(.L_x_175) ;  /* 0x000000001014794e */ /* 0x000fce0000000000 */
[----:B-1----:R-:W-:Y:S05]  /*cf70*/  CALL.ABS.NOINC R8 ;  /* 0x0000000008007343 */ /* 0x002fea0003c00000 */
.L_x_175:
[----:B------:R0:W-:Y:S01]  /*cf80*/  STL [R1], R18 ;  /* 0x0000001201007387 */ /* 0x0001e20000100800 */
        /* <DEDUP_REMOVED lines=8> */
.L_x_176:
        /* <DEDUP_REMOVED lines=9> */
.L_x_177:
[----:B------:R0:W1:Y:S01]  /*d0a0*/  LDC.64 R8, c[0x4][R44] ;  /* 0x010000002c087b82 */ /* 0x0000620000000a00 */
[----:B------:R-:W2:Y:S01]  /*d0b0*/  LDCU.64 UR4, c[0x4][0x90] ;  /* 0x01001200ff0477ac */ /* 0x000ea20008000a00 */
[----:B------:R-:W-:Y:S01]  /*d0c0*/  CS2R R6, SRZ ;  /* 0x0000000000067805 */ /* 0x000fe2000001ff00 */
[----:B--2---:R-:W-:Y:S02]  /*d0d0*/  IMAD.U32 R4, RZ, RZ, UR4 ;  /* 0x00000004ff047e24 */ /* 0x004fe4000f8e00ff */
[----:B0-----:R-:W-:-:S07]  /*d0e0*/  IMAD.U32 R5, RZ, RZ, UR5 ;  /* 0x00000005ff057e24 */ /* 0x001fce000f8e00ff */
[----:B------:R-:W-:-:S07]  /*d0f0*/  LEPC R20, `(.L_x_178) ;  /* 0x000000001014794e */ /* 0x000fce0000000000 */
[----:B-1----:R-:W-:Y:S05]  /*d100*/  CALL.ABS.NOINC R8 ;  /* 0x0000000008007343 */ /* 0x002fea0003c00000 */
.L_x_178:
[----:B------:R-:W-:Y:S01]  /*d110*/  IMAD.MOV.U32 R22, RZ, RZ, RZ ;  /* 0x000000ffff167224 */ /* 0x000fe200078e00ff */
[----:B------:R0:W1:Y:S01]  /*d120*/  LDC.64 R8, c[0x4][R44] ;  /* 0x010000002c087b82 */ /* 0x0000620000000a00 */
[----:B------:R-:W2:Y:S01]  /*d130*/  LDCU.64 UR4, c[0x4][0x98] ;  /* 0x01001300ff0477ac */ /* 0x000ea20008000a00 */
[----:B------:R-:W-:Y:S02]  /*d140*/  IMAD.MOV.U32 R6, RZ, RZ, R212 ;  /* 0x000000ffff067224 */ /* 0x000fe400078e00d4 */
[----:B------:R0:W-:Y:S01]  /*d150*/  STL.64 [R1], R22 ;  /* 0x0000001601007387 */ /* 0x0001e20000100a00 */
[----:B------:R-:W-:Y:S02]  /*d160*/  IMAD.MOV.U32 R7, RZ, RZ, R2 ;  /* 0x000000ffff077224 */ /* 0x000fe400078e0002 */
[----:B--2---:R-:W-:Y:S02]  /*d170*/  IMAD.U32 R4, RZ, RZ, UR4 ;  /* 0x00000004ff047e24 */ /* 0x004fe4000f8e00ff */
[----:B0-----:R-:W-:-:S07]  /*d180*/  IMAD.U32 R5, RZ, RZ, UR5 ;  /* 0x00000005ff057e24 */ /* 0x001fce000f8e00ff */
[----:B------:R-:W-:-:S07]  /*d190*/  LEPC R20, `(.L_x_179) ;  /* 0x000000001014794e */ /* 0x000fce0000000000 */
[----:B-1----:R-:W-:Y:S05]  /*d1a0*/  CALL.ABS.NOINC R8 ;  /* 0x0000000008007343 */ /* 0x002fea0003c00000 */
.L_x_179:
[----:B------:R-:W-:Y:S01]  /*d1b0*/  IMAD.MOV.U32 R208, RZ, RZ, 0x1 ;  /* 0x00000001ffd07424 */ /* 0x000fe200078e00ff */
        /* <DEDUP_REMOVED lines=9> */
.L_x_180:
[----:B------:R0:W1:Y:S01]  /*d250*/  LDC.64 R8, c[0x4][R44] ;  /* 0x010000002c087b82 */ /* 0x0000620000000a00 */
[----:B------:R-:W2:Y:S01]  /*d260*/  LDCU.64 UR4, c[0x4][0xa0] ;  /* 0x01001400ff0477ac */ /* 0x000ea20008000a00 */
[----:B------:R-:W-:Y:S01]  /*d270*/  CS2R R6, SRZ ;  /* 0x0000000000067805 */ /* 0x000fe2000001ff00 */
[----:B--2---:R-:W-:Y:S02]  /*d280*/  IMAD.U32 R4, RZ, RZ, UR4 ;  /* 0x00000004ff047e24 */ /* 0x004fe4000f8e00ff */
[----:B0-----:R-:W-:-:S07]  /*d290*/  IMAD.U32 R5, RZ, RZ, UR5 ;  /* 0x00000005ff057e24 */ /* 0x001fce000f8e00ff */
[----:B------:R-:W-:-:S07]  /*d2a0*/  LEPC R20, `(.L_x_181) ;  /* 0x000000001014794e */ /* 0x000fce0000000000 */
[----:B-1----:R-:W-:Y:S05]  /*d2b0*/  CALL.ABS.NOINC R8 ;  /* 0x0000000008007343 */ /* 0x002fea0003c00000 */
.L_x_181:
        /* <DEDUP_REMOVED lines=10> */
.L_x_182:
[----:B------:R-:W-:Y:S01]  /*d360*/  SHF.R.U32.HI R9, RZ, 0x8, R18 ;  /* 0x00000008ff097819 */ /* 0x000fe20000011612 */
[----:B------:R-:W-:Y:S01]  /*d370*/  IMAD.MOV.U32 R8, RZ, RZ, 0x1 ;  /* 0x00000001ff087424 */ /* 0x000fe200078e00ff */
[----:B------:R0:W1:Y:S01]  /*d380*/  LDC.64 R10, c[0x4][R44] ;  /* 0x010000002c0a7b82 */ /* 0x0000620000000a00 */
[----:B------:R-:W2:Y:S01]  /*d390*/  LDCU.64 UR4, c[0x4][0xa8] ;  /* 0x01001500ff0477ac */ /* 0x000ea20008000a00 */
[----:B------:R-:W-:Y:S01]  /*d3a0*/  LOP3.LUT R9, R9, 0xff, RZ, 0xc0, !PT ;  /* 0x000000ff09097812 */ /* 0x000fe200078ec0ff */
[----:B------:R-:W-:Y:S02]  /*d3b0*/  IMAD.MOV.U32 R6, RZ, RZ, R212 ;  /* 0x000000ffff067224 */ /* 0x000fe400078e00d4 */
[----:B------:R-:W-:Y:S02]  /*d3c0*/  IMAD.MOV.U32 R7, RZ, RZ, R2 ;  /* 0x000000ffff077224 */ /* 0x000fe400078e0002 */
[----:B------:R0:W-:Y:S01]  /*d3d0*/  STL.64 [R1], R8 ;  /* 0x0000000801007387 */ /* 0x0001e20000100a00 */
[----:B--2---:R-:W-:-:S02]  /*d3e0*/  IMAD.U32 R4, RZ, RZ, UR4 ;  /* 0x00000004ff047e24 */ /* 0x004fc4000f8e00ff */
[----:B0-----:R-:W-:-:S07]  /*d3f0*/  IMAD.U32 R5, RZ, RZ, UR5 ;  /* 0x00000005ff057e24 */ /* 0x001fce000f8e00ff */
[----:B------:R-:W-:-:S07]  /*d400*/  LEPC R20, `(.L_x_183) ;  /* 0x000000001014794e */ /* 0x000fce0000000000 */
[----:B-1----:R-:W-:Y:S05]  /*d410*/  CALL.ABS.NOINC R10 ;  /* 0x000000000a007343 */ /* 0x002fea0003c00000 */
.L_x_183:
        /* <DEDUP_REMOVED lines=12> */
.L_x_184:
[----:B------:R-:W-:Y:S01]  /*d4e0*/  SHF.R.U32.HI R9, RZ, 0x18, R18 ;  /* 0x00000018ff097819 */ /* 0x000fe20000011612 */
        /* <DEDUP_REMOVED lines=10> */
.L_x_185:
[----:B------:R-:W-:Y:S01]  /*d590*/  IMAD.MOV.U32 R8, RZ, RZ, 0x4 ;  /* 0x00000004ff087424 */ /* 0x000fe200078e00ff */
[----:B------:R0:W1:Y:S01]  /*d5a0*/  LDC.64 R10, c[0x4][R44] ;  /* 0x010000002c0a7b82 */ /* 0x0000620000000a00 */
[----:B------:R-:W-:Y:S01]  /*d5b0*/  IMAD.MOV.U32 R9, RZ, RZ, RZ ;  /* 0x000000ffff097224 */ /* 0x000fe200078e00ff */
[----:B------:R-:W2:Y:S01]  /*d5c0*/  LDCU.64 UR4, c[0x4][0xa8] ;  /* 0x01001500ff0477ac */ /* 0x000ea20008000a00 */
[----:B------:R-:W-:Y:S02]  /*d5d0*/  IMAD.MOV.U32 R6, RZ, RZ, R212 ;  /* 0x000000ffff067224 */ /* 0x000fe400078e00d4 */
[----:B------:R-:W-:Y:S01]  /*d5e0*/  IMAD.MOV.U32 R7, RZ, RZ, R2 ;  /* 0x000000ffff077224 */ /* 0x000fe200078e0002 */
[----:B------:R0:W-:Y:S01]  /*d5f0*/  STL.64 [R1], R8 ;  /* 0x0000000801007387 */ /* 0x0001e20000100a00 */
[----:B--2---:R-:W-:Y:S02]  /*d600*/  IMAD.U32 R4, RZ, RZ, UR4 ;  /* 0x00000004ff047e24 */ /* 0x004fe4000f8e00ff */
[----:B0-----:R-:W-:-:S07]  /*d610*/  IMAD.U32 R5, RZ, RZ, UR5 ;  /* 0x00000005ff057e24 */ /* 0x001fce000f8e00ff */
[----:B------:R-:W-:-:S07]  /*d620*/  LEPC R20, `(.L_x_186) ;  /* 0x000000001014794e */ /* 0x000fce0000000000 */
[----:B-1----:R-:W-:Y:S05]  /*d630*/  CALL.ABS.NOINC R10 ;  /* 0x000000000a007343 */ /* 0x002fea0003c00000 */
.L_x_186:
        /* <DEDUP_REMOVED lines=11> */
.L_x_187:
        /* <DEDUP_REMOVED lines=10> */
.L_x_188:
        /* <DEDUP_REMOVED lines=11> */
.L_x_189:
        /* <DEDUP_REMOVED lines=12> */
[----:B------:R0:W-:Y:S01]  /*d900*/  STL.128 [R1], R204 ;  /* 0x000000cc01007387 */ /* 0x0001e20000100c00 */
[----:B--2---:R-:W-:Y:S02]  /*d910*/  IMAD.U32 R4, RZ, RZ, UR4 ;  /* 0x00000004ff047e24 */ /* 0x004fe4000f8e00ff */
[----:B------:R-:W-:-:S07]  /*d920*/  IMAD.U32 R5, RZ, RZ, UR5 ;  /* 0x00000005ff057e24 */ /* 0x000fce000f8e00ff */
[----:B------:R-:W-:-:S07]  /*d930*/  LEPC R20, `(.L_x_190) ;  /* 0x000000001014794e */ /* 0x000fce0000000000 */
[----:B01----:R-:W-:Y:S05]  /*d940*/  CALL.ABS.NOINC R8 ;  /* 0x0000000008007343 */ /* 0x003fea0003c00000 */
.L_x_190:
[----:B------:R-:W-:Y:S01]  /*d950*/  PRMT R16, R23, 0x123, RZ ;  /* 0x0000012317107816 */ /* 0x000fe200000000ff */
[----:B------:R-:W-:Y:S01]  /*d960*/  IMAD.MOV.U32 R200, RZ, RZ, 0x11 ;  /* 0x00000011ffc87424 */ /* 0x000fe200078e00ff */
[----:B------:R0:W1:Y:S01]  /*d970*/  LDC.64 R8, c[0x4][R44] ;  /* 0x010000002c087b82 */ /* 0x0000620000000a00 */
[----:B------:R-:W-:Y:S01]  /*d980*/  IMAD.MOV.U32 R202, RZ, RZ, 0x1 ;  /* 0x00000001ffca7424 */ /* 0x000fe200078e00ff */
[C-C-:B------:R-:W-:Y:S01]  /*d990*/  SHF.L.W.U32.HI R0, R16.reuse, 0x19, R16.reuse ;  /* 0x0000001910007819 */ /* 0x140fe20000010e10 */
[----:B------:R-:W-:Y:S01]  /*d9a0*/  IMAD.MOV.U32 R203, RZ, RZ, 0xa ;  /* 0x0000000affcb7424 */ /* 0x000fe200078e00ff */
[--C-:B------:R-:W-:Y:S01]  /*d9b0*/  SHF.L.W.U32.HI R3, R16, 0xe, R16.reuse ;  /* 0x0000000e10037819 */ /* 0x100fe20000010e10 */
[----:B------:R-:W2:Y:S01]  /*d9c0*/  LDCU.64 UR4, c[0x4][0x68] ;  /* 0x01000d00ff0477ac */ /* 0x000ea20008000a00 */
[----:B------:R-:W-:Y:S01]  /*d9d0*/  SHF.R.U32.HI R4, RZ, 0x3, R16 ;  /* 0x00000003ff047819 */ /* 0x000fe20000011610 */
[----:B------:R-:W-:Y:S02]  /*d9e0*/  IMAD.MOV.U32 R6, RZ, RZ, R212 ;  /* 0x000000ffff067224 */ /* 0x000fe400078e00d4 */
[----:B------:R-:W-:Y:S01]  /*d9f0*/  IMAD.MOV.U32 R7, RZ, RZ, R2 ;  /* 0x000000ffff077224 */ /* 0x000fe200078e0002 */
[----:B------:R-:W-:-:S05]  /*da00*/  LOP3.LUT R0, R4, R0, R3, 0x96, !PT ;  /* 0x0000000004007212 */ /* 0x000fca00078e9603 */
[----:B------:R-:W-:-:S04]  /*da10*/  VIADD R0, R0, 0x360000 ;  /* 0x0036000000007836 */ /* 0x000fc80000000000 */
[----:B------:R-:W-:Y:S02]  /*da20*/  IMAD.IADD R201, R0, 0x1, R215 ;  /* 0x0000000100c97824 */ /* 0x000fe400078e02d7 */
[----:B--2---:R-:W-:-:S03]  /*da30*/  IMAD.U32 R4, RZ, RZ, UR4 ;  /* 0x00000004ff047e24 */ /* 0x004fc6000f8e00ff */
[----:B------:R0:W-:Y:S01]  /*da40*/  STL.128 [R1], R200 ;  /* 0x000000c801007387 */ /* 0x0001e20000100c00 */
[----:B------:R-:W-:-:S07]  /*da50*/  IMAD.U32 R5, RZ, RZ, UR5 ;  /* 0x00000005ff057e24 */ /* 0x000fce000f8e00ff */
[----:B------:R-:W-:-:S07]  /*da60*/  LEPC R20, `(.L_x_191) ;  /* 0x000000001014794e */ /* 0x000fce0000000000 */
[----:B01----:R-:W-:Y:S05]  /*da70*/  CALL.ABS.NOINC R8 ;  /* 0x0000000008007343 */ /* 0x003fea0003c00000 */
.L_x_191:
[----:B------:R-:W-:Y:S01]  /*da80*/  PRMT R17, R209, 0x123, RZ ;  /* 0x00000123d1117816 */ /* 0x000fe200000000ff */
[----:B------:R-:W-:Y:S01]  /*da90*/  IMAD.MOV.U32 R196, RZ, RZ, 0x12 ;  /* 0x00000012ffc47424 */ /* 0x000fe200078e00ff */
[----:B------:R-:W-:Y:S01]  /*daa0*/  SHF.L.W.U32.HI R0, R205, 0xf, R205 ;  /* 0x0000000fcd007819 */ /* 0x000fe20000010ecd */
[----:B------:R-:W-:Y:S01]  /*dab0*/  IMAD.MOV.U32 R198, RZ, RZ, 0x2 ;  /* 0x00000002ffc67424 */ /* 0x000fe200078e00ff */
[C-C-:B------:R-:W-:Y:S01]  /*dac0*/  SHF.L.W.U32.HI R5, R17.reuse, 0x19, R17.reuse ;  /* 0x0000001911057819 */ /* 0x140fe20000010e11 */
[----:B------:R-:W-:Y:S01]  /*dad0*/  IMAD.MOV.U32 R199, RZ, RZ, 0xb ;  /* 0x0000000bffc77424 */ /* 0x000fe200078e00ff */
[--C-:B------:R-:W-:Y:S01]  /*dae0*/  SHF.L.W.U32.HI R6, R17, 0xe, R17.reuse ;  /* 0x0000000e11067819 */ /* 0x100fe20000010e11 */
[----:B------:R0:W1:Y:S01]  /*daf0*/  LDC.64 R8, c[0x4][R44] ;  /* 0x010000002c087b82 */ /* 0x0000620000000a00 */
[----:B------:R-:W-:Y:S01]  /*db00*/  SHF.R.U32.HI R7, RZ, 0x3, R17 ;  /* 0x00000003ff077819 */ /* 0x000fe20000011611 */
[----:B------:R-:W2:Y:S01]  /*db10*/  LDCU.64 UR4, c[0x4][0x68] ;  /* 0x01000d00ff0477ac */ /* 0x000ea20008000a00 */
[----:B------:R-:W-:-:S02]  /*db20*/  SHF.L.W.U32.HI R3, R205, 0xd, R205 ;  /* 0x0000000dcd037819 */ /* 0x000fc40000010ecd */
[----:B------:R-:W-:Y:S02]  /*db30*/  SHF.R.U32.HI R4, RZ, 0xa, R205 ;  /* 0x0000000aff047819 */ /* 0x000fe400000116cd */
[----:B------:R-:W-:Y:S01]  /*db40*/  LOP3.LUT R5, R7, R5, R6, 0x96, !PT ;  /* 0x0000000507057212 */ /* 0x000fe200078e9606 */
[----:B------:R-:W-:Y:S01]  /*db50*/  IMAD.MOV.U32 R6, RZ, RZ, R212 ;  /* 0x000000ffff067224 */ /* 0x000fe200078e00d4 */
[----:B------:R-:W-:Y:S01]  /*db60*/  LOP3.LUT R0, R4, R0, R3, 0x96, !PT ;  /* 0x0000000004007212 */ /* 0x000fe200078e9603 */
[----:B------:R-:W-:Y:S02]  /*db70*/  IMAD.MOV.U32 R7, RZ, RZ, R2 ;  /* 0x000000ffff077224 */ /* 0x000fe400078e0002 */
[----:B------:R-:W-:-:S04]  /*db80*/  IMAD.IADD R5, R16, 0x1, R5 ;  /* 0x0000000110057824 */ /* 0x000fc800078e0205 */
[----:B------:R-:W-:Y:S02]  /*db90*/  IMAD.IADD R197, R5, 0x1, R0 ;  /* 0x0000000105c57824 */ /* 0x000fe400078e0200 */
[----:B--2---:R-:W-:-:S03]  /*dba0*/  IMAD.U32 R4, RZ, RZ, UR4 ;  /* 0x00000004ff047e24 */ /* 0x004fc6000f8e00ff */
[----:B------:R0:W-:Y:S01]  /*dbb0*/  STL.128 [R1], R196 ;  /* 0x000000c401007387 */ /* 0x0001e20000100c00 */
[----:B------:R-:W-:-:S07]  /*dbc0*/  IMAD.U32 R5, RZ, RZ, UR5 ;  /* 0x00000005ff057e24 */ /* 0x000fce000f8e00ff */
[----:B------:R-:W-:-:S07]  /*dbd0*/  LEPC R20, `(.L_x_192) ;  /* 0x000000001014794e */ /* 0x000fce0000000000 */
[----:B01----:R-:W-:Y:S05]  /*dbe0*/  CALL.ABS.NOINC R8 ;  /* 0x0000000008007343 */ /* 0x003fea0003c00000 */
.L_x_192:
[--C-:B------:R-:W-:Y:S01]  /*dbf0*/  SHF.L.W.U32.HI R0, R201, 0xf, R201.reuse ;  /* 0x0000000fc9007819 */ /* 0x100fe20000010ec9 */
[----:B------:R-:W-:Y:S01]  /*dc00*/  VIADD R193, R17, 0x11002000 ;  /* 0x1100200011c17836 */ /* 0x000fe20000000000 */
[--C-:B------:R-:W-:Y:S01]  /*dc10*/  SHF.L.W.U32.HI R3, R201, 0xd, R201.reuse ;  /* 0x0000000dc9037819 */ /* 0x100fe20000010ec9 */
[----:B------:R-:W-:Y:S01]  /*dc20*/  IMAD.MOV.U32 R192, RZ, RZ, 0x13 ;  /* 0x00000013ffc07424 */ /* 0x000fe200078e00ff */
[----:B------:R-:W-:Y:S01]  /*dc30*/  SHF.R.U32.HI R4, RZ, 0xa, R201 ;  /* 0x0000000aff047819 */ /* 0x000fe200000116c9 */
[----:B------:R-:W-:Y:S01]  /*dc40*/  IMAD.MOV.U32 R194, RZ, RZ, 0x3 ;  /* 0x00000003ffc27424 */ /* 0x000fe200078e00ff */
[----:B------:R0:W1:Y:S01]  /*dc50*/  LDC.64 R8, c[0x4][R44] ;  /* 0x010000002c087b82 */ /* 0x0000620000000a00 */
[----:B------:R-:W-:Y:S01]  /*dc60*/  IMAD.MOV.U32 R195, RZ, RZ, 0xc ;  /* 0x0000000cffc37424 */ /* 0x000fe200078e00ff */
[----:B------:R-:W-:Y:S01]  /*dc70*/  LOP3.LUT R0, R4, R0, R3, 0x96, !PT ;  /* 0x0000000004007212 */ /* 0x000fe200078e9603 */
[----:B------:R-:W2:Y:S01]  /*dc80*/  LDCU.64 UR4, c[0x4][0x68] ;  /* 0x01000d00ff0477ac */ /* 0x000ea20008000a00 */
[----:B------:R-:W-:-:S02]  /*dc90*/  IMAD.MOV.U32 R6, RZ, RZ, R212 ;  /* 0x000000ffff067224 */ /* 0x000fc400078e00d4 */
[----:B------:R-:W-:Y:S02]  /*dca0*/  IMAD.MOV.U32 R7, RZ, RZ, R2 ;  /* 0x000000ffff077224 */ /* 0x000fe400078e0002 */
[----:B------:R-:W-:-:S05]  /*dcb0*/  IMAD.IADD R193, R193, 0x1, R0 ;  /* 0x00000001c1c17824 */ /* 0x000fca00078e0200 */
[----:B------:R0:W-:Y:S01]  /*dcc0*/  STL.128 [R1], R192 ;  /* 0x000000c001007387 */ /* 0x0001e20000100c00 */
[----:B--2---:R-:W-:Y:S02]  /*dcd0*/  IMAD.U32 R4, RZ, RZ, UR4 ;  /* 0x00000004ff047e24 */ /* 0x004fe4000f8e00ff */
[----:B------:R-:W-:-:S07]  /*dce0*/  IMAD.U32 R5, RZ, RZ, UR5 ;  /* 0x00000005ff057e24 */ /* 0x000fce000f8e00ff */
[----:B------:R-:W-:-:S07]  /*dcf0*/  LEPC R20, `(.L_x_193) ;  /* 0x000000001014794e */ /* 0x000fce0000000000 */
[----:B01----:R-:W-:Y:S05]  /*dd00*/  CALL.ABS.NOINC R8 ;  /* 0x0000000008007343 */ /* 0x003fea0003c00000 */
.L_x_193:
        /* <DEDUP_REMOVED lines=12> */
[----:B------:R0:W-:Y:S01]  /*ddd0*/  STL.128 [R1], R188 ;  /* 0x000000bc01007387 */ /* 0x0001e20000100c00 */
[----:B--2---:R-:W-:Y:S02]  /*dde0*/  IMAD.U32 R4, RZ, RZ, UR4 ;  /* 0x00000004ff047e24 */ /* 0x004fe4000f8e00ff */
[----:B------:R-:W-:-:S07]  /*ddf0*/  IMAD.U32 R5, RZ, RZ, UR5 ;  /* 0x00000005ff057e24 */ /* 0x000fce000f8e00ff */
[----:B------:R-:W-:-:S07]  /*de00*/  LEPC R20, `(.L_x_194) ;  /* 0x000000001014794e */ /* 0x000fce0000000000 */
[----:B01----:R-:W-:Y:S05]  /*de10*/  CALL.ABS.NOINC R8 ;  /* 0x0000000008007343 */ /* 0x003fea0003c00000 */
.L_x_194:
        /* <DEDUP_REMOVED lines=11> */
[----:B------:R0:W-:Y:S01]  /*ded0*/  STL.128 [R1], R184 ;  /* 0x000000b801007387 */ /* 0x0001e20000100c00 */
[----:B--2---:R-:W-:Y:S02]  /*dee0*/  IMAD.U32 R4, RZ, RZ, UR4 ;  /* 0x00000004ff047e24 */ /* 0x004fe4000f8e00ff */
[----:B------:R-:W-:-:S07]  /*def0*/  IMAD.U32 R5, RZ, RZ, UR5 ;  /* 0x00000005ff057e24 */ /* 0x000fce000f8e00ff */
[----:B------:R-:W-:-:S07]  /*df00*/  LEPC R20, `(.L_x_195) ;  /* 0x000000001014794e */ /* 0x000fce0000000000 */
[----:B01----:R-:W-:Y:S05]  /*df10*/  CALL.ABS.NOINC R8 ;  /* 0x0000000008007343 */ /* 0x003fea0003c00000 */
.L_x_195:
        /* <DEDUP_REMOVED lines=12> */
[----:B------:R0:W-:Y:S01]  /*dfe0*/  STL.128 [R1], R180 ;  /* 0x000000b401007387 */ /* 0x0001e20000100c00 */
[----:B--2---:R-:W-:Y:S02]  /*dff0*/  IMAD.U32 R4, RZ, RZ, UR4 ;  /* 0x00000004ff047e24 */ /* 0x004fe4000f8e00ff */
[----:B------:R-:W-:-:S07]  /*e000*/  IMAD.U32 R5, RZ, RZ, UR5 ;  /* 0x00000005ff057e24 */ /* 0x000fce000f8e00ff */
[----:B------:R-:W-:-:S07]  /*e010*/  LEPC R20, `(.L_x_196) ;  /* 0x000000001014794e */ /* 0x000fce0000000000 */
[----:B01----:R-:W-:Y:S05]  /*e020*/  CALL.ABS.NOINC R8 ;  /* 0x0000000008007343 */ /* 0x003fea0003c00000 */
.L_x_196:
        /* <DEDUP_REMOVED lines=17> */
.L_x_197:
        /* <DEDUP_REMOVED lines=17> */
.L_x_198:
        /* <DEDUP_REMOVED lines=17> */
.L_x_199:
        /* <DEDUP_REMOVED lines=17> */
.L_x_200:
        /* <DEDUP_REMOVED lines=17> */
.L_x_201:
        /* <DEDUP_REMOVED lines=17> */
.L_x_202:
        /* <DEDUP_REMOVED lines=17> */
.L_x_203:
        /* <DEDUP_REMOVED lines=12> */
[----:B------:R0:W-:Y:S01]  /*e860*/  STL.128 [R1], R152 ;  /* 0x0000009801007387 */ /* 0x0001e20000100c00 */
[----:B--2---:R-:W-:Y:S02]  /*e870*/  IMAD.U32 R4, RZ, RZ, UR4 ;  /* 0x00000004ff047e24 */ /* 0x004fe4000f8e00ff */
[----:B------:R-:W-:-:S07]  /*e880*/  IMAD.U32 R5, RZ, RZ, UR5 ;  /* 0x00000005ff057e24 */ /* 0x000fce000f8e00ff */
[----:B------:R-:W-:-:S07]  /*e890*/  LEPC R20, `(.L_x_204) ;  /* 0x000000001014794e */ /* 0x000fce0000000000 */
[----:B01----:R-:W-:Y:S05]  /*e8a0*/  CALL.ABS.NOINC R8 ;  /* 0x0000000008007343 */ /* 0x003fea0003c00000 */
.L_x_204:
        /* <DEDUP_REMOVED lines=18> */
[----:B------:R0:W-:Y:S01]  /*e9d0*/  STL.128 [R1], R148 ;  /* 0x0000009401007387 */ /* 0x0001e20000100c00 */
[----:B------:R-:W-:-:S07]  /*e9e0*/  IMAD.U32 R5, RZ, RZ, UR5 ;  /* 0x00000005ff057e24 */ /* 0x000fce000f8e00ff */
[----:B------:R-:W-:-:S07]  /*e9f0*/  LEPC R20, `(.L_x_205) ;  /* 0x000000001014794e */ /* 0x000fce0000000000 */
[----:B01----:R-:W-:Y:S05]  /*ea00*/  CALL.ABS.NOINC R8 ;  /* 0x0000000008007343 */ /* 0x003fea0003c00000 */
.L_x_205:
        /* <DEDUP_REMOVED lines=17> */
[----:B------:R0:W-:Y:S01]  /*eb20*/  STL.128 [R1], R144 ;  /* 0x0000009001007387 */ /* 0x0001e20000100c00 */
[----:B--2---:R-:W-:Y:S02]  /*eb30*/  IMAD.U32 R4, RZ, RZ, UR4 ;  /* 0x00000004ff047e24 */ /* 0x004fe4000f8e00ff */
[----:B------:R-:W-:-:S07]  /*eb40*/  IMAD.U32 R5, RZ, RZ, UR5 ;  /* 0x00000005ff057e24 */ /* 0x000fce000f8e00ff */
[----:B------:R-:W-:-:S07]  /*eb50*/  LEPC R20, `(.L_x_206) ;  /* 0x000000001014794e */ /* 0x000fce0000000000 */
[----:B01----:R-:W-:Y:S05]  /*eb60*/  CALL.ABS.NOINC R8 ;  /* 0x0000000008007343 */ /* 0x003fea0003c00000 */
.L_x_206:
        /* <DEDUP_REMOVED lines=22> */
.L_x_207:
        /* <DEDUP_REMOVED lines=22> */
.L_x_208:
        /* <DEDUP_REMOVED lines=22> */
.L_x_209:
        /* <DEDUP_REMOVED lines=22> */
.L_x_210:
        /* <DEDUP_REMOVED lines=22> */
.L_x_211:
        /* <DEDUP_REMOVED lines=22> */
.L_x_212:
        /* <DEDUP_REMOVED lines=22> */
.L_x_213:
        /* <DEDUP_REMOVED lines=22> */
.L_x_214:
        /* <DEDUP_REMOVED lines=22> */
.L_x_215:
        /* <DEDUP_REMOVED lines=22> */
.L_x_216:
        /* <DEDUP_REMOVED lines=22> */
.L_x_217:
        /* <DEDUP_REMOVED lines=22> */
.L_x_218:
        /* <DEDUP_REMOVED lines=22> */
.L_x_219:
        /* <DEDUP_REMOVED lines=22> */
.L_x_220:
        /* <DEDUP_REMOVED lines=22> */
.L_x_221:
        /* <DEDUP_REMOVED lines=22> */
.L_x_222:
        /* <DEDUP_REMOVED lines=22> */
.L_x_223:
        /* <DEDUP_REMOVED lines=22> */
.L_x_224:
        /* <DEDUP_REMOVED lines=22> */
.L_x_225:
[C-C-:B------:R-:W-:Y:S01]  /*10590*/  SHF.L.W.U32.HI R0, R125.reuse, 0x19, R125.reuse ;  /* 0x000000197d007819 */ /* 0x140fe20000010e7d */
[----:B------:R-:W-:Y:S01]  /*105a0*/  IMAD.MOV.U32 R40, RZ, RZ, 0x34 ;  /* 0x00000034ff287424 */ /* 0x000fe200078e00ff */
[--C-:B------:R-:W-:Y:S01]  /*105b0*/  SHF.L.W.U32.HI R3, R125, 0xe, R125.reuse ;  /* 0x0000000e7d037819 */ /* 0x100fe20000010e7d */
[----:B------:R-:W-:Y:S01]  /*105c0*/  IMAD.MOV.U32 R42, RZ, RZ, 0x24 ;  /* 0x00000024ff2a7424 */ /* 0x000fe200078e00ff */
[----:B------:R-:W-:Y:S01]  /*105d0*/  SHF.R.U32.HI R4, RZ, 0x3, R125 ;  /* 0x00000003ff047819 */ /* 0x000fe2000001167d */
[----:B------:R-:W-:Y:S01]  /*105e0*/  IMAD.MOV.U32 R43, RZ, RZ, 0x2d ;  /* 0x0000002dff2b7424 */ /* 0x000fe200078e00ff */
[C-C-:B------:R-:W-:Y:S01]  /*105f0*/  SHF.L.W.U32.HI R5, R33.reuse, 0xf, R33.reuse ;  /* 0x0000000f21057819 */ /* 0x140fe20000010e21 */
[----:B------:R-:W0:Y:S01]  /*10600*/  LDC.64 R44, c[0x4][R44] ;  /* 0x010000002c2c7b82 */ /* 0x000e220000000a00 */
[--C-:B------:R-:W-:Y:S01]  /*10610*/  SHF.L.W.U32.HI R6, R33, 0xd, R33.reuse ;  /* 0x0000000d21067819 */ /* 0x100fe20000010e21 */
[----:B------:R-:W1:Y:S01]  /*10620*/  LDCU.64 UR4, c[0x4][0x68] ;  /* 0x01000d00ff0477ac */ /* 0x000e620008000a00 */
        /* <DEDUP_REMOVED lines=8> */
[----:B-1----:R-:W-:Y:S02]  /*106b0*/  IMAD.U32 R4, RZ, RZ, UR4 ;  /* 0x00000004ff047e24 */ /* 0x002fe4000f8e00ff */
[----:B------:R-:W-:-:S07]  /*106c0*/  IMAD.U32 R5, RZ, RZ, UR5 ;  /* 0x00000005ff057e24 */ /* 0x000fce000f8e00ff */
[----:B------:R-:W-:-:S07]  /*106d0*/  LEPC R20, `(.L_x_226) ;  /* 0x000000001014794e */ /* 0x000fce0000000000 */
[----:B0-2---:R-:W-:Y:S05]  /*106e0*/  CALL.ABS.NOINC R44 ;  /* 0x000000002c007343 */ /* 0x005fea0003c00000 */
.L_x_226:
[C-C-:B------:R-:W-:Y:S01]  /*106f0*/  SHF.L.W.U32.HI R0, R121.reuse, 0x19, R121.reuse ;  /* 0x0000001979007819 */ /* 0x140fe20000010e79 */
[----:B------:R-:W-:Y:S01]  /*10700*/  IMAD.MOV.U32 R44, RZ, RZ, 0x35 ;  /* 0x00000035ff2c7424 */ /* 0x000fe200078e00ff */
[--C-:B------:R-:W-:Y:S01]  /*10710*/  SHF.L.W.U32.HI R3, R121, 0xe, R121.reuse ;  /* 0x0000000e79037819 */ /* 0x100fe20000010e79 */
[----:B------:R-:W-:Y:S01]  /*10720*/  IMAD.MOV.U32 R46, RZ, RZ, 0x25 ;  /* 0x00000025ff2e7424 */ /* 0x000fe200078e00ff */
[----:B------:R-:W-:Y:S01]  /*10730*/  SHF.R.U32.HI R4, RZ, 0x3, R121 ;  /* 0x00000003ff047819 */ /* 0x000fe20000011679 */
[----:B------:R-:W-:Y:S01]  /*10740*/  IMAD.MOV.U32 R47, RZ, RZ, 0x2e ;  /* 0x0000002eff2f7424 */ /* 0x000fe200078e00ff */
[C-C-:B------:R-:W-:Y:S01]  /*10750*/  SHF.L.W.U32.HI R5, R37.reuse, 0xf, R37.reuse ;  /* 0x0000000f25057819 */ /* 0x140fe20000010e25 */
[----:B------:R-:W0:Y:S01]  /*10760*/  LDCU.64 UR4, c[0x4][0x68] ;  /* 0x01000d00ff0477ac */ /* 0x000e220008000a00 */
[--C-:B------:R-:W-:Y:S02]  /*10770*/  SHF.L.W.U32.HI R6, R37, 0xd, R37.reuse ;  /* 0x0000000d25067819 */ /* 0x100fe40000010e25 */
[----:B------:R-:W-:-:S02]  /*10780*/  SHF.R.U32.HI R7, RZ, 0xa, R37 ;  /* 0x0000000aff077819 */ /* 0x000fc40000011625 */
[----:B------:R-:W-:Y:S02]  /*10790*/  LOP3.LUT R0, R4, R0, R3, 0x96, !PT ;  /* 0x0000000004007212 */ /* 0x000fe400078e9603 */
[----:B------:R-:W-:Y:S01]  /*107a0*/  LOP3.LUT R5, R7, R5, R6, 0x96, !PT ;  /* 0x0000000507057212 */ /* 0x000fe200078e9606 */
[----:B------:R-:W-:Y:S01]  /*107b0*/  IMAD.MOV.U32 R6, RZ, RZ, R212 ;  /* 0x000000ffff067224 */ /* 0x000fe200078e00d4 */
[----:B------:R-:W-:Y:S01]  /*107c0*/  IADD3 R0, PT, PT, R89, R0, R125 ;  /* 0x0000000059007210 */ /* 0x000fe20007ffe07d */
[----:B------:R-:W-:Y:S01]  /*107d0*/  IMAD.MOV.U32 R7, RZ, RZ, R2 ;  /* 0x000000ffff077224 */ /* 0x000fe200078e0002 */
[----:B------:R-:W-:-:S03]  /*107e0*/  MOV R16, 0x0 ;  /* 0x0000000000107802 */ /* 0x000fc60000000f00 */
[----:B------:R-:W-:Y:S01]  /*107f0*/  IMAD.IADD R45, R5, 0x1, R0 ;  /* 0x00000001052d7824 */ /* 0x000fe200078e0200 */
[----:B------:R1:W2:Y:S01]  /*10800*/  LDC.64 R8, c[0x4][R16] ;  /* 0x0100000010087b82 */ /* 0x0002a20000000a00 */
[----:B0-----:R-:W-:-:S03]  /*10810*/  IMAD.U32 R4, RZ, RZ, UR4 ;  /* 0x00000004ff047e24 */ /* 0x001fc6000f8e00ff */
[----:B------:R1:W-:Y:S01]  /*10820*/  STL.128 [R1], R44 ;  /* 0x0000002c01007387 */ /* 0x0003e20000100c00 */
[----:B------:R-:W-:-:S07]  /*10830*/  IMAD.U32 R5, RZ, RZ, UR5 ;  /* 0x00000005ff057e24 */ /* 0x000fce000f8e00ff */
[----:B------:R-:W-:-:S07]  /*10840*/  LEPC R20, `(.L_x_227) ;  /* 0x000000001014794e */ /* 0x000fce0000000000 */
[----:B-12---:R-:W-:Y:S05]  /*10850*/  CALL.ABS.NOINC R8 ;  /* 0x0000000008007343 */ /* 0x006fea0003c00000 */
.L_x_227:
        /* <DEDUP_REMOVED lines=22> */
.L_x_228:
        /* <DEDUP_REMOVED lines=22> */
.L_x_229:
        /* <DEDUP_REMOVED lines=22> */
.L_x_230:
        /* <DEDUP_REMOVED lines=22> */
.L_x_231:
        /* <DEDUP_REMOVED lines=22> */
.L_x_232:
        /* <DEDUP_REMOVED lines=22> */
.L_x_233:
        /* <DEDUP_REMOVED lines=22> */
.L_x_234:
        /* <DEDUP_REMOVED lines=22> */
.L_x_235:
[C-C-:B------:R-:W-:Y:S01]  /*11360*/  SHF.L.W.U32.HI R0, R17.reuse, 0x19, R17.reuse ;  /* 0x0000001911007819 */ /* 0x140fe20000010e11 */
[----:B------:R-:W-:Y:S01]  /*11370*/  IMAD.MOV.U32 R80, RZ, RZ, 0x3e ;  /* 0x0000003eff507424 */ /* 0x000fe200078e00ff */
[--C-:B------:R-:W-:Y:S01]  /*11380*/  SHF.L.W.U32.HI R3, R17, 0xe, R17.reuse ;  /* 0x0000000e11037819 */ /* 0x100fe20000010e11 */
[----:B------:R-:W-:Y:S01]  /*11390*/  IMAD.MOV.U32 R82, RZ, RZ, 0x2e ;  /* 0x0000002eff527424 */ /* 0x000fe200078e00ff */
[----:B------:R-:W-:Y:S01]  /*113a0*/  SHF.R.U32.HI R4, RZ, 0x3, R17 ;  /* 0x00000003ff047819 */ /* 0x000fe20000011611 */
[----:B------:R-:W-:Y:S01]  /*113b0*/  IMAD.MOV.U32 R83, RZ, RZ, 0x37 ;  /* 0x00000037ff537424 */ /* 0x000fe200078e00ff */
[C---:B------:R-:W-:Y:S01]  /*113c0*/  SHF.L.W.U32.HI R5, R73.reuse, 0xf, R73 ;  /* 0x0000000f49057819 */ /* 0x040fe20000010e49 */
[----:B------:R0:W1:Y:S01]  /*113d0*/  LDC.64 R8, c[0x4][R16] ;  /* 0x0100000010087b82 */ /* 0x0000620000000a00 */
[----:B------:R-:W-:Y:S01]  /*113e0*/  LOP3.LUT R0, R4, R0, R3, 0x96, !PT ;  /* 0x0000000004007212 */ /* 0x000fe200078e9603 */
[----:B------:R-:W2:Y:S01]  /*113f0*/  LDCU.64 UR4, c[0x4][0x68] ;  /* 0x01000d00ff0477ac */ /* 0x000ea20008000a00 */
[--C-:B------:R-:W-:Y:S01]  /*11400*/  SHF.L.W.U32.HI R4, R73, 0xd, R73.reuse ;  /* 0x0000000d49047819 */ /* 0x100fe20000010e49 */
[----:B------:R-:W-:Y:S01]  /*11410*/  IMAD.MOV.U32 R6, RZ, RZ, R212 ;  /* 0x000000ffff067224 */ /* 0x000fe200078e00d4 */
[----:B------:R-:W-:Y:S01]  /*11420*/  SHF.R.U32.HI R3, RZ, 0xa, R73 ;  /* 0x0000000aff037819 */ /* 0x000fe20000011649 */
[----:B------:R-:W-:Y:S01]  /*11430*/  IMAD.MOV.U32 R7, RZ, RZ, R2 ;  /* 0x000000ffff077224 */ /* 0x000fe200078e0002 */
[----:B------:R-:W-:-:S02]  /*11440*/  IADD3 R0, PT, PT, R53, R0, R89 ;  /* 0x0000000035007210 */ /* 0x000fc40007ffe059 */
[----:B------:R-:W-:-:S05]  /*11450*/  LOP3.LUT R3, R3, R5, R4, 0x96, !PT ;  /* 0x0000000503037212 */ /* 0x000fca00078e9604 */
[----:B------:R-:W-:-:S05]  /*11460*/  IMAD.IADD R81, R3, 0x1, R0 ;  /* 0x0000000103517824 */ /* 0x000fca00078e0200 */
[----:B------:R0:W-:Y:S01]  /*11470*/  STL.128 [R1], R80 ;  /* 0x0000005001007387 */ /* 0x0001e20000100c00 */
[----:B--2---:R-:W-:Y:S02]  /*11480*/  IMAD.U32 R4, RZ, RZ, UR4 ;  /* 0x00000004ff047e24 */ /* 0x004fe4000f8e00ff */
[----:B------:R-:W-:-:S07]  /*11490*/  IMAD.U32 R5, RZ, RZ, UR5 ;  /* 0x00000005ff057e24 */ /* 0x000fce000f8e00ff */
[----:B------:R-:W-:-:S07]  /*114a0*/  LEPC R20, `(.L_x_236) ;  /* 0x000000001014794e */ /* 0x000fce0000000000 */
[----:B01----:R-:W-:Y:S05]  /*114b0*/  CALL.ABS.NOINC R8 ;  /* 0x0000000008007343 */ /* 0x003fea0003c00000 */
.L_x_236:
[C-C-:B------:R-:W-:Y:S01]  /*114c0*/  SHF.L.W.U32.HI R0, R25.reuse, 0x19, R25.reuse ;  /* 0x0000001919007819 */ /* 0x140fe20000010e19 */
[----:B------:R-:W-:Y:S01]  /*114d0*/  IMAD.MOV.U32 R84, RZ, RZ, 0x3f ;  /* 0x0000003fff547424 */ /* 0x000fe200078e00ff */
[--C-:B------:R-:W-:Y:S01]  /*114e0*/  SHF.L.W.U32.HI R3, R25, 0xe, R25.reuse ;  /* 0x0000000e19037819 */ /* 0x100fe20000010e19 */
[----:B------:R-:W-:Y:S01]  /*114f0*/  IMAD.MOV.U32 R86, RZ, RZ, 0x2f ;  /* 0x0000002fff567424 */ /* 0x000fe200078e00ff */
[----:B------:R-:W-:Y:S01]  /*11500*/  SHF.R.U32.HI R4, RZ, 0x3, R25 ;  /* 0x00000003ff047819 */ /* 0x000fe20000011619 */
[----:B------:R-:W-:Y:S01]  /*11510*/  IMAD.MOV.U32 R87, RZ, RZ, 0x38 ;  /* 0x00000038ff577424 */ /* 0x000fe200078e00ff */
[----:B------:R-:W-:Y:S01]  /*11520*/  SHF.R.U32.HI R5, RZ, 0xa, R77 ;  /* 0x0000000aff057819 */ /* 0x000fe2000001164d */
[----:B------:R0:W1:Y:S01]  /*11530*/  LDC.64 R8, c[0x4][R16] ;  /* 0x0100000010087b82 */ /* 0x0000620000000a00 */
[----:B------:R-:W-:Y:S01]  /*11540*/  LOP3.LUT R0, R4, R0, R3, 0x96, !PT ;  /* 0x0000000004007212 */ /* 0x000fe200078e9603 */
[----:B------:R-:W2:Y:S01]  /*11550*/  LDCU.64 UR4, c[0x4][0x68] ;  /* 0x01000d00ff0477ac */ /* 0x000ea20008000a00 */
[C-C-:B------:R-:W-:Y:S01]  /*11560*/  SHF.L.W.U32.HI R3, R77.reuse, 0xf, R77.reuse ;  /* 0x0000000f4d037819 */ /* 0x140fe20000010e4d */
[----:B------:R-:W-:Y:S01]  /*11570*/  IMAD.MOV.U32 R6, RZ, RZ, R212 ;  /* 0x000000ffff067224 */ /* 0x000fe200078e00d4 */
[----:B------:R-:W-:Y:S01]  /*11580*/  SHF.L.W.U32.HI R4, R77, 0xd, R77 ;  /* 0x0000000d4d047819 */ /* 0x000fe20000010e4d */
        /* <DEDUP_REMOVED lines=9> */
.L_x_237:
[C-C-:B------:R-:W-:Y:S02]  /*11620*/  SHF.L.W.U32.HI R0, R221.reuse, 0x1a, R221.reuse ;  /* 0x0000001add007819 */ /* 0x140fe40000010edd */
[C-C-:B------:R-:W-:Y:S02]  /*11630*/  SHF.L.W.U32.HI R3, R221.reuse, 0x15, R221.reuse ;  /* 0x00000015dd037819 */ /* 0x140fe40000010edd */
[----:B------:R-:W-:Y:S02]  /*11640*/  SHF.L.W.U32.HI R4, R221, 0x7, R221 ;  /* 0x00000007dd047819 */ /* 0x000fe40000010edd */
[----:B------:R-:W-:Y:S02]  /*11650*/  SHF.L.W.U32.HI R5, R217, 0x13, R217 ;  /* 0x00000013d9057819 */ /* 0x000fe40000010ed9 */
[----:B------:R-:W-:Y:S02]  /*11660*/  LOP3.LUT R3, R4, R0, R3, 0x96, !PT ;  /* 0x0000000004037212 */ /* 0x000fe400078e9603 */
[----:B------:R-:W-:-:S02]  /*11670*/  LOP3.LUT R0, R222, R221, R223, 0xe2, !PT ;  /* 0x000000ddde007212 */ /* 0x000fc400078ee2df */
[C---:B------:R-:W-:Y:S02]  /*11680*/  SHF.L.W.U32.HI R4, R217.reuse, 0x1e, R217 ;  /* 0x0000001ed9047819 */ /* 0x040fe40000010ed9 */
[----:B------:R-:W-:Y:S02]  /*11690*/  IADD3 R3, PT, PT, R0, R224, R3 ;  /* 0x000000e000037210 */ /* 0x000fe40007ffe003 */
[----:B------:R-:W-:Y:S02]  /*116a0*/  SHF.L.W.U32.HI R0, R217, 0xa, R217 ;  /* 0x0000000ad9007819 */ /* 0x000fe40000010ed9 */
[----:B------:R-:W-:Y:S02]  /*116b0*/  IADD3 R3, PT, PT, R3, 0x428a2f98, R216 ;  /* 0x428a2f9803037810 */ /* 0x000fe40007ffe0d8 */
[----:B------:R-:W-:Y:S02]  /*116c0*/  LOP3.LUT R4, R0, R4, R5, 0x96, !PT ;  /* 0x0000000400047212 */ /* 0x000fe400078e9605 */
[----:B------:R-:W-:Y:S01]  /*116d0*/  LOP3.LUT R5, R219, R218, R217, 0xe8, !PT ;  /* 0x000000dadb057212 */ /* 0x000fe200078ee8d9 */
[----:B------:R-:W-:Y:S01]  /*116e0*/  IMAD.IADD R0, R3, 0x1, R220 ;  /* 0x0000000103007824 */ /* 0x000fe200078e02dc */
[----:B------:R-:W-:-:S02]  /*116f0*/  ISETP.GE.AND P6, PT, R210, 0x1, PT ;  /* 0x00000001d200780c */ /* 0x000fc40003fc6270 */
[----:B------:R-:W-:Y:S02]  /*11700*/  IADD3 R4, PT, PT, R5, R4, R3 ;  /* 0x0000000405047210 */ /* 0x000fe40007ffe003 */
[C-C-:B------:R-:W-:Y:S02]  /*11710*/  SHF.L.W.U32.HI R3, R0.reuse, 0x1a, R0.reuse ;  /* 0x0000001a00037819 */ /* 0x140fe40000010e00 */
[C-C-:B------:R-:W-:Y:S02]  /*11720*/  SHF.L.W.U32.HI R6, R0.reuse, 0x15, R0.reuse ;  /* 0x0000001500067819 */ /* 0x140fe40000010e00 */
[----:B------:R-:W-:Y:S02]  /*11730*/  SHF.L.W.U32.HI R5, R0, 0x7, R0 ;  /* 0x0000000700057819 */ /* 0x000fe40000010e00 */
[----:B------:R-:W-:Y:S02]  /*11740*/  SHF.L.W.U32.HI R8, R4, 0x13, R4 ;  /* 0x0000001304087819 */ /* 0x000fe40000010e04 */
[----:B------:R-:W-:-:S02]  /*11750*/  LOP3.LUT R6, R5, R3, R6, 0x96, !PT ;  /* 0x0000000305067212 */ /* 0x000fc400078e9606 */
[----:B------:R-:W-:Y:S02]  /*11760*/  LOP3.LUT R3, R221, R0, R222, 0xe2, !PT ;  /* 0x00000000dd037212 */ /* 0x000fe400078ee2de */
[C---:B------:R-:W-:Y:S02]  /*11770*/  SHF.L.W.U32.HI R5, R4.reuse, 0xa, R4 ;  /* 0x0000000a04057819 */ /* 0x040fe40000010e04 */
[----:B------:R-:W-:Y:S02]  /*11780*/  IADD3 R6, PT, PT, R3, R223, R6 ;  /* 0x000000df03067210 */ /* 0x000fe40007ffe006 */
[----:B------:R-:W-:Y:S02]  /*11790*/  SHF.L.W.U32.HI R3, R4, 0x1e, R4 ;  /* 0x0000001e04037819 */ /* 0x000fe40000010e04 */
[----:B------:R-:W-:Y:S02]  /*117a0*/  IADD3 R6, PT, PT, R6, 0x71374491, R215 ;  /* 0x7137449106067810 */ /* 0x000fe40007ffe0d7 */
[----:B------:R-:W-:-:S02]  /*117b0*/  LOP3.LUT R5, R5, R3, R8, 0x96, !PT ;  /* 0x0000000305057212 */ /* 0x000fc400078e9608 */
[----:B------:R-:W-:Y:S01]  /*117c0*/  LOP3.LUT R7, R218, R217, R4, 0xe8, !PT ;  /* 0x000000d9da077212 */ /* 0x000fe200078ee804 */
[----:B------:R-:W-:-:S03]  /*117d0*/  IMAD.IADD R3, R6, 0x1, R219 ;  /* 0x0000000106037824 */ /* 0x000fc600078e02db */
[----:B------:R-:W-:Y:S02]  /*117e0*/  IADD3 R5, PT, PT, R7, R5, R6 ;  /* 0x0000000507057210 */ /* 0x000fe40007ffe006 */
[C-C-:B------:R-:W-:Y:S02]  /*117f0*/  SHF.L.W.U32.HI R6, R3.reuse, 0x1a, R3.reuse ;  /* 0x0000001a03067819 */ /* 0x140fe40000010e03 */
[C-C-:B------:R-:W-:Y:S02]  /*11800*/  SHF.L.W.U32.HI R7, R3.reuse, 0x15, R3.reuse ;  /* 0x0000001503077819 */ /* 0x140fe40000010e03 */
[----:B------:R-:W-:Y:S02]  /*11810*/  SHF.L.W.U32.HI R8, R3, 0x7, R3 ;  /* 0x0000000703087819 */ /* 0x000fe40000010e03 */
[----:B------:R-:W-:Y:S02]  /*11820*/  SHF.L.W.U32.HI R9, R5, 0x13, R5 ;  /* 0x0000001305097819 */ /* 0x000fe40000010e05 */
[----:B------:R-:W-:-:S02]  /*11830*/  LOP3.LUT R7, R8, R6, R7, 0x96, !PT ;  /* 0x0000000608077212 */ /* 0x000fc400078e9607 */
[C-C-:B------:R-:W-:Y:S02]  /*11840*/  SHF.L.W.U32.HI R6, R5.reuse, 0x1e, R5.reuse ;  /* 0x0000001e05067819 */ /* 0x140fe40000010e05 */
[----:B------:R-:W-:-:S04]  /*11850*/  SHF.L.W.U32.HI R8, R5, 0xa, R5 ;  /* 0x0000000a05087819 */ /* 0x000fc80000010e05 */
[----:B------:R-:W-:Y:S02]  /*11860*/  LOP3.LUT R8, R8, R6, R9, 0x96, !PT ;  /* 0x0000000608087212 */ /* 0x000fe400078e9609 */
[----:B------:R-:W-:-:S04]  /*11870*/  LOP3.LUT R6, R0, R3, R221, 0xe2, !PT ;  /* 0x0000000300067212 */ /* 0x000fc800078ee2dd */
[----:B------:R-:W-:Y:S02]  /*11880*/  IADD3 R6, PT, PT, R6, R222, R7 ;  /* 0x000000de06067210 */ /* 0x000fe40007ffe007 */
[----:B------:R-:W-:-:S05]  /*11890*/  PRMT R7, R23, 0x123, RZ ;  /* 0x0000012317077816 */ /* 0x000fca00000000ff */
[----:B------:R-:W-:-:S04]  /*118a0*/  VIADD R7, R7, 0xb5c0fbcf ;  /* 0xb5c0fbcf07077836 */ /* 0x000fc80000000000 */
[----:B------:R-:W-:Y:S01]  /*118b0*/  IMAD.IADD R7, R7, 0x1, R6 ;  /* 0x0000000107077824 */ /* 0x000fe200078e0206 */
[----:B------:R-:W-:-:S04]  /*118c0*/  LOP3.LUT R6, R217, R4, R5, 0xe8, !PT ;  /* 0x00000004d9067212 */ /* 0x000fc800078ee805 */
[----:B------:R-:W-:Y:S01]  /*118d0*/  IADD3 R6, PT, PT, R6, R8, R7 ;  /* 0x0000000806067210 */ /* 0x000fe20007ffe007 */
[----:B------:R-:W-:-:S03]  /*118e0*/  IMAD.IADD R8, R7, 0x1, R218 ;  /* 0x0000000107087824 */ /* 0x000fc600078e02da */
[----:B------:R-:W-:Y:S02]  /*118f0*/  SHF.L.W.U32.HI R12, R6, 0x13, R6 ;  /* 0x00000013060c7819 */ /* 0x000fe40000010e06 */
[C-C-:B------:R-:W-:Y:S02]  /*11900*/  SHF.L.W.U32.HI R7, R8.reuse, 0x1a, R8.reuse ;  /* 0x0000001a08077819 */ /* 0x140fe40000010e08 */
[C-C-:B------:R-:W-:Y:S02]  /*11910*/  SHF.L.W.U32.HI R10, R8.reuse, 0x15, R8.reuse ;  /* 0x00000015080a7819 */ /* 0x140fe40000010e08 */
[----:B------:R-:W-:-:S04]  /*11920*/  SHF.L.W.U32.HI R9, R8, 0x7, R8 ;  /* 0x0000000708097819 */ /* 0x000fc80000010e08 */
[----:B------:R-:W-:Y:S02]  /*11930*/  LOP3.LUT R10, R9, R7, R10, 0x96, !PT ;  /* 0x00000007090a7212 */ /* 0x000fe400078e960a */
[----:B------:R-:W-:Y:S02]  /*11940*/  LOP3.LUT R7, R3, R8, R0, 0xe2, !PT ;  /* 0x0000000803077212 */ /* 0x000fe400078ee200 */
[----:B------:R-:W-:Y:S02]  /*11950*/  PRMT R9, R209, 0x123, RZ ;  /* 0x00000123d1097816 */ /* 0x000fe400000000ff */
[----:B------:R-:W-:-:S03]  /*11960*/  IADD3 R7, PT, PT, R7, R221, R10 ;  /* 0x000000dd07077210 */ /* 0x000fc60007ffe00a */
[----:B------:R-:W-:Y:S01]  /*11970*/  VIADD R10, R9, 0xe9b5dba5 ;  /* 0xe9b5dba5090a7836 */ /* 0x000fe20000000000 */
[----:B------:R-:W-:-:S03]  /*11980*/  SHF.L.W.U32.HI R9, R6, 0xa, R6 ;  /* 0x0000000a06097819 */ /* 0x000fc60000010e06 */
[----:B------:R-:W-:Y:S01]  /*11990*/  IMAD.IADD R10, R10, 0x1, R7 ;  /* 0x000000010a0a7824 */ /* 0x000fe200078e0207 */
[----:B------:R-:W-:-:S04]  /*119a0*/  SHF.L.W.U32.HI R7, R6, 0x1e, R6 ;  /* 0x0000001e06077819 */ /* 0x000fc80000010e06 */
[----:B------:R-:W-:Y:S02]  /*119b0*/  LOP3.LUT R7, R9, R7, R12, 0x96, !PT ;  /* 0x0000000709077212 */ /* 0x000fe400078e960c */
[----:B------:R-:W-:-:S04]  /*119c0*/  LOP3.LUT R9, R4, R5, R6, 0xe8, !PT ;  /* 0x0000000504097212 */ /* 0x000fc800078ee806 */
[----:B------:R-:W-:Y:S01]  /*119d0*/  IADD3 R7, PT, PT, R9, R7, R10 ;  /* 0x0000000709077210 */ /* 0x000fe20007ffe00a */
[----:B------:R-:W-:-:S05]  /*119e0*/  IMAD.IADD R9, R10, 0x1, R217 ;  /* 0x000000010a097824 */ /* 0x000fca00078e02d9 */
[C-C-:B------:R-:W-:Y:S02]  /*119f0*/  SHF.L.W.U32.HI R10, R9.reuse, 0x1a, R9.reuse ;  /* 0x0000001a090a7819 */ /* 0x140fe40000010e09 */
[C-C-:B------:R-:W-:Y:S02]  /*11a00*/  SHF.L.W.U32.HI R11, R9.reuse, 0x15, R9.reuse ;  /* 0x00000015090b7819 */ /* 0x140fe40000010e09 */
[----:B------:R-:W-:-:S04]  /*11a10*/  SHF.L.W.U32.HI R12, R9, 0x7, R9 ;  /* 0x00000007090c7819 */ /* 0x000fc80000010e09 */
[----:B------:R-:W-:Y:S02]  /*11a20*/  LOP3.LUT R11, R12, R10, R11, 0x96, !PT ;  /* 0x0000000a0c0b7212 */ /* 0x000fe400078e960b */
[----:B------:R-:W-:Y:S02]  /*11a30*/  LOP3.LUT R10, R8, R9, R3, 0xe2, !PT ;  /* 0x00000009080a7212 */ /* 0x000fe400078ee203 */
[C---:B------:R-:W-:Y:S02]  /*11a40*/  SHF.L.W.U32.HI R12, R7.reuse, 0xa, R7 ;  /* 0x0000000a070c7819 */ /* 0x040fe40000010e07 */
[----:B------:R-:W-:Y:S02]  /*11a50*/  IADD3 R10, PT, PT, R10, R0, R11 ;  /* 0x000000000a0a7210 */ /* 0x000fe40007ffe00b */
[C-C-:B------:R-:W-:Y:S02]  /*11a60*/  SHF.L.W.U32.HI R0, R7.reuse, 0x1e, R7.reuse ;  /* 0x0000001e07007819 */ /* 0x140fe40000010e07 */
[----:B------:R-:W-:-:S04]  /*11a70*/  SHF.L.W.U32.HI R11, R7, 0x13, R7 ;  /* 0x00000013070b7819 */ /* 0x000fc80000010e07 */
[----:B------:R-:W-:Y:S01]  /*11a80*/  LOP3.LUT R0, R12, R0, R11, 0x96, !PT ;  /* 0x000000000c007212 */ /* 0x000fe200078e960b */
[----:B------:R-:W-:Y:S01]  /*11a90*/  VIADD R11, R10, 0xb956c25b ;  /* 0xb956c25b0a0b7836 */ /* 0x000fe20000000000 */
[----:B------:R-:W-:-:S03]  /*11aa0*/  LOP3.LUT R10, R5, R6, R7, 0xe8, !PT ;  /* 0x00000006050a7212 */ /* 0x000fc600078ee807 */
[--C-:B------:R-:W-:Y:S01]  /*11ab0*/  IMAD.IADD R4, R4, 0x1, R11.reuse ;  /* 0x0000000104047824 */ /* 0x100fe200078e020b */
[----:B------:R-:W-:-:S04]  /*11ac0*/  IADD3 R0, PT, PT, R10, R0, R11 ;  /* 0x000000000a007210 */ /* 0x000fc80007ffe00b */
        /* <DEDUP_REMOVED lines=8> */
[----:B------:R-:W-:Y:S01]  /*11b50*/  SHF.L.W.U32.HI R11, R0, 0xa, R0 ;  /* 0x0000000a000b7819 */ /* 0x000fe20000010e00 */
[----:B------:R-:W-:-:S03]  /*11b60*/  VIADD R10, R10, 0x59f111f1 ;  /* 0x59f111f10a0a7836 */ /* 0x000fc60000000000 */
[----:B------:R-:W-:Y:S01]  /*11b70*/  LOP3.LUT R3, R11, R3, R12, 0x96, !PT ;  /* 0x000000030b037212 */ /* 0x000fe200078e960c */
[----:B------:R-:W-:Y:S01]  /*11b80*/  IMAD.IADD R5, R5, 0x1, R10 ;  /* 0x0000000105057824 */ /* 0x000fe200078e020a */
[----:B------:R-:W-:-:S04]  /*11b90*/  LOP3.LUT R11, R6, R7, R0, 0xe8, !PT ;  /* 0x00000007060b7212 */ /* 0x000fc800078ee800 */
[----:B------:R-:W-:Y:S02]  /*11ba0*/  IADD3 R3, PT, PT, R11, R3, R10 ;  /* 0x000000030b037210 */ /* 0x000fe40007ffe00a */
        /* <DEDUP_REMOVED lines=116> */
[----:B------:R-:W-:-:S04]  /*122f0*/  LOP3.LUT R10, R4, R5, R9, 0xe2, !PT ;  /* 0x00000005040a7212 */ /* 0x000fc800078ee209 */
[----:B------:R-:W-:-:S05]  /*12300*/  IADD3 R11, PT, PT, R10, R8, R11 ;  /* 0x000000080a0b7210 */ /* 0x000fca0007ffe00b */
[----:B------:R-:W-:-:S04]  /*12310*/  VIADD R11, R11, 0x9bdc06a7 ;  /* 0x9bdc06a70b0b7836 */ /* 0x000fc80000000000 */
[----:B------:R-:W-:-:S05]  /*12320*/  IMAD.IADD R6, R6, 0x1, R11 ;  /* 0x0000000106067824 */ /* 0x000fca00078e020b */
[C-C-:B------:R-:W-:Y:S02]  /*12330*/  SHF.L.W.U32.HI R8, R6.reuse, 0x1a, R6.reuse ;  /* 0x0000001a06087819 */ /* 0x140fe40000010e06 */
[C-C-:B------:R-:W-:Y:S02]  /*12340*/  SHF.L.W.U32.HI R13, R6.reuse, 0x15, R6.reuse ;  /* 0x00000015060d7819 */ /* 0x140fe40000010e06 */
[----:B------:R-:W-:-:S04]  /*12350*/  SHF.L.W.U32.HI R10, R6, 0x7, R6 ;  /* 0x00000007060a7819 */ /* 0x000fc80000010e06 */
[----:B------:R-:W-:Y:S02]  /*12360*/  LOP3.LUT R8, R10, R8, R13, 0x96, !PT ;  /* 0x000000080a087212 */ /* 0x000fe400078e960d */
[----:B------:R-:W-:-:S04]  /*12370*/  LOP3.LUT R10, R5, R6, R4, 0xe2, !PT ;  /* 0x00000006050a7212 */ /* 0x000fc800078ee204 */
[----:B------:R-:W-:-:S05]  /*12380*/  IADD3 R8, PT, PT, R10, R9, R8 ;  /* 0x000000090a087210 */ /* 0x000fca0007ffe008 */
[----:B------:R-:W-:-:S04]  /*12390*/  VIADD R8, R8, 0xc19bf1e4 ;  /* 0xc19bf1e408087836 */ /* 0x000fc80000000000 */
[C---:B------:R-:W-:Y:S01]  /*123a0*/  IMAD.IADD R9, R7.reuse, 0x1, R8 ;  /* 0x0000000107097824 */ /* 0x040fe200078e0208 */
[----:B------:R-:W-:-:S04]  /*123b0*/  LOP3.LUT R7, R7, R0, R3, 0xe8, !PT ;  /* 0x0000000007077212 */ /* 0x000fc800078ee803 */
[C-C-:B------:R-:W-:Y:S02]  /*123c0*/  SHF.L.W.U32.HI R10, R9.reuse, 0x1a, R9.reuse ;  /* 0x0000001a090a7819 */ /* 0x140fe40000010e09 */
[C-C-:B------:R-:W-:Y:S02]  /*123d0*/  SHF.L.W.U32.HI R13, R9.reuse, 0x15, R9.reuse ;  /* 0x00000015090d7819 */ /* 0x140fe40000010e09 */
[----:B------:R-:W-:-:S04]  /*123e0*/  SHF.L.W.U32.HI R12, R9, 0x7, R9 ;  /* 0x00000007090c7819 */ /* 0x000fc80000010e09 */
[----:B------:R-:W-:Y:S02]  /*123f0*/  LOP3.LUT R13, R12, R10, R13, 0x96, !PT ;  /* 0x0000000a0c0d7212 */ /* 0x000fe400078e960d */
[----:B------:R-:W-:-:S04]  /*12400*/  LOP3.LUT R10, R6, R9, R5, 0xe2, !PT ;  /* 0x00000009060a7212 */ /* 0x000fc800078ee205 */
[----:B------:R-:W-:Y:S02]  /*12410*/  IADD3 R10, PT, PT, R10, R4, R13 ;  /* 0x000000040a0a7210 */ /* 0x000fe40007ffe00d */
[C---:B------:R-:W-:Y:S02]  /*12420*/  SHF.L.W.U32.HI R4, R3.reuse, 0x1e, R3 ;  /* 0x0000001e03047819 */ /* 0x040fe40000010e03 */
[----:B------:R-:W-:Y:S02]  /*12430*/  IADD3 R205, PT, PT, R10, -0x1b64963f, R205 ;  /* 0xe49b69c10acd7810 */ /* 0x000fe40007ffe0cd */
[C-C-:B------:R-:W-:Y:S02]  /*12440*/  SHF.L.W.U32.HI R13, R3.reuse, 0x13, R3.reuse ;  /* 0x00000013030d7819 */ /* 0x140fe40000010e03 */
[----:B------:R-:W-:-:S04]  /*12450*/  SHF.L.W.U32.HI R10, R3, 0xa, R3 ;  /* 0x0000000a030a7819 */ /* 0x000fc80000010e03 */
[----:B------:R-:W-:Y:S01]  /*12460*/  LOP3.LUT R10, R10, R4, R13, 0x96, !PT ;  /* 0x000000040a0a7212 */ /* 0x000fe200078e960d */
[----:B------:R-:W-:-:S03]  /*12470*/  IMAD.IADD R4, R0, 0x1, R205 ;  /* 0x0000000100047824 */ /* 0x000fc600078e02cd */
[----:B------:R-:W-:Y:S02]  /*12480*/  IADD3 R10, PT, PT, R7, R10, R11 ;  /* 0x0000000a070a7210 */ /* 0x000fe40007ffe00b */
[C-C-:B------:R-:W-:Y:S02]  /*12490*/  SHF.L.W.U32.HI R7, R4.reuse, 0x1a, R4.reuse ;  /* 0x0000001a04077819 */ /* 0x140fe40000010e04 */
[C-C-:B------:R-:W-:Y:S02]  /*124a0*/  SHF.L.W.U32.HI R12, R4.reuse, 0x15, R4.reuse ;  /* 0x00000015040c7819 */ /* 0x140fe40000010e04 */
[----:B------:R-:W-:Y:S02]  /*124b0*/  SHF.L.W.U32.HI R11, R4, 0x7, R4 ;  /* 0x00000007040b7819 */ /* 0x000fe40000010e04 */
[----:B------:R-:W-:Y:S02]  /*124c0*/  LOP3.LUT R0, R0, R3, R10, 0xe8, !PT ;  /* 0x0000000300007212 */ /* 0x000fe400078ee80a */
[----:B------:R-:W-:-:S02]  /*124d0*/  LOP3.LUT R12, R11, R7, R12, 0x96, !PT ;  /* 0x000000070b0c7212 */ /* 0x000fc400078e960c */
[----:B------:R-:W-:-:S04]  /*124e0*/  LOP3.LUT R7, R9, R4, R6, 0xe2, !PT ;  /* 0x0000000409077212 */ /* 0x000fc800078ee206 */
[----:B------:R-:W-:Y:S02]  /*124f0*/  IADD3 R12, PT, PT, R7, R5, R12 ;  /* 0x00000005070c7210 */ /* 0x000fe40007ffe00c */
[--C-:B------:R-:W-:Y:S02]  /*12500*/  SHF.L.W.U32.HI R5, R10, 0x1e, R10.reuse ;  /* 0x0000001e0a057819 */ /* 0x100fe40000010e0a */
[----:B------:R-:W-:Y:S02]  /*12510*/  IADD3 R14, PT, PT, R12, -0x1041b87a, R201 ;  /* 0xefbe47860c0e7810 */ /* 0x000fe40007ffe0c9 */
[C-C-:B------:R-:W-:Y:S02]  /*12520*/  SHF.L.W.U32.HI R12, R10.reuse, 0x13, R10.reuse ;  /* 0x000000130a0c7819 */ /* 0x140fe40000010e0a */
[----:B------:R-:W-:-:S04]  /*12530*/  SHF.L.W.U32.HI R7, R10, 0xa, R10 ;  /* 0x0000000a0a077819 */ /* 0x000fc80000010e0a */
[----:B------:R-:W-:-:S04]  /*12540*/  LOP3.LUT R5, R7, R5, R12, 0x96, !PT ;  /* 0x0000000507057212 */ /* 0x000fc800078e960c */
[----:B------:R-:W-:-:S04]  /*12550*/  IADD3 R8, PT, PT, R0, R5, R8 ;  /* 0x0000000500087210 */ /* 0x000fc80007ffe008 */
[C-C-:B------:R-:W-:Y:S02]  /*12560*/  SHF.L.W.U32.HI R0, R8.reuse, 0x1e, R8.reuse ;  /* 0x0000001e08007819 */ /* 0x140fe40000010e08 */
[C-C-:B------:R-:W-:Y:S02]  /*12570*/  SHF.L.W.U32.HI R5, R8.reuse, 0x13, R8.reuse ;  /* 0x0000001308057819 */ /* 0x140fe40000010e08 */
[----:B------:R-:W-:-:S04]  /*12580*/  SHF.L.W.U32.HI R7, R8, 0xa, R8 ;  /* 0x0000000a08077819 */ /* 0x000fc80000010e08 */
[----:B------:R-:W-:Y:S02]  /*12590*/  LOP3.LUT R0, R7, R0, R5, 0x96, !PT ;  /* 0x0000000007007212 */ /* 0x000fe400078e9605 */
[C---:B------:R-:W-:Y:S01]  /*125a0*/  LOP3.LUT R5, R3.reuse, R10, R8, 0xe8, !PT ;  /* 0x0000000a03057212 */ /* 0x040fe200078ee808 */
[----:B------:R-:W-:-:S03]  /*125b0*/  IMAD.IADD R3, R3, 0x1, R14 ;  /* 0x0000000103037824 */ /* 0x000fc600078e020e */
[----:B------:R-:W-:Y:S02]  /*125c0*/  IADD3 R205, PT, PT, R5, R0, R205 ;  /* 0x0000000005cd7210 */ /* 0x000fe40007ffe0cd */
[----:B------:R-:W-:Y:S02]  /*125d0*/  SHF.L.W.U32.HI R12, R3, 0x15, R3 ;  /* 0x00000015030c7819 */ /* 0x000fe40000010e03 */
[C-C-:B------:R-:W-:Y:S02]  /*125e0*/  SHF.L.W.U32.HI R0, R205.reuse, 0x1e, R205.reuse ;  /* 0x0000001ecd007819 */ /* 0x140fe40000010ecd */
[C-C-:B------:R-:W-:Y:S02]  /*125f0*/  SHF.L.W.U32.HI R5, R205.reuse, 0x13, R205.reuse ;  /* 0x00000013cd057819 */ /* 0x140fe40000010ecd */
[----:B------:R-:W-:-:S04]  /*12600*/  SHF.L.W.U32.HI R7, R205, 0xa, R205 ;  /* 0x0000000acd077819 */ /* 0x000fc80000010ecd */
[----:B------:R-:W-:Y:S02]  /*12610*/  LOP3.LUT R5, R7, R0, R5, 0x96, !PT ;  /* 0x0000000007057212 */ /* 0x000fe400078e9605 */
[----:B------:R-:W-:Y:S02]  /*12620*/  LOP3.LUT R0, R10, R8, R205, 0xe8, !PT ;  /* 0x000000080a007212 */ /* 0x000fe400078ee8cd */
[C-C-:B------:R-:W-:Y:S02]  /*12630*/  SHF.L.W.U32.HI R7, R3.reuse, 0x7, R3.reuse ;  /* 0x0000000703077819 */ /* 0x140fe40000010e03 */
[----:B------:R-:W-:Y:S02]  /*12640*/  IADD3 R0, PT, PT, R0, R5, R14 ;  /* 0x0000000500007210 */ /* 0x000fe40007ffe00e */
[----:B------:R-:W-:-:S04]  /*12650*/  SHF.L.W.U32.HI R5, R3, 0x1a, R3 ;  /* 0x0000001a03057819 */ /* 0x000fc80000010e03 */
[----:B------:R-:W-:Y:S02]  /*12660*/  LOP3.LUT R5, R7, R5, R12, 0x96, !PT ;  /* 0x0000000507057212 */ /* 0x000fe400078e960c */
[----:B------:R-:W-:Y:S02]  /*12670*/  LOP3.LUT R7, R4, R3, R9, 0xe2, !PT ;  /* 0x0000000304077212 */ /* 0x000fe400078ee209 */
[C-C-:B------:R-:W-:Y:S02]  /*12680*/  SHF.L.W.U32.HI R12, R0.reuse, 0x13, R0.reuse ;  /* 0x00000013000c7819 */ /* 0x140fe40000010e00 */
[----:B------:R-:W-:Y:S02]  /*12690*/  IADD3 R6, PT, PT, R7, R6, R5 ;  /* 0x0000000607067210 */ /* 0x000fe40007ffe005 */
[C-C-:B------:R-:W-:Y:S02]  /*126a0*/  SHF.L.W.U32.HI R5, R0.reuse, 0x1e, R0.reuse ;  /* 0x0000001e00057819 */ /* 0x140fe40000010e00 */
[----:B------:R-:W-:-:S04]  /*126b0*/  SHF.L.W.U32.HI R7, R0, 0xa, R0 ;  /* 0x0000000a00077819 */ /* 0x000fc80000010e00 */
[----:B------:R-:W-:Y:S02]  /*126c0*/  LOP3.LUT R12, R7, R5, R12, 0x96, !PT ;  /* 0x00000005070c7212 */ /* 0x000fe400078e960c */
[----:B------:R-:W-:Y:S02]  /*126d0*/  IADD3 R5, PT, PT, R6, 0xfc19dc6, R197 ;  /* 0x0fc19dc606057810 */ /* 0x000fe40007ffe0c5 */
[----:B------:R-:W-:-:S03]  /*126e0*/  LOP3.LUT R6, R8, R205, R0, 0xe8, !PT ;  /* 0x000000cd08067212 */ /* 0x000fc600078ee800 */
[--C-:B------:R-:W-:Y:S01]  /*126f0*/  IMAD.IADD R10, R10, 0x1, R5.reuse ;  /* 0x000000010a0a7824 */ /* 0x100fe200078e0205 */
[----:B------:R-:W-:-:S04]  /*12700*/  IADD3 R5, PT, PT, R6, R12, R5 ;  /* 0x0000000c06057210 */ /* 0x000fc80007ffe005 */
[C-C-:B------:R-:W-:Y:S02]  /*12710*/  SHF.L.W.U32.HI R6, R10.reuse, 0x1a, R10.reuse ;  /* 0x0000001a0a067819 */ /* 0x140fe40000010e0a */
[C-C-:B------:R-:W-:Y:S02]  /*12720*/  SHF.L.W.U32.HI R7, R10.reuse, 0x15, R10.reuse ;  /* 0x000000150a077819 */ /* 0x140fe40000010e0a */
[----:B------:R-:W-:-:S04]  /*12730*/  SHF.L.W.U32.HI R11, R10, 0x7, R10 ;  /* 0x000000070a0b7819 */ /* 0x000fc80000010e0a */
[----:B------:R-:W-:Y:S02]  /*12740*/  LOP3.LUT R6, R11, R6, R7, 0x96, !PT ;  /* 0x000000060b067212 */ /* 0x000fe400078e9607 */
[----:B------:R-:W-:-:S04]  /*12750*/  LOP3.LUT R7, R3, R10, R4, 0xe2, !PT ;  /* 0x0000000a03077212 */ /* 0x000fc800078ee204 */
[----:B------:R-:W-:Y:S02]  /*12760*/  IADD3 R6, PT, PT, R7, R9, R6 ;  /* 0x0000000907067210 */ /* 0x000fe40007ffe006 */
[C---:B------:R-:W-:Y:S02]  /*12770*/  SHF.L.W.U32.HI R7, R5.reuse, 0x13, R5 ;  /* 0x0000001305077819 */ /* 0x040fe40000010e05 */
[----:B------:R-:W-:Y:S02]  /*12780*/  IADD3 R193, PT, PT, R6, 0x240ca1cc, R193 ;  /* 0x240ca1cc06c17810 */ /* 0x000fe40007ffe0c1 */
[C-C-:B------:R-:W-:Y:S02]  /*12790*/  SHF.L.W.U32.HI R6, R5.reuse, 0x1e, R5.reuse ;  /* 0x0000001e05067819 */ /* 0x140fe40000010e05 */
[----:B------:R-:W-:Y:S01]  /*127a0*/  SHF.L.W.U32.HI R9, R5, 0xa, R5 ;  /* 0x0000000a05097819 */ /* 0x000fe20000010e05 */
[----:B------:R-:W-:-:S03]  /*127b0*/  IMAD.IADD R8, R8, 0x1, R193 ;  /* 0x0000000108087824 */ /* 0x000fc600078e02c1 */
[----:B------:R-:W-:Y:S02]  /*127c0*/  LOP3.LUT R6, R9, R6, R7, 0x96, !PT ;  /* 0x0000000609067212 */ /* 0x000fe400078e9607 */
[C-C-:B------:R-:W-:Y:S02]  /*127d0*/  SHF.L.W.U32.HI R7, R8.reuse, 0x1a, R8.reuse ;  /* 0x0000001a08077819 */ /* 0x140fe40000010e08 */
[C-C-:B------:R-:W-:Y:S02]  /*127e0*/  SHF.L.W.U32.HI R12, R8.reuse, 0x15, R8.reuse ;  /* 0x00000015080c7819 */ /* 0x140fe40000010e08 */
[----:B------:R-:W-:-:S04]  /*127f0*/  SHF.L.W.U32.HI R9, R8, 0x7, R8 ;  /* 0x0000000708097819 */ /* 0x000fc80000010e08 */
[----:B------:R-:W-:Y:S02]  /*12800*/  LOP3.LUT R7, R9, R7, R12, 0x96, !PT ;  /* 0x0000000709077212 */ /* 0x000fe400078e960c */
[----:B------:R-:W-:-:S04]  /*12810*/  LOP3.LUT R9, R10, R8, R3, 0xe2, !PT ;  /* 0x000000080a097212 */ /* 0x000fc800078ee203 */
[----:B------:R-:W-:-:S04]  /*12820*/  IADD3 R4, PT, PT, R9, R4, R7 ;  /* 0x0000000409047210 */ /* 0x000fc80007ffe007 */
[----:B------:R-:W-:-:S05]  /*12830*/  IADD3 R4, PT, PT, R4, 0x2de92c6f, R189 ;  /* 0x2de92c6f04047810 */ /* 0x000fca0007ffe0bd */
[C---:B------:R-:W-:Y:S01]  /*12840*/  IMAD.IADD R7, R205.reuse, 0x1, R4 ;  /* 0x00000001cd077824 */ /* 0x040fe200078e0204 */
[----:B------:R-:W-:-:S04]  /*12850*/  LOP3.LUT R205, R205, R0, R5, 0xe8, !PT ;  /* 0x00000000cdcd7212 */ /* 0x000fc800078ee805 */
[C-C-:B------:R-:W-:Y:S02]  /*12860*/  SHF.L.W.U32.HI R9, R7.reuse, 0x1a, R7.reuse ;  /* 0x0000001a07097819 */ /* 0x140fe40000010e07 */
[C-C-:B------:R-:W-:Y:S02]  /*12870*/  SHF.L.W.U32.HI R12, R7.reuse, 0x15, R7.reuse ;  /* 0x00000015070c7819 */ /* 0x140fe40000010e07 */
[----:B------:R-:W-:Y:S02]  /*12880*/  SHF.L.W.U32.HI R11, R7, 0x7, R7 ;  /* 0x00000007070b7819 */ /* 0x000fe40000010e07 */
[----:B------:R-:W-:Y:S02]  /*12890*/  IADD3 R6, PT, PT, R205, R6, R193 ;  /* 0x00000006cd067210 */ /* 0x000fe40007ffe0c1 */
        /* <DEDUP_REMOVED lines=8> */
[----:B------:R-:W-:-:S04]  /*12920*/  SHF.L.W.U32.HI R11, R3, 0x7, R3 ;  /* 0x00000007030b7819 */ /* 0x000fc80000010e03 */
[----:B------:R-:W-:Y:S02]  /*12930*/  LOP3.LUT R9, R11, R9, R12, 0x96, !PT ;  /* 0x000000090b097212 */ /* 0x000fe400078e960c */
[----:B------:R-:W-:-:S04]  /*12940*/  LOP3.LUT R11, R7, R3, R8, 0xe2, !PT ;  /* 0x00000003070b7212 */ /* 0x000fc800078ee208 */
[----:B------:R-:W-:-:S04]  /*12950*/  IADD3 R10, PT, PT, R11, R10, R9 ;  /* 0x0000000a0b0a7210 */ /* 0x000fc80007ffe009 */
[----:B------:R-:W-:-:S05]  /*12960*/  IADD3 R10, PT, PT, R10, 0x5cb0a9dc, R181 ;  /* 0x5cb0a9dc0a0a7810 */ /* 0x000fca0007ffe0b5 */
[----:B------:R-:W-:-:S05]  /*12970*/  IMAD.IADD R12, R5, 0x1, R10 ;  /* 0x00000001050c7824 */ /* 0x000fca00078e020a */
        /* <DEDUP_REMOVED lines=13> */
[----:B------:R-:W-:Y:S02]  /*12a50*/  IADD3 R14, PT, PT, R11, R7, R8 ;  /* 0x000000070b0e7210 */ /* 0x000fe40007ffe008 */
[C-C-:B------:R-:W-:Y:S02]  /*12a60*/  SHF.L.W.U32.HI R7, R6.reuse, 0x1e, R6.reuse ;  /* 0x0000001e06077819 */ /* 0x140fe40000010e06 */
[C-C-:B------:R-:W-:Y:S02]  /*12a70*/  SHF.L.W.U32.HI R8, R6.reuse, 0x13, R6.reuse ;  /* 0x0000001306087819 */ /* 0x140fe40000010e06 */
[----:B------:R-:W-:Y:S02]  /*12a80*/  SHF.L.W.U32.HI R11, R6, 0xa, R6 ;  /* 0x0000000a060b7819 */ /* 0x000fe40000010e06 */
[----:B------:R-:W-:Y:S02]  /*12a90*/  IADD3 R173, PT, PT, R14, -0x67c1aeae, R173 ;  /* 0x983e51520ead7810 */ /* 0x000fe40007ffe0ad */
[----:B------:R-:W-:-:S04]  /*12aa0*/  LOP3.LUT R7, R11, R7, R8, 0x96, !PT ;  /* 0x000000070b077212 */ /* 0x000fc800078e9608 */
[----:B------:R-:W-:-:S04]  /*12ab0*/  IADD3 R4, PT, PT, R0, R7, R4 ;  /* 0x0000000700047210 */ /* 0x000fc80007ffe004 */
        /* <DEDUP_REMOVED lines=12> */
[----:B------:R-:W-:-:S02]  /*12b80*/  IADD3 R14, PT, PT, R7, R3, R14 ;  /* 0x00000003070e7210 */ /* 0x000fc40007ffe00e */
[C---:B------:R-:W-:Y:S02]  /*12b90*/  SHF.L.W.U32.HI R7, R185.reuse, 0x1e, R185 ;  /* 0x0000001eb9077819 */ /* 0x040fe40000010eb9 */
[----:B------:R-:W-:Y:S02]  /*12ba0*/  IADD3 R3, PT, PT, R14, -0x57ce3993, R169 ;  /* 0xa831c66d0e037810 */ /* 0x000fe40007ffe0a9 */
[C-C-:B------:R-:W-:Y:S02]  /*12bb0*/  SHF.L.W.U32.HI R8, R185.reuse, 0x13, R185.reuse ;  /* 0x00000013b9087819 */ /* 0x140fe40000010eb9 */
[C---:B------:R-:W-:Y:S01]  /*12bc0*/  SHF.L.W.U32.HI R11, R185.reuse, 0xa, R185 ;  /* 0x0000000ab90b7819 */ /* 0x040fe20000010eb9 */
[----:B------:R-:W-:Y:S01]  /*12bd0*/  IMAD.IADD R5, R185, 0x1, R3 ;  /* 0x00000001b9057824 */ /* 0x000fe200078e0203 */
[----:B------:R-:W-:Y:S02]  /*12be0*/  LOP3.LUT R6, R6, R4, R185, 0xe8, !PT ;  /* 0x0000000406067212 */ /* 0x000fe400078ee8b9 */
[----:B------:R-:W-:-:S02]  /*12bf0*/  LOP3.LUT R7, R11, R7, R8, 0x96, !PT ;  /* 0x000000070b077212 */ /* 0x000fc400078e9608 */
        /* <DEDUP_REMOVED lines=22> */
[----:B------:R-:W-:Y:S02]  /*12d60*/  SHF.L.W.U32.HI R9, R197, 0xf, R197 ;  /* 0x0000000fc5097819 */ /* 0x000fe40000010ec5 */
[----:B------:R-:W-:Y:S02]  /*12d70*/  IADD3 R161, PT, PT, R12, -0x40a68039, R161 ;  /* 0xbf597fc70ca17810 */ /* 0x000fe40007ffe0a1 */
[----:B------:R-:W-:Y:S02]  /*12d80*/  SHF.R.U32.HI R197, RZ, 0xa, R197 ;  /* 0x0000000affc57819 */ /* 0x000fe400000116c5 */
[----:B------:R-:W-:Y:S01]  /*12d90*/  SHF.L.W.U32.HI R11, R169, 0xf, R169 ;  /* 0x0000000fa90b7819 */ /* 0x000fe20000010ea9 */
[----:B------:R-:W-:Y:S01]  /*12da0*/  IMAD.IADD R7, R177, 0x1, R161 ;  /* 0x00000001b1077824 */ /* 0x000fe200078e02a1 */
[----:B------:R-:W-:-:S02]  /*12db0*/  SHF.L.W.U32.HI R12, R169, 0xd, R169 ;  /* 0x0000000da90c7819 */ /* 0x000fc40000010ea9 */
[----:B------:R-:W-:Y:S02]  /*12dc0*/  SHF.R.U32.HI R169, RZ, 0xa, R169 ;  /* 0x0000000affa97819 */ /* 0x000fe400000116a9 */
[----:B------:R-:W-:Y:S02]  /*12dd0*/  LOP3.LUT R197, R197, R9, R4, 0x96, !PT ;  /* 0x00000009c5c57212 */ /* 0x000fe400078e9604 */
[C-C-:B------:R-:W-:Y:S02]  /*12de0*/  SHF.L.W.U32.HI R4, R7.reuse, 0x1a, R7.reuse ;  /* 0x0000001a07047819 */ /* 0x140fe40000010e07 */
[C-C-:B------:R-:W-:Y:S02]  /*12df0*/  SHF.L.W.U32.HI R9, R7.reuse, 0x15, R7.reuse ;  /* 0x0000001507097819 */ /* 0x140fe40000010e07 */
[----:B------:R-:W-:Y:S02]  /*12e00*/  SHF.L.W.U32.HI R8, R7, 0x7, R7 ;  /* 0x0000000707087819 */ /* 0x000fe40000010e07 */
[----:B------:R-:W-:-:S02]  /*12e10*/  LOP3.LUT R169, R169, R11, R12, 0x96, !PT ;  /* 0x0000000ba9a97212 */ /* 0x000fc400078e960c */
[----:B------:R-:W-:Y:S02]  /*12e20*/  LOP3.LUT R11, R8, R4, R9, 0x96, !PT ;  /* 0x00000004080b7212 */ /* 0x000fe400078e9609 */
[C-C-:B------:R-:W-:Y:S02]  /*12e30*/  SHF.L.W.U32.HI R4, R177.reuse, 0x1e, R177.reuse ;  /* 0x0000001eb1047819 */ /* 0x140fe40000010eb1 */
[C-C-:B------:R-:W-:Y:S02]  /*12e40*/  SHF.L.W.U32.HI R9, R177.reuse, 0x13, R177.reuse ;  /* 0x00000013b1097819 */ /* 0x140fe40000010eb1 */
[----:B------:R-:W-:Y:S02]  /*12e50*/  SHF.L.W.U32.HI R8, R177, 0xa, R177 ;  /* 0x0000000ab1087819 */ /* 0x000fe40000010eb1 */
[----:B------:R-:W-:Y:S02]  /*12e60*/  LOP3.LUT R12, R6, R7, R5, 0xe2, !PT ;  /* 0x00000007060c7212 */ /* 0x000fe400078ee205 */
[----:B------:R-:W-:-:S02]  /*12e70*/  LOP3.LUT R8, R8, R4, R9, 0x96, !PT ;  /* 0x0000000408087212 */ /* 0x000fc400078e9609 */
[----:B------:R-:W-:Y:S02]  /*12e80*/  LOP3.LUT R4, R197, 0x80000000, RZ, 0x3c, !PT ;  /* 0x80000000c5047812 */ /* 0x000fe400078e3cff */
[----:B------:R-:W-:Y:S02]  /*12e90*/  LOP3.LUT R185, R185, R10, R177, 0xe8, !PT ;  /* 0x0000000ab9b97212 */ /* 0x000fe400078ee8b1 */
[----:B------:R-:W-:Y:S01]  /*12ea0*/  IADD3 R12, PT, PT, R12, R0, R11 ;  /* 0x000000000c0c7210 */ /* 0x000fe20007ffe00b */
[C---:B------:R-:W-:Y:S01]  /*12eb0*/  IMAD.IADD R169, R4.reuse, 0x1, R169 ;  /* 0x0000000104a97824 */ /* 0x040fe200078e02a9 */
[C-C-:B------:R-:W-:Y:S02]  /*12ec0*/  SHF.L.W.U32.HI R0, R4.reuse, 0xf, R197.reuse ;  /* 0x0000000f04007819 */ /* 0x140fe40000010ec5 */
[----:B------:R-:W-:Y:S02]  /*12ed0*/  SHF.L.W.U32.HI R197, R4, 0xd, R197 ;  /* 0x0000000d04c57819 */ /* 0x000fe40000010ec5 */
[----:B------:R-:W-:-:S02]  /*12ee0*/  IADD3 R8, PT, PT, R185, R8, R173 ;  /* 0x00000008b9087210 */ /* 0x000fc40007ffe0ad */
[----:B------:R-:W-:Y:S02]  /*12ef0*/  IADD3 R157, PT, PT, R12, -0x391ff40d, R157 ;  /* 0xc6e00bf30c9d7810 */ /* 0x000fe40007ffe09d */
[----:B------:R-:W-:Y:S02]  /*12f00*/  SHF.R.U32.HI R4, RZ, 0xa, R4 ;  /* 0x0000000aff047819 */ /* 0x000fe40000011604 */
[C-C-:B------:R-:W-:Y:S02]  /*12f10*/  SHF.L.W.U32.HI R9, R169.reuse, 0xf, R169.reuse ;  /* 0x0000000fa9097819 */ /* 0x140fe40000010ea9 */
[----:B------:R-:W-:Y:S02]  /*12f20*/  SHF.L.W.U32.HI R12, R169, 0xd, R169 ;  /* 0x0000000da90c7819 */ /* 0x000fe40000010ea9 */
[----:B------:R-:W-:Y:S01]  /*12f30*/  LOP3.LUT R4, R4, R0, R197, 0x96, !PT ;  /* 0x0000000004047212 */ /* 0x000fe200078e96c5 */
[----:B------:R-:W-:Y:S01]  /*12f40*/  IMAD.IADD R0, R8, 0x1, R157 ;  /* 0x0000000108007824 */ /* 0x000fe200078e029d */
[----:B------:R-:W-:-:S02]  /*12f50*/  SHF.R.U32.HI R169, RZ, 0xa, R169 ;  /* 0x0000000affa97819 */ /* 0x000fc400000116a9 */
[----:B------:R-:W-:Y:S01]  /*12f60*/  SHF.L.W.U32.HI R11, R8, 0xa, R8 ;  /* 0x0000000a080b7819 */ /* 0x000fe20000010e08 */
[----:B------:R-:W-:Y:S01]  /*12f70*/  VIADD R15, R4, 0x70 ;  /* 0x00000070040f7836 */ /* 0x000fe20000000000 */
[----:B------:R-:W-:Y:S02]  /*12f80*/  LOP3.LUT R16, R169, R9, R12, 0x96, !PT ;  /* 0x00000009a9107212 */ /* 0x000fe400078e960c */
[C-C-:B------:R-:W-:Y:S02]  /*12f90*/  SHF.L.W.U32.HI R12, R0.reuse, 0x1a, R0.reuse ;  /* 0x0000001a000c7819 */ /* 0x140fe40000010e00 */
[C---:B------:R-:W-:Y:S01]  /*12fa0*/  SHF.L.W.U32.HI R13, R0.reuse, 0x15, R0 ;  /* 0x00000015000d7819 */ /* 0x040fe20000010e00 */
[----:B------:R-:W-:Y:S01]  /*12fb0*/  IMAD.IADD R15, R15, 0x1, R16 ;  /* 0x000000010f0f7824 */ /* 0x000fe200078e0210 */
        /* <DEDUP_REMOVED lines=11> */
[C-C-:B------:R-:W-:Y:S01]  /*13070*/  SHF.L.W.U32.HI R10, R5.reuse, 0x13, R5.reuse ;  /* 0x00000013050a7819 */ /* 0x140fe20000010e05 */
[C---:B------:R-:W-:Y:S01]  /*13080*/  IMAD.IADD R3, R5.reuse, 0x1, R4 ;  /* 0x0000000105037824 */ /* 0x040fe200078e0204 */
[--C-:B------:R-:W-:Y:S02]  /*13090*/  SHF.L.W.U32.HI R11, R5, 0xa, R5.reuse ;  /* 0x0000000a050b7819 */ /* 0x100fe40000010e05 */
[----:B------:R-:W-:-:S02]  /*130a0*/  LOP3.LUT R177, R177, R8, R5, 0xe8, !PT ;  /* 0x00000008b1b17212 */ /* 0x000fc400078ee805 */
[C-C-:B------:R-:W-:Y:S02]  /*130b0*/  SHF.L.W.U32.HI R12, R3.reuse, 0x1a, R3.reuse ;  /* 0x0000001a030c7819 */ /* 0x140fe40000010e03 */
[C-C-:B------:R-:W-:Y:S02]  /*130c0*/  SHF.L.W.U32.HI R13, R3.reuse, 0x15, R3.reuse ;  /* 0x00000015030d7819 */ /* 0x140fe40000010e03 */
[----:B------:R-:W-:Y:S02]  /*130d0*/  SHF.L.W.U32.HI R14, R3, 0x7, R3 ;  /* 0x00000007030e7819 */ /* 0x000fe40000010e03 */
[----:B------:R-:W-:Y:S02]  /*130e0*/  LOP3.LUT R10, R11, R9, R10, 0x96, !PT ;  /* 0x000000090b0a7212 */ /* 0x000fe400078e960a */
[----:B------:R-:W-:Y:S02]  /*130f0*/  LOP3.LUT R13, R14, R12, R13, 0x96, !PT ;  /* 0x0000000c0e0d7212 */ /* 0x000fe400078e960d */
[----:B------:R-:W-:-:S02]  /*13100*/  LOP3.LUT R12, R0, R3, R7, 0xe2, !PT ;  /* 0x00000003000c7212 */ /* 0x000fc400078ee207 */
[----:B------:R-:W-:Y:S02]  /*13110*/  IADD3 R10, PT, PT, R177, R10, R165 ;  /* 0x0000000ab10a7210 */ /* 0x000fe40007ffe0a5 */
        /* <DEDUP_REMOVED lines=16> */
[C---:B------:R-:W-:Y:S02]  /*13220*/  SHF.L.W.U32.HI R9, R161.reuse, 0x13, R161 ;  /* 0x00000013a1097819 */ /* 0x040fe40000010ea1 */
        /* <DEDUP_REMOVED lines=35> */
[----:B------:R-:W-:-:S04]  /*13460*/  SHF.L.W.U32.HI R13, R3, 0x7, R3 ;  /* 0x00000007030d7819 */ /* 0x000fc80000010e03 */
[----:B------:R-:W-:Y:S02]  /*13470*/  LOP3.LUT R11, R13, R11, R12, 0x96, !PT ;  /* 0x0000000b0d0b7212 */ /* 0x000fe400078e960c */
[----:B------:R-:W-:-:S04]  /*13480*/  LOP3.LUT R12, R0, R3, R7, 0xe2, !PT ;  /* 0x00000003000c7212 */ /* 0x000fc800078ee207 */
[----:B------:R-:W-:Y:S02]  /*13490*/  IADD3 R12, PT, PT, R12, R6, R11 ;  /* 0x000000060c0c7210 */ /* 0x000fe40007ffe00b */
[----:B------:R-:W-:Y:S02]  /*134a0*/  IADD3 R6, PT, PT, R161, R4, R153 ;  /* 0x00000004a1067210 */ /* 0x000fe40007ffe099 */
[----:B------:R-:W-:Y:S02]  /*134b0*/  IADD3 R137, PT, PT, R12, 0x4d2c6dfc, R137 ;  /* 0x4d2c6dfc0c897810 */ /* 0x000fe40007ffe089 */
[C-C-:B------:R-:W-:Y:S02]  /*134c0*/  SHF.L.W.U32.HI R9, R6.reuse, 0x1e, R6.reuse ;  /* 0x0000001e06097819 */ /* 0x140fe40000010e06 */
[C-C-:B------:R-:W-:Y:S01]  /*134d0*/  SHF.L.W.U32.HI R10, R6.reuse, 0x13, R6.reuse ;  /* 0x00000013060a7819 */ /* 0x140fe20000010e06 */
[C---:B------:R-:W-:Y:S01]  /*134e0*/  IMAD.IADD R4, R6.reuse, 0x1, R137 ;  /* 0x0000000106047824 */ /* 0x040fe200078e0289 */
[----:B------:R-:W-:-:S02]  /*134f0*/  SHF.L.W.U32.HI R11, R6, 0xa, R6 ;  /* 0x0000000a060b7819 */ /* 0x000fc40000010e06 */
[----:B------:R-:W-:Y:S02]  /*13500*/  LOP3.LUT R8, R8, R5, R6, 0xe8, !PT ;  /* 0x0000000508087212 */ /* 0x000fe400078ee806 */
[C-C-:B------:R-:W-:Y:S02]  /*13510*/  SHF.L.W.U32.HI R12, R4.reuse, 0x1a, R4.reuse ;  /* 0x0000001a040c7819 */ /* 0x140fe40000010e04 */
[C-C-:B------:R-:W-:Y:S02]  /*13520*/  SHF.L.W.U32.HI R13, R4.reuse, 0x15, R4.reuse ;  /* 0x00000015040d7819 */ /* 0x140fe40000010e04 */
[----:B------:R-:W-:Y:S02]  /*13530*/  SHF.L.W.U32.HI R14, R4, 0x7, R4 ;  /* 0x00000007040e7819 */ /* 0x000fe40000010e04 */
[----:B------:R-:W-:Y:S02]  /*13540*/  LOP3.LUT R10, R11, R9, R10, 0x96, !PT ;  /* 0x000000090b0a7212 */ /* 0x000fe400078e960a */
[----:B------:R-:W-:-:S02]  /*13550*/  LOP3.LUT R12, R14, R12, R13, 0x96, !PT ;  /* 0x0000000c0e0c7212 */ /* 0x000fc400078e960d */
[----:B------:R-:W-:Y:S02]  /*13560*/  LOP3.LUT R13, R3, R4, R0, 0xe2, !PT ;  /* 0x00000004030d7212 */ /* 0x000fe400078ee200 */
[----:B------:R-:W-:Y:S02]  /*13570*/  IADD3 R149, PT, PT, R8, R10, R149 ;  /* 0x0000000a08957210 */ /* 0x000fe40007ffe095 */
[----:B------:R-:W-:Y:S02]  /*13580*/  IADD3 R12, PT, PT, R13, R7, R12 ;  /* 0x000000070d0c7210 */ /* 0x000fe40007ffe00c */
[C---:B------:R-:W-:Y:S02]  /*13590*/  SHF.L.W.U32.HI R8, R149.reuse, 0x1e, R149 ;  /* 0x0000001e95087819 */ /* 0x040fe40000010e95 */
[----:B------:R-:W-:Y:S02]  /*135a0*/  IADD3 R133, PT, PT, R12, 0x53380d13, R133 ;  /* 0x53380d130c857810 */ /* 0x000fe40007ffe085 */
[----:B------:R-:W-:-:S02]  /*135b0*/  SHF.L.W.U32.HI R9, R149, 0x13, R149 ;  /* 0x0000001395097819 */ /* 0x000fc40000010e95 */
[C---:B------:R-:W-:Y:S01]  /*135c0*/  SHF.L.W.U32.HI R10, R149.reuse, 0xa, R149 ;  /* 0x0000000a950a7819 */ /* 0x040fe20000010e95 */
[----:B------:R-:W-:Y:S01]  /*135d0*/  IMAD.IADD R7, R149, 0x1, R133 ;  /* 0x0000000195077824 */ /* 0x000fe200078e0285 */
[----:B------:R-:W-:Y:S02]  /*135e0*/  LOP3.LUT R5, R5, R6, R149, 0xe8, !PT ;  /* 0x0000000605057212 */ /* 0x000fe400078ee895 */
[----:B------:R-:W-:Y:S02]  /*135f0*/  LOP3.LUT R8, R10, R8, R9, 0x96, !PT ;  /* 0x000000080a087212 */ /* 0x000fe400078e9609 */
[C-C-:B------:R-:W-:Y:S02]  /*13600*/  SHF.L.W.U32.HI R11, R7.reuse, 0x1a, R7.reuse ;  /* 0x0000001a070b7819 */ /* 0x140fe40000010e07 */
[C-C-:B------:R-:W-:Y:S02]  /*13610*/  SHF.L.W.U32.HI R12, R7.reuse, 0x15, R7.reuse ;  /* 0x00000015070c7819 */ /* 0x140fe40000010e07 */
[----:B------:R-:W-:-:S02]  /*13620*/  SHF.L.W.U32.HI R13, R7, 0x7, R7 ;  /* 0x00000007070d7819 */ /* 0x000fc40000010e07 */
[----:B------:R-:W-:Y:S02]  /*13630*/  IADD3 R8, PT, PT, R5, R8, R145 ;  /* 0x0000000805087210 */ /* 0x000fe40007ffe091 */
[----:B------:R-:W-:Y:S02]  /*13640*/  LOP3.LUT R11, R13, R11, R12, 0x96, !PT ;  /* 0x0000000b0d0b7212 */ /* 0x000fe400078e960c */
[----:B------:R-:W-:Y:S02]  /*13650*/  LOP3.LUT R12, R4, R7, R3, 0xe2, !PT ;  /* 0x00000007040c7212 */ /* 0x000fe400078ee203 */
[--C-:B------:R-:W-:Y:S02]  /*13660*/  SHF.L.W.U32.HI R5, R8, 0x1e, R8.reuse ;  /* 0x0000001e08057819 */ /* 0x100fe40000010e08 */
[----:B------:R-:W-:Y:S02]  /*13670*/  IADD3 R12, PT, PT, R12, R0, R11 ;  /* 0x000000000c0c7210 */ /* 0x000fe40007ffe00b */
[----:B------:R-:W-:-:S02]  /*13680*/  SHF.L.W.U32.HI R10, R8, 0x13, R8 ;  /* 0x00000013080a7819 */ /* 0x000fc40000010e08 */
        /* <DEDUP_REMOVED lines=278> */
[C-C-:B------:R-:W-:Y:S02]  /*147f0*/  SHF.L.W.U32.HI R5, R7.reuse, 0x1e, R7.reuse ;  /* 0x0000001e07057819 */ /* 0x140fe40000010e07 */
[C-C-:B------:R-:W-:Y:S02]  /*14800*/  SHF.L.W.U32.HI R6, R7.reuse, 0x13, R7.reuse ;  /* 0x0000001307067819 */ /* 0x140fe40000010e07 */
[----:B------:R-:W-:-:S02]  /*14810*/  SHF.L.W.U32.HI R9, R7, 0xa, R7 ;  /* 0x0000000a07097819 */ /* 0x000fc40000010e07 */
[----:B------:R-:W-:Y:S02]  /*14820*/  IADD3 R16, PT, PT, R16, 0x748f82ee, R57 ;  /* 0x748f82ee10107810 */ /* 0x000fe40007ffe039 */
[----:B------:R-:W-:Y:S02]  /*14830*/  LOP3.LUT R6, R9, R5, R6, 0x96, !PT ;  /* 0x0000000509067212 */ /* 0x000fe400078e9606 */
        /* <DEDUP_REMOVED lines=8> */
[C-C-:B------:R-:W-:Y:S02]  /*148c0*/  SHF.L.W.U32.HI R9, R6.reuse, 0x1e, R6.reuse ;  /* 0x0000001e06097819 */ /* 0x140fe40000010e06 */
[----:B------:R-:W-:Y:S02]  /*148d0*/  IADD3 R0, PT, PT, R15, R0, R13 ;  /* 0x000000000f007210 */ /* 0x000fe40007ffe00d */
[C-C-:B------:R-:W-:Y:S02]  /*148e0*/  SHF.L.W.U32.HI R10, R6.reuse, 0x13, R6.reuse ;  /* 0x00000013060a7819 */ /* 0x140fe40000010e06 */
[--C-:B------:R-:W-:Y:S02]  /*148f0*/  SHF.L.W.U32.HI R11, R6, 0xa, R6.reuse ;  /* 0x0000000a060b7819 */ /* 0x100fe40000010e06 */
[----:B------:R-:W-:Y:S02]  /*14900*/  IADD3 R61, PT, PT, R0, 0x78a5636f, R61 ;  /* 0x78a5636f003d7810 */ /* 0x000fe40007ffe03d */
[----:B------:R-:W-:-:S02]  /*14910*/  LOP3.LUT R8, R8, R7, R6, 0xe8, !PT ;  /* 0x0000000708087212 */ /* 0x000fc400078ee806 */
        /* <DEDUP_REMOVED lines=54> */
[----:B------:R-:W-:Y:S01]  /*14c80*/  LOP3.LUT R9, R3, R6, R7, 0xe8, !PT ;  /* 0x0000000603097212 */ /* 0x000fe200078ee807 */
[----:B------:R-:W-:Y:S01]  /*14c90*/  IMAD.IADD R224, R13, 0x1, R224 ;  /* 0x000000010de07824 */ /* 0x000fe200078e02e0 */
[----:B------:R-:W-:-:S02]  /*14ca0*/  LOP3.LUT R4, R8, R4, R5, 0x96, !PT ;  /* 0x0000000408047212 */ /* 0x000fc400078e9605 */
[----:B------:R-:W-:Y:S02]  /*14cb0*/  SHF.L.W.U32.HI R5, R13, 0x1a, R13 ;  /* 0x0000001a0d057819 */ /* 0x000fe40000010e0d */
[----:B------:R-:W-:Y:S02]  /*14cc0*/  IADD3 R4, PT, PT, R9, R4, R69 ;  /* 0x0000000409047210 */ /* 0x000fe40007ffe045 */
[C-C-:B------:R-:W-:Y:S02]  /*14cd0*/  SHF.L.W.U32.HI R8, R13.reuse, 0x15, R13.reuse ;  /* 0x000000150d087819 */ /* 0x140fe40000010e0d */
[----:B------:R-:W-:Y:S02]  /*14ce0*/  SHF.L.W.U32.HI R9, R13, 0x7, R13 ;  /* 0x000000070d097819 */ /* 0x000fe40000010e0d */
[----:B------:R-:W-:Y:S02]  /*14cf0*/  LOP3.LUT R12, R10, R13, R11, 0xe2, !PT ;  /* 0x0000000d0a0c7212 */ /* 0x000fe400078ee20b */
[----:B------:R-:W-:-:S02]  /*14d00*/  LOP3.LUT R9, R9, R5, R8, 0x96, !PT ;  /* 0x0000000509097212 */ /* 0x000fc400078e9608 */
[--C-:B------:R-:W-:Y:S02]  /*14d10*/  SHF.L.W.U32.HI R3, R4, 0x1e, R4.reuse ;  /* 0x0000001e04037819 */ /* 0x100fe40000010e04 */
[----:B------:R-:W-:Y:S02]  /*14d20*/  IADD3 R12, PT, PT, R12, R0, R9 ;  /* 0x000000000c0c7210 */ /* 0x000fe40007ffe009 */
[C-C-:B------:R-:W-:Y:S02]  /*14d30*/  SHF.L.W.U32.HI R8, R4.reuse, 0x13, R4.reuse ;  /* 0x0000001304087819 */ /* 0x140fe40000010e04 */
[--C-:B------:R-:W-:Y:S02]  /*14d40*/  SHF.L.W.U32.HI R5, R4, 0xa, R4.reuse ;  /* 0x0000000a04057819 */ /* 0x100fe40000010e04 */
[----:B------:R-:W-:Y:S02]  /*14d50*/  IADD3 R77, PT, PT, R12, -0x5baf9315, R77 ;  /* 0xa4506ceb0c4d7810 */ /* 0x000fe40007ffe04d */
[----:B------:R-:W-:-:S02]  /*14d60*/  LOP3.LUT R0, R6, R7, R4, 0xe8, !PT ;  /* 0x0000000706007212 */ /* 0x000fc400078ee804 */
[----:B------:R-:W-:Y:S01]  /*14d70*/  LOP3.LUT R3, R5, R3, R8, 0x96, !PT ;  /* 0x0000000305037212 */ /* 0x000fe200078e9608 */
[----:B------:R-:W-:Y:S01]  /*14d80*/  IMAD.IADD R8, R6, 0x1, R77 ;  /* 0x0000000106087824 */ /* 0x000fe200078e024d */
[----:B------:R-:W-:Y:S02]  /*14d90*/  PRMT R224, R224, 0x123, RZ ;  /* 0x00000123e0e07816 */ /* 0x000fe400000000ff */
[----:B------:R-:W-:Y:S01]  /*14da0*/  IADD3 R3, PT, PT, R0, R3, R14 ;  /* 0x0000000300037210 */ /* 0x000fe20007ffe00e */
[C---:B------:R-:W-:Y:S01]  /*14db0*/  IMAD.IADD R223, R8.reuse, 0x1, R223 ;  /* 0x0000000108df7824 */ /* 0x040fe200078e02df */
[----:B------:R-:W-:Y:S02]  /*14dc0*/  SHF.L.W.U32.HI R9, R8, 0x1a, R8 ;  /* 0x0000001a08097819 */ /* 0x000fe40000010e08 */
[C-C-:B------:R-:W-:Y:S01]  /*14dd0*/  SHF.L.W.U32.HI R0, R3.reuse, 0x1e, R3.reuse ;  /* 0x0000001e03007819 */ /* 0x140fe20000010e03 */
[C---:B------:R-:W-:Y:S01]  /*14de0*/  IMAD.IADD R220, R3.reuse, 0x1, R220 ;  /* 0x0000000103dc7824 */ /* 0x040fe200078e02dc */
[----:B------:R-:W-:-:S02]  /*14df0*/  SHF.L.W.U32.HI R5, R3, 0x13, R3 ;  /* 0x0000001303057819 */ /* 0x000fc40000010e03 */
[----:B------:R-:W-:Y:S02]  /*14e00*/  SHF.L.W.U32.HI R6, R3, 0xa, R3 ;  /* 0x0000000a03067819 */ /* 0x000fe40000010e03 */
[C-C-:B------:R-:W-:Y:S02]  /*14e10*/  SHF.L.W.U32.HI R12, R8.reuse, 0x15, R8.reuse ;  /* 0x00000015080c7819 */ /* 0x140fe40000010e08 */
[----:B------:R-:W-:Y:S02]  /*14e20*/  SHF.L.W.U32.HI R14, R8, 0x7, R8 ;  /* 0x00000007080e7819 */ /* 0x000fe40000010e08 */
[----:B------:R-:W-:Y:S02]  /*14e30*/  LOP3.LUT R0, R6, R0, R5, 0x96, !PT ;  /* 0x0000000006007212 */ /* 0x000fe400078e9605 */
[----:B------:R-:W-:Y:S02]  /*14e40*/  LOP3.LUT R6, R13, R8, R10, 0xe2, !PT ;  /* 0x000000080d067212 */ /* 0x000fe400078ee20a */
[----:B------:R-:W-:-:S02]  /*14e50*/  LOP3.LUT R12, R14, R9, R12, 0x96, !PT ;  /* 0x000000090e0c7212 */ /* 0x000fc400078e960c */
[----:B------:R-:W-:Y:S02]  /*14e60*/  LOP3.LUT R5, R7, R4, R3, 0xe8, !PT ;  /* 0x0000000407057212 */ /* 0x000fe400078ee803 */
[----:B------:R-:W-:Y:S02]  /*14e70*/  IADD3 R6, PT, PT, R6, R11, R12 ;  /* 0x0000000b06067210 */ /* 0x000fe40007ffe00c */
[----:B------:R-:W-:Y:S02]  /*14e80*/  IADD3 R0, PT, PT, R5, R0, R77 ;  /* 0x0000000005007210 */ /* 0x000fe40007ffe04d */
[----:B------:R-:W-:Y:S02]  /*14e90*/  IADD3 R6, PT, PT, R6, -0x41065c09, R81 ;  /* 0xbef9a3f706067810 */ /* 0x000fe40007ffe051 */
[C-C-:B------:R-:W-:Y:S01]  /*14ea0*/  SHF.L.W.U32.HI R5, R0.reuse, 0x1e, R0.reuse ;  /* 0x0000001e00057819 */ /* 0x140fe20000010e00 */
[C---:B------:R-:W-:Y:S01]  /*14eb0*/  IMAD.IADD R219, R0.reuse, 0x1, R219 ;  /* 0x0000000100db7824 */ /* 0x040fe200078e02db */
[C---:B------:R-:W-:Y:S01]  /*14ec0*/  SHF.L.W.U32.HI R12, R0.reuse, 0x13, R0 ;  /* 0x00000013000c7819 */ /* 0x040fe20000010e00 */
[----:B------:R-:W-:Y:S01]  /*14ed0*/  IMAD.IADD R11, R7, 0x1, R6 ;  /* 0x00000001070b7824 */ /* 0x000fe200078e0206 */
[----:B------:R-:W-:-:S02]  /*14ee0*/  SHF.L.W.U32.HI R9, R0, 0xa, R0 ;  /* 0x0000000a00097819 */ /* 0x000fc40000010e00 */
[----:B------:R-:W-:Y:S01]  /*14ef0*/  LOP3.LUT R7, R4, R3, R0, 0xe8, !PT ;  /* 0x0000000304077212 */ /* 0x000fe200078ee800 */
[----:B------:R-:W-:Y:S01]  /*14f00*/  IMAD.IADD R222, R11, 0x1, R222 ;  /* 0x000000010bde7824 */ /* 0x000fe200078e02de */
[----:B------:R-:W-:Y:S02]  /*14f10*/  LOP3.LUT R5, R9, R5, R12, 0x96, !PT ;  /* 0x0000000509057212 */ /* 0x000fe400078e960c */
[--C-:B------:R-:W-:Y:S02]  /*14f20*/  SHF.L.W.U32.HI R9, R11, 0x1a, R11.reuse ;  /* 0x0000001a0b097819 */ /* 0x100fe40000010e0b */
[----:B------:R-:W-:Y:S02]  /*14f30*/  IADD3 R5, PT, PT, R7, R5, R6 ;  /* 0x0000000507057210 */ /* 0x000fe40007ffe006 */
[C-C-:B------:R-:W-:Y:S02]  /*14f40*/  SHF.L.W.U32.HI R12, R11.reuse, 0x15, R11.reuse ;  /* 0x000000150b0c7819 */ /* 0x140fe40000010e0b */
[----:B------:R-:W-:Y:S01]  /*14f50*/  SHF.L.W.U32.HI R14, R11, 0x7, R11 ;  /* 0x000000070b0e7819 */ /* 0x000fe20000010e0b */
[----:B------:R-:W-:Y:S01]  /*14f60*/  IMAD.IADD R218, R5, 0x1, R218 ;  /* 0x0000000105da7824 */ /* 0x000fe200078e02da */
[----:B------:R-:W-:-:S02]  /*14f70*/  LOP3.LUT R6, R8, R11, R13, 0xe2, !PT ;  /* 0x0000000b08067212 */ /* 0x000fc400078ee20d */
[----:B------:R-:W-:Y:S02]  /*14f80*/  LOP3.LUT R9, R14, R9, R12, 0x96, !PT ;  /* 0x000000090e097212 */ /* 0x000fe400078e960c */
[C---:B------:R-:W-:Y:S02]  /*14f90*/  SHF.L.W.U32.HI R7, R5.reuse, 0x1e, R5 ;  /* 0x0000001e05077819 */ /* 0x040fe40000010e05 */
[----:B------:R-:W-:Y:S02]  /*14fa0*/  IADD3 R6, PT, PT, R6, R10, R9 ;  /* 0x0000000a06067210 */ /* 0x000fe40007ffe009 */
[C-C-:B------:R-:W-:Y:S02]  /*14fb0*/  SHF.L.W.U32.HI R10, R5.reuse, 0x13, R5.reuse ;  /* 0x00000013050a7819 */ /* 0x140fe40000010e05 */
[----:B------:R-:W-:Y:S02]  /*14fc0*/  SHF.L.W.U32.HI R9, R5, 0xa, R5 ;  /* 0x0000000a05097819 */ /* 0x000fe40000010e05 */
[----:B------:R-:W-:-:S02]  /*14fd0*/  PRMT R218, R218, 0x123, RZ ;  /* 0x00000123dada7816 */ /* 0x000fc400000000ff */
[----:B------:R-:W-:Y:S02]  /*14fe0*/  LOP3.LUT R3, R3, R0, R5, 0xe8, !PT ;  /* 0x0000000003037212 */ /* 0x000fe400078ee805 */
[----:B------:R-:W-:Y:S02]  /*14ff0*/  LOP3.LUT R7, R9, R7, R10, 0x96, !PT ;  /* 0x0000000709077212 */ /* 0x000fe400078e960a */
[----:B------:R-:W-:Y:S02]  /*15000*/  IADD3 R6, PT, PT, R6, -0x398e870e, R85 ;  /* 0xc67178f206067810 */ /* 0x000fe40007ffe055 */
[----:B------:R-:W-:Y:S02]  /*15010*/  SHF.R.U32.HI R30, RZ, 0x8, R218 ;  /* 0x00000008ff1e7819 */ /* 0x000fe400000116da */
[--C-:B------:R-:W-:Y:S02]  /*15020*/  IADD3 R0, PT, PT, R3, R7, R6.reuse ;  /* 0x0000000703007210 */ /* 0x100fe40007ffe006 */
[----:B------:R-:W-:Y:S01]  /*15030*/  IADD3 R221, PT, PT, R221, R4, R6 ;  /* 0x00000004dddd7210 */ /* 0x000fe20007ffe006 */
[----:B------:R-:W-:Y:S01]  /*15040*/  IMAD.U32 R3, R30, 0x10000, RZ ;  /* 0x000100001e037824 */ /* 0x000fe200078e00ff */
[----:B------:R-:W-:Y:S01]  /*15050*/  PRMT R220, R220, 0x123, RZ ;  /* 0x00000123dcdc7816 */ /* 0x000fe200000000ff */
[----:B------:R-:W-:Y:S01]  /*15060*/  IMAD.IADD R0, R0, 0x1, R217 ;  /* 0x0000000100007824 */ /* 0x000fe200078e02d9 */
[----:B------:R-:W-:-:S02]  /*15070*/  PRMT R219, R219, 0x123, RZ ;  /* 0x00000123dbdb7816 */ /* 0x000fc400000000ff */
[----:B------:R-:W-:Y:S02]  /*15080*/  LOP3.LUT R3, R3, 0xff0000, RZ, 0xc0, !PT ;  /* 0x00ff000003037812 */ /* 0x000fe400078ec0ff */
[----:B------:R-:W-:Y:S02]  /*15090*/  PRMT R223, R223, 0x123, RZ ;  /* 0x00000123dfdf7816 */ /* 0x000fe400000000ff */
[----:B------:R-:W-:Y:S02]  /*150a0*/  PRMT R222, R222, 0x123, RZ ;  /* 0x00000123dede7816 */ /* 0x000fe400000000ff */
[----:B------:R-:W-:Y:S02]  /*150b0*/  PRMT R221, R221, 0x123, RZ ;  /* 0x00000123dddd7816 */ /* 0x000fe400000000ff */
[----:B------:R-:W-:Y:S02]  /*150c0*/  PRMT R16, R3, 0x4210, R218 ;  /* 0x0000421003107816 */ /* 0x000fe400000000da */
[----:B------:R-:W-:Y:S01]  /*150d0*/  PRMT R217, R0, 0x123, RZ ;  /* 0x0000012300d97816 */ /* 0x000fe200000000ff */
[----:B------:R-:W-:Y:S06]  /*150e0*/  @!P6 BRA `(.L_x_238) ;  /* 0x0000000c0034e947 */ /* 0x000fec0003800000 */
[----:B------:R-:W0:Y:S01]  /*150f0*/  S2UR UR6, SR_CgaCtaId ;  /* 0x00000000000679c3 */ /* 0x000e220000008800 */
[----:B------:R-:W-:Y:S01]  /*15100*/  IMAD.SHL.U32 R0, R217, 0x100, RZ ;  /* 0x00000100d9007824 */ /* 0x000fe200078e00ff */
[----:B------:R-:W1:Y:S01]  /*15110*/  LDCU UR7, c[0x0][0x390] ;  /* 0x00007200ff0777ac */ /* 0x000e620008000800 */
[--C-:B------:R-:W-:Y:S01]  /*15120*/  SHF.R.U32.HI R3, RZ, 0x8, R217.reuse ;  /* 0x00000008ff037819 */ /* 0x100fe200000116d9 */
[----:B------:R-:W-:Y:S01]  /*15130*/  BSSY.RECONVERGENT B7, `(.L_x_238) ;  /* 0x00000c8000077945 */ /* 0x000fe20003800200 */
[--C-:B------:R-:W-:Y:S01]  /*15140*/  SHF.R.U32.HI R4, RZ, 0x10, R218.reuse ;  /* 0x00000010ff047819 */ /* 0x100fe200000116da */
[----:B------:R-:W-:Y:S01]  /*15150*/  UMOV UR4, URZ ;  /* 0x000000ff00047c82 */ /* 0x000fe20008000000 */
[----:B------:R-:W-:Y:S01]  /*15160*/  LOP3.LUT R0, R0, 0xff0000, RZ, 0xc0, !PT ;  /* 0x00ff000000007812 */ /* 0x000fe200078ec0ff */
[----:B------:R-:W-:Y:S01]  /*15170*/  UMOV UR5, 0x400 ;  /* 0x0000040000057882 */ /* 0x000fe20000000000 */
[----:B------:R-:W-:Y:S01]  /*15180*/  LOP3.LUT R3, R3, 0xff00, RZ, 0xc0, !PT ;  /* 0x0000ff0003037812 */ /* 0x000fe200078ec0ff */
[----:B------:R-:W-:Y:S01]  /*15190*/  IMAD.MOV.U32 R50, RZ, RZ, RZ ;  /* 0x000000ffff327224 */ /* 0x000fe200078e00ff */
[----:B------:R-:W-:Y:S01]  /*151a0*/  SHF.R.U32.HI R5, RZ, 0x18, R218 ;  /* 0x00000018ff057819 */ /* 0x000fe200000116da */
[----:B------:R-:W-:Y:S01]  /*151b0*/  IMAD R0, R217, 0x1000000, R0 ;  /* 0x01000000d9007824 */ /* 0x000fe200078e0200 */
[----:B------:R-:W-:-:S02]  /*151c0*/  SHF.R.U32.HI R31, RZ, 0x18, R217 ;  /* 0x00000018ff1f7819 */ /* 0x000fc400000116d9 */
[----:B------:R-:W-:Y:S01]  /*151d0*/  PRMT R5, R5, 0x6540, R4 ;  /* 0x0000654005057816 */ /* 0x000fe20000000004 */
[----:B------:R-:W-:Y:S01]  /*151e0*/  IMAD.IADD R0, R0, 0x1, R3 ;  /* 0x0000000100007824 */ /* 0x000fe200078e0203 */
[----:B------:R-:W-:Y:S02]  /*151f0*/  PRMT R19, R219, 0x7632, R19 ;  /* 0x00007632db137816 */ /* 0x000fe40000000013 */
[----:B------:R-:W-:Y:S02]  /*15200*/  LOP3.LUT R3, R5, R214, RZ, 0xfc, !PT ;  /* 0x000000d605037212 */ /* 0x000fe400078efcff */
[----:B------:R-:W-:Y:S02]  /*15210*/  LOP3.LUT R47, R0, UR4, RZ, 0xfc, !PT ;  /* 0x00000004002f7c12 */ /* 0x000fe4000f8efcff */
[----:B------:R-:W-:Y:S01]  /*15220*/  SHF.R.U32.HI R18, RZ, 0x8, R219 ;  /* 0x00000008ff127819 */ /* 0x000fe200000116db */
[----:B0-----:R-:W-:Y:S01]  /*15230*/  ULEA UR6, UR6, UR5, 0x18 ;  /* 0x0000000506067291 */ /* 0x001fe2000f8ec0ff */
[----:B------:R-:W-:Y:S01]  /*15240*/  PRMT R17, R220, 0x7632, R17 ;  /* 0x00007632dc117816 */ /* 0x000fe20000000011 */
[----:B-1----:R-:W-:Y:S01]  /*15250*/  UIADD3 UR5, UPT, UPT, -UR7, URZ, URZ ;  /* 0x000000ff07057290 */ /* 0x002fe2000fffe1ff */
[----:B------:R-:W-:-:S02]  /*15260*/  SHF.R.U32.HI R32, RZ, 0x8, R220 ;  /* 0x00000008ff207819 */ /* 0x000fc400000116dc */
[----:B------:R-:W-:Y:S01]  /*15270*/  PRMT R33, R221, 0x7632, R33 ;  /* 0x00007632dd217816 */ /* 0x000fe20000000021 */
[----:B------:R-:W-:Y:S01]  /*15280*/  IMAD.U32 R42, RZ, RZ, UR6 ;  /* 0x00000006ff2a7e24 */ /* 0x000fe2000f8e00ff */
[----:B------:R-:W-:Y:S01]  /*15290*/  SHF.R.U32.HI R34, RZ, 0x8, R221 ;  /* 0x00000008ff227819 */ /* 0x000fe200000116dd */
[----:B------:R-:W-:Y:S01]  /*152a0*/  IMAD.U32 R41, RZ, RZ, UR5 ;  /* 0x00000005ff297e24 */ /* 0x000fe2000f8e00ff */
[----:B------:R-:W-:Y:S02]  /*152b0*/  PRMT R35, R222, 0x7632, R35 ;  /* 0x00007632de237816 */ /* 0x000fe40000000023 */
[----:B------:R-:W-:Y:S02]  /*152c0*/  SHF.R.U32.HI R36, RZ, 0x8, R222 ;  /* 0x00000008ff247819 */ /* 0x000fe400000116de */
[----:B------:R-:W-:Y:S02]  /*152d0*/  PRMT R37, R223, 0x7632, R37 ;  /* 0x00007632df257816 */ /* 0x000fe40000000025 */
[----:B------:R-:W-:-:S02]  /*152e0*/  SHF.R.U32.HI R38, RZ, 0x8, R223 ;  /* 0x00000008ff267819 */ /* 0x000fc400000116df */
[----:B------:R-:W-:Y:S02]  /*152f0*/  PRMT R39, R224, 0x7632, R39 ;  /* 0x00007632e0277816 */ /* 0x000fe40000000027 */
[----:B------:R-:W-:Y:S02]  /*15300*/  SHF.R.U32.HI R40, RZ, 0x8, R224 ;  /* 0x00000008ff287819 */ /* 0x000fe400000116e0 */
[----:B------:R-:W-:Y:S02]  /*15310*/  SHF.R.U32.HI R45, RZ, 0x8, R3 ;  /* 0x00000008ff2d7819 */ /* 0x000fe40000011603 */
[C-C-:B------:R-:W-:Y:S02]  /*15320*/  SHF.R.U64 R46, R47.reuse, 0x8, R214.reuse ;  /* 0x000000082f2e7819 */ /* 0x140fe400000012d6 */
[C-C-:B------:R-:W-:Y:S02]  /*15330*/  SHF.R.U64 R48, R47.reuse, 0x10, R214.reuse ;  /* 0x000000102f307819 */ /* 0x140fe400000012d6 */
[----:B------:R-:W-:-:S02]  /*15340*/  SHF.R.U64 R49, R47, 0x18, R214 ;  /* 0x000000182f317819 */ /* 0x000fc400000012d6 */
[----:B------:R-:W-:Y:S02]  /*15350*/  LOP3.LUT R30, R30, 0xff, RZ, 0xc0, !PT ;  /* 0x000000ff1e1e7812 */ /* 0x000fe400078ec0ff */
[----:B------:R-:W-:Y:S02]  /*15360*/  SHF.R.U32.HI R56, RZ, 0x18, R224 ;  /* 0x00000018ff387819 */ /* 0x000fe400000116e0 */
[----:B------:R-:W-:Y:S02]  /*15370*/  SHF.R.U32.HI R55, RZ, 0x18, R223 ;  /* 0x00000018ff377819 */ /* 0x000fe400000116df */
[----:B------:R-:W-:Y:S02]  /*15380*/  SHF.R.U32.HI R54, RZ, 0x18, R222 ;  /* 0x00000018ff367819 */ /* 0x000fe400000116de */
[----:B------:R-:W-:Y:S02]  /*15390*/  SHF.R.U32.HI R53, RZ, 0x18, R221 ;  /* 0x00000018ff357819 */ /* 0x000fe400000116dd */
[----:B------:R-:W-:-:S02]  /*153a0*/  SHF.R.U32.HI R52, RZ, 0x18, R220 ;  /* 0x00000018ff347819 */ /* 0x000fc400000116dc */
[----:B------:R-:W-:Y:S02]  /*153b0*/  SHF.R.U32.HI R51, RZ, 0x18, R219 ;  /* 0x00000018ff337819 */ /* 0x000fe400000116db */
[----:B------:R-:W-:Y:S02]  /*153c0*/  LOP3.LUT R29, R218, 0xff, RZ, 0xc0, !PT ;  /* 0x000000ffda1d7812 */ /* 0x000fe400078ec0ff */
[----:B------:R-:W-:Y:S02]  /*153d0*/  LOP3.LUT R28, R219, 0xff, RZ, 0xc0, !PT ;  /* 0x000000ffdb1c7812 */ /* 0x000fe400078ec0ff */
[----:B------:R-:W-:Y:S02]  /*153e0*/  LOP3.LUT R27, R220, 0xff, RZ, 0xc0, !PT ;  /* 0x000000ffdc1b7812 */ /* 0x000fe400078ec0ff */
[----:B------:R-:W-:Y:S02]  /*153f0*/  LOP3.LUT R26, R221, 0xff, RZ, 0xc0, !PT ;  /* 0x000000ffdd1a7812 */ /* 0x000fe400078ec0ff */
[----:B------:R-:W-:-:S02]  /*15400*/  LOP3.LUT R25, R222, 0xff, RZ, 0xc0, !PT ;  /* 0x000000ffde197812 */ /* 0x000fc400078ec0ff */
[----:B------:R-:W-:Y:S02]  /*15410*/  LOP3.LUT R24, R223, 0xff, RZ, 0xc0, !PT ;  /* 0x000000ffdf187812 */ /* 0x000fe400078ec0ff */
        /* <DEDUP_REMOVED lines=13> */
[----:B------:R-:W-:Y:S02]  /*154f0*/  LOP3.LUT R43, R16, 0xffff, R3, 0xf8, !PT ;  /* 0x0000ffff102b7812 */ /* 0x000fe400078ef803 */
[----:B------:R-:W-:Y:S02]  /*15500*/  LOP3.LUT R44, R3, 0xff, RZ, 0xc0, !PT ;  /* 0x000000ff032c7812 */ /* 0x000fe400078ec0ff */
[----:B------:R-:W-:Y:S02]  /*15510*/  LOP3.LUT R45, R45, 0xff, RZ, 0xc0, !PT ;  /* 0x000000ff2d2d7812 */ /* 0x000fe400078ec0ff */
[----:B------:R-:W-:-:S02]  /*15520*/  LOP3.LUT R47, R47, R31, RZ, 0xfc, !PT ;  /* 0x0000001f2f2f7212 */ /* 0x000fc400078efcff */
[----:B------:R-:W-:Y:S02]  /*15530*/  LOP3.LUT R46, R46, 0xff, RZ, 0xc0, !PT ;  /* 0x000000ff2e2e7812 */ /* 0x000fe400078ec0ff */
[----:B------:R-:W-:Y:S02]  /*15540*/  LOP3.LUT R48, R48, 0xff, RZ, 0xc0, !PT ;  /* 0x000000ff30307812 */ /* 0x000fe400078ec0ff */
[----:B------:R-:W-:-:S07]  /*15550*/  LOP3.LUT R49, R49, 0xff, RZ, 0xc0, !PT ;  /* 0x000000ff31317812 */ /* 0x000fce00078ec0ff */
.L_x_241:
[----:B------:R-:W0:Y:S01]  /*15560*/  LDS.64 R4, [R42] ;  /* 0x000000002a047984 */ /* 0x000e220000000a00 */
[----:B------:R-:W-:Y:S01]  /*15570*/  VIADD R41, R41, 0x1 ;  /* 0x0000000129297836 */ /* 0x000fe20000000000 */
[----:B------:R-:W-:Y:S04]  /*15580*/  BSSY.RECONVERGENT B6, `(.L_x_239) ;  /* 0x000007e000067945 */ /* 0x000fe80003800200 */
[----:B------:R-:W-:-:S04]  /*15590*/  ISETP.NE.AND P1, PT, R41, RZ, PT ;  /* 0x000000ff2900720c */ /* 0x000fc80003f25270 */
[----:B------:R-:W-:Y:S02]  /*155a0*/  P2R R57, PR, RZ, 0x2 ;  /* 0x00000002ff397803 */ /* 0x000fe40000000000 */
[----:B0-----:R-:W-:-:S04]  /*155b0*/  ISETP.NE.U32.AND P0, PT, R47, R4, PT ;  /* 0x000000042f00720c */ /* 0x001fc80003f05070 */
[----:B------:R-:W-:-:S13]  /*155c0*/  ISETP.NE.AND.EX P0, PT, R43, R5, PT, P0 ;  /* 0x000000052b00720c */ /* 0x000fda0003f05300 */
[----:B------:R-:W-:Y:S05]  /*155d0*/  @P0 BRA `(.L_x_240) ;  /* 0x0000000400e00947 */ /* 0x000fea0003800000 */
[----:B------:R-:W0:Y:S02]  /*155e0*/  LDCU.64 UR4, c[0x0][0x388] ;  /* 0x00007100ff0477ac */ /* 0x000e240008000a00 */
[----:B0-----:R-:W-:-:S05]  /*155f0*/  IADD3 R4, P0, PT, R50, UR4, RZ ;  /* 0x0000000432047c10 */ /* 0x001fca000ff1e0ff */
[----:B------:R-:W-:-:S05]  /*15600*/  IMAD.X R5, RZ, RZ, UR5, P0 ;  /* 0x00000005ff057e24 */ /* 0x000fca00080e06ff */
[----:B------:R-:W2:Y:S01]  /*15610*/  LDG.E.U8.CONSTANT R0, desc[UR36][R4.64] ;  /* 0x0000002404007981 */ /* 0x000ea2000c1e9100 */
[----:B------:R-:W-:-:S04]  /*15620*/  PRMT R3, R31, 0x9910, RZ ;  /* 0x000099101f037816 */ /* 0x000fc800000000ff */
[----:B--2---:R-:W-:-:S13]  /*15630*/  ISETP.NE.AND P0, PT, R0, R3, PT ;  /* 0x000000030000720c */ /* 0x004fda0003f05270 */
[----:B------:R-:W-:Y:S05]  /*15640*/  @P0 BRA `(.L_x_240) ;  /* 0x0000000400c40947 */ /* 0x000fea0003800000 */
[----:B------:R-:W2:Y:S02]  /*15650*/  LDG.E.U8.CONSTANT R3, desc[UR36][R4.64+0x1] ;  /* 0x0000012404037981 */ /* 0x000ea4000c1e9100 */
        /* <DEDUP_REMOVED lines=98> */
[C---:B------:R-:W-:Y:S01]  /*15c80*/  IADD3 R8, P0, PT, R212.reuse, 0x47, RZ ;  /* 0x00000047d4087810 */ /* 0x040fe20007f1e0ff */
[----:B------:R-:W-:Y:S01]  /*15c90*/  IMAD.MOV.U32 R10, RZ, RZ, R213 ;  /* 0x000000ffff0a7224 */ /* 0x000fe200078e00d5 */
[----:B------:R-:W-:Y:S01]  /*15ca0*/  MOV R12, 0x0 ;  /* 0x00000000000c7802 */ /* 0x000fe20000000f00 */
[----:B------:R-:W-:Y:S01]  /*15cb0*/  IMAD.MOV.U32 R11, RZ, RZ, R211 ;  /* 0x000000ffff0b7224 */ /* 0x000fe200078e00d3 */
[----:B------:R-:W0:Y:S01]  /*15cc0*/  LDCU.64 UR4, c[0x4][0x60] ;  /* 0x01000c00ff0477ac */ /* 0x000e220008000a00 */
[--C-:B------:R-:W-:Y:S01]  /*15cd0*/  IMAD.X R9, RZ, RZ, R2.reuse, P0 ;  /* 0x000000ffff097224 */ /* 0x100fe200000e0602 */
[----:B------:R-:W-:Y:S02]  /*15ce0*/  IADD3 R6, P0, PT, R212, 0x50, RZ ;  /* 0x00000050d4067810 */ /* 0x000fe40007f1e0ff */
[----:B------:R-:W1:Y:S02]  /*15cf0*/  LDC.64 R12, c[0x4][R12] ;  /* 0x010000000c0c7b82 */ /* 0x000e640000000a00 */
[----:B------:R2:W-:Y:S01]  /*15d00*/  STL.128 [R1+0x50], R8 ;  /* 0x0000500801007387 */ /* 0x0005e20000100c00 */
[----:B------:R-:W-:-:S02]  /*15d10*/  IMAD.X R7, RZ, RZ, R2, P0 ;  /* 0x000000ffff077224 */ /* 0x000fc400000e0602 */
[----:B0-----:R-:W-:Y:S02]  /*15d20*/  IMAD.U32 R4, RZ, RZ, UR4 ;  /* 0x00000004ff047e24 */ /* 0x001fe4000f8e00ff */
[----:B------:R-:W-:-:S07]  /*15d30*/  IMAD.U32 R5, RZ, RZ, UR5 ;  /* 0x00000005ff057e24 */ /* 0x000fce000f8e00ff */
[----:B------:R-:W-:-:S07]  /*15d40*/  LEPC R20, `(.L_x_240) ;  /* 0x000000001014794e */ /* 0x000fce0000000000 */
[----:B-12---:R-:W-:Y:S05]  /*15d50*/  CALL.ABS.NOINC R12 ;  /* 0x000000000c007343 */ /* 0x006fea0003c00000 */
.L_x_240:
[----:B------:R-:W-:Y:S05]  /*15d60*/  BSYNC.RECONVERGENT B6 ;  /* 0x0000000000067941 */ /* 0x000fea0003800200 */
.L_x_239:
[----:B------:R-:W-:Y:S01]  /*15d70*/  ISETP.NE.AND P6, PT, R57, RZ, PT ;  /* 0x000000ff3900720c */ /* 0x000fe20003fc5270 */
[----:B------:R-:W-:Y:S02]  /*15d80*/  VIADD R50, R50, 0x20 ;  /* 0x0000002032327836 */ /* 0x000fe40000000000 */
[----:B------:R-:W-:-:S10]  /*15d90*/  VIADD R42, R42, 0x8 ;  /* 0x000000082a2a7836 */ /* 0x000fd40000000000 */
[----:B------:R-:W-:Y:S05]  /*15da0*/  @P6 BRA `(.L_x_241) ;  /* 0xfffffff400ec6947 */ /* 0x000fea000383ffff */
[----:B------:R-:W-:Y:S05]  /*15db0*/  BSYNC.RECONVERGENT B7 ;  /* 0x0000000000077941 */ /* 0x000fea0003800200 */
.L_x_238:
[----:B------:R-:W-:Y:S01]  /*15dc0*/  ISETP.NE.AND P0, PT, R226, RZ, PT ;  /* 0x000000ffe200720c */ /* 0x000fe20003f05270 */
[----:B------:R-:W-:-:S12]  /*15dd0*/  IMAD.MOV.U32 R214, RZ, RZ, R16 ;  /* 0x000000ffffd67224 */ /* 0x000fd800078e0010 */
[----:B------:R-:W-:Y:S05]  /*15de0*/  @P0 BRA `(.L_x_242) ;  /* 0xffffff6000900947 */ /* 0x000fea000383ffff */
[----:B------:R-:W-:Y:S05]  /*15df0*/  EXIT ;  /* 0x000000000000794d */ /* 0x000fea0003800000 */
.L_x_243:
[----:B------:R-:W-:-:S00]  /*15e00*/  BRA `(.L_x_243) ;  /* 0xfffffffc00fc7947 */ /* 0x000fc0000383ffff */
[----:B------:R-:W-:-:S00]  /*15e10*/  NOP ;  /* 0x0000000000007918 */ /* 0x000fc00000000000 */
        /* <DEDUP_REMOVED lines=14> */
.L_x_244:


//--------------------- .nv.global.init           --------------------------
	.section	.nv.global.init,"aw",@progbits
.nv.global.init:
	.type		$str$4,@object
	.size		$str$4,($str$3 - $str$4)
$str$4:
        /*0000*/ 	.byte	0x0a, 0x00
	.type		$str$3,@object
	.size		$str$3,($str$6 - $str$3)
$str$3:
        /*0002*/ 	.byte	0x25, 0x30, 0x32, 0x78, 0x00
	.type		$str$6,@object
	.size		$str$6,($str$27 - $str$6)
$str$6:
        /*0007*/ 	.byte	0x25, 0x30, 0x38, 0x78, 0x20, 0x00
	.type		$str$27,@object
	.size		$str$27,($str$2 - $str$27)
$str$27:
        /*000d*/ 	.byte	0x25, 0x30, 0x32, 0x78, 0x20, 0x00
	.type		$str$2,@object
	.size		$str$2,($str$8 - $str$2)
$str$2:
        /*0013*/ 	.byte	0x53, 0x61, 0x6c, 0x74, 0x20, 0x68, 0x65, 0x78, 0x3a, 0x20, 0x00
	.type		$str$8,@object
	.size		$str$8,($str$1 - $str$8)
$str$8:
        /*001e*/ 	.byte	0x0a, 0x46, 0x69, 0x6e, 0x61, 0x6c, 0x20, 0x68, 0x61, 0x73, 0x68, 0x3a, 0x0a, 0x00
	.type		$str$1,@object
	.size		$str$1,($str$24 - $str$1)
$str$1:
        /*002c*/ 	.byte	0x50, 0x61, 0x73, 0x73, 0x77, 0x6f, 0x72, 0x64, 0x3a, 0x20, 0x25, 0x73, 0x0a, 0x00
	.type		$str$24,@object
	.size		$str$24,($str$32 - $str$24)
$str$24:
        /*003a*/ 	.byte	0x42, 0x79, 0x74, 0x65, 0x20, 0x25, 0x64, 0x3a, 0x20, 0x25, 0x30, 0x32, 0x78, 0x0a, 0x00
	.type		$str$32,@object
	.size		$str$32,($str$30 - $str$32)
$str$32:
        /*0049*/ 	.byte	0x73, 0x61, 0x6c, 0x74, 0x5f, 0x6d, 0x5b, 0x30, 0x5d, 0x3a, 0x20, 0x25, 0x30, 0x38, 0x78, 0x0a
        /*0059*/ 	.byte	0x00
	.type		$str$30,@object
	.size		$str$30,($str$33 - $str$30)
$str$30:
        /*005a*/ 	.byte	0x52, 0x61, 0x77, 0x20, 0x73, 0x61, 0x6c, 0x74, 0x20, 0x62, 0x79, 0x74, 0x65, 0x73, 0x3a, 0x20
        /*006a*/ 	.byte	0x00
	.type		$str$33,@object
	.size		$str$33,($str$5 - $str$33)
$str$33:
        /*006b*/ 	.byte	0x73, 0x61, 0x6c, 0x74, 0x5f, 0x6d, 0x5b, 0x31, 0x5d, 0x3a, 0x20, 0x25, 0x30, 0x38, 0x78, 0x0a
        /*007b*/ 	.byte	0x00
	.type		$str$5,@object
	.size		$str$5,($str$31 - $str$5)
$str$5:
        /*007c*/ 	.byte	0x0a, 0x49, 0x6e, 0x69, 0x74, 0x69, 0x61, 0x6c, 0x20, 0x73, 0x74, 0x61, 0x74, 0x65, 0x3a, 0x0a
        /*008c*/ 	.byte	0x00
	.type		$str$31,@object
	.size		$str$31,($str$20 - $str$31)
$str$31:
        /*008d*/ 	.byte	0x50, 0x61, 0x63, 0x6b, 0x65, 0x64, 0x20, 0x73, 0x61, 0x6c, 0x74, 0x20, 0x77, 0x6f, 0x72, 0x64
        /*009d*/ 	.byte	0x73, 0x3a, 0x0a, 0x00
	.type		$str$20,@object
	.size		$str$20,($str - $str$20)
$str$20:
        /*00a1*/ 	.byte	0x6d, 0x5f, 0x70, 0x61, 0x73, 0x73, 0x77, 0x6f, 0x72, 0x64, 0x5b, 0x31, 0x5d, 0x3a, 0x20, 0x25
        /*00b1*/ 	.byte	0x30, 0x38, 0x78, 0x0a, 0x00
	.type		$str,@object
	.size		$str,($str$26 - $str)
$str:
        /*00b6*/ 	.byte	0x49, 0x6e, 0x70, 0x75, 0x74, 0x20, 0x76, 0x65, 0x72, 0x69, 0x66, 0x69, 0x63, 0x61, 0x74, 0x69
        /*00c6*/ 	.byte	0x6f, 0x6e, 0x3a, 0x0a, 0x00
	.type		$str$26,@object
	.size		$str$26,($str$19 - $str$26)
$str$26:
        /*00cb*/ 	.byte	0x52, 0x61, 0x77, 0x20, 0x70, 0x61, 0x73, 0x73, 0x77, 0x6f, 0x72, 0x64, 0x20, 0x62, 0x79, 0x74
        /*00db*/ 	.byte	0x65, 0x73, 0x3a, 0x20, 0x00
	.type		$str$19,@object
	.size		$str$19,($str$7 - $str$19)
$str$19:
        /*00e0*/ 	.byte	0x6d, 0x5f, 0x70, 0x61, 0x73, 0x73, 0x77, 0x6f, 0x72, 0x64, 0x5b, 0x30, 0x5d, 0x3a, 0x20, 0x25
        /*00f0*/ 	.byte	0x30, 0x38, 0x78, 0x0a, 0x00
	.type		$str$7,@object
	.size		$str$7,($str$28 - $str$7)
$str$7:
        /*00f5*/ 	.byte	0x0a, 0x50, 0x72, 0x6f, 0x63, 0x65, 0x73, 0x73, 0x69, 0x6e, 0x67, 0x20, 0x62, 0x6c, 0x6f, 0x63
        /*0105*/ 	.byte	0x6b, 0x2e, 0x2e, 0x2e, 0x0a, 0x00
	.type		$str$28,@object
	.size		$str$28,($str$23 - $str$28)
$str$28:
        /*010b*/ 	.byte	0x50, 0x61, 0x63, 0x6b, 0x65, 0x64, 0x20, 0x70, 0x61, 0x73, 0x73, 0x77, 0x6f, 0x72, 0x64, 0x20
        /*011b*/ 	.byte	0x77, 0x6f, 0x72, 0x64, 0x73, 0x3a, 0x0a, 0x00
	.type		$str$23,@object
	.size		$str$23,($str$18 - $str$23)
$str$23:
        /*0123*/ 	.byte	0x0a, 0x42, 0x79, 0x74, 0x65, 0x2d, 0x6c, 0x65, 0x76, 0x65, 0x6c, 0x20, 0x69, 0x6e, 0x73, 0x70
        /*0133*/ 	.byte	0x65, 0x63, 0x74, 0x69, 0x6f, 0x6e, 0x3a, 0x0a, 0x00
	.type		$str$18,@object
	.size		$str$18,($str$22 - $str$18)
$str$18:
        /*013c*/ 	.byte	0x50, 0x61, 0x73, 0x73, 0x77, 0x6f, 0x72, 0x64, 0x20, 0x62, 0x79, 0x74, 0x65, 0x73, 0x20, 0x69
        /*014c*/ 	.byte	0x6e, 0x20, 0x6d, 0x65, 0x6d, 0x6f, 0x72, 0x79, 0x3a, 0x0a, 0x00
	.type		$str$22,@object
	.size		$str$22,($str$21 - $str$22)
$str$22:
        /*0157*/ 	.byte	0x6d, 0x5f, 0x73, 0x61, 0x6c, 0x74, 0x5f, 0x63, 0x6f, 0x6e, 0x73, 0x74, 0x61, 0x6e, 0x74, 0x73
        /*0167*/ 	.byte	0x5b, 0x25, 0x64, 0x5d, 0x3a, 0x20, 0x25, 0x30, 0x38, 0x78, 0x0a, 0x00
	.type		$str$21,@object
	.size		$str$21,($str$25 - $str$21)
$str$21:
        /*0173*/ 	.byte	0x0a, 0x53, 0x61, 0x6c, 0x74, 0x20, 0x63, 0x6f, 0x6e, 0x73, 0x74, 0x61, 0x6e, 0x74, 0x73, 0x20
        /*0183*/ 	.byte	0x69, 0x6e, 0x20, 0x6d, 0x65, 0x6d, 0x6f, 0x72, 0x79, 0x3a, 0x0a, 0x00
	.type		$str$25,@object
	.size		$str$25,($str$29 - $str$25)
$str$25:
        /*018f*/ 	.byte	0x0a, 0x50, 0x61, 0x73, 0x73, 0x77, 0x6f, 0x72, 0x64, 0x20, 0x69, 0x6e, 0x70, 0x75, 0x74, 0x20
        /*019f*/ 	.byte	0x70, 0x72, 0x6f, 0x63, 0x65, 0x73, 0x73, 0x69, 0x6e, 0x67, 0x3a, 0x0a, 0x00
	.type		$str$29,@object
	.size		$str$29,($str$17 - $str$29)
$str$29:
        /*01ac*/ 	.byte	0x0a, 0x53, 0x61, 0x6c, 0x74, 0x20, 0x70, 0x61, 0x63, 0x6b, 0x69, 0x6e, 0x67, 0x20, 0x76, 0x65
        /*01bc*/ 	.byte	0x72, 0x69, 0x66, 0x69, 0x63, 0x61, 0x74, 0x69, 0x6f, 0x6e, 0x3a, 0x0a, 0x00
	.type		$str$17,@object
	.size		$str$17,($str$15 - $str$17)
$str$17:
        /*01c9*/ 	.byte	0x0a, 0x44, 0x65, 0x74, 0x61, 0x69, 0x6c, 0x65, 0x64, 0x20, 0x6d, 0x65, 0x6d, 0x6f, 0x72, 0x79
        /*01d9*/ 	.byte	0x20, 0x69, 0x6e, 0x73, 0x70, 0x65, 0x63, 0x74, 0x69, 0x6f, 0x6e, 0x3a, 0x0a, 0x00
	.type		$str$15,@object
	.size		$str$15,($str$16 - $str$15)
$str$15:
        /*01e7*/ 	.byte	0x1b, 0x5b, 0x31, 0x6d, 0x1b, 0x5b, 0x33, 0x32, 0x6d, 0x46, 0x6f, 0x75, 0x6e, 0x64, 0x3a, 0x20
        /*01f7*/ 	.byte	0x25, 0x73, 0x20, 0x28, 0x69, 0x64, 0x78, 0x3a, 0x20, 0x25, 0x6c, 0x6c, 0x64, 0x29, 0x0a, 0x1b
        /*0207*/ 	.byte	0x5b, 0x30, 0x6d, 0x00
	.type		$str$16,@object
	.size		$str$16,(.L_18 - $str$16)
$str$16:
        /*020b*/ 	.byte	0x6d, 0x5b, 0x25, 0x32, 0x64, 0x5d, 0x3a, 0x20, 0x25, 0x30, 0x38, 0x78, 0x20, 0x3d, 0x20, 0x6d
        /*021b*/ 	.byte	0x5b, 0x25, 0x32, 0x64, 0x5d, 0x20, 0x2b, 0x20, 0x73, 0x30, 0x20, 0x2b, 0x20, 0x6d, 0x5b, 0x25
        /*022b*/ 	.byte	0x32, 0x64, 0x5d, 0x20, 0x2b, 0x20, 0x73, 0x31, 0x0a, 0x00
.L_18:


//--------------------- .nv.shared._Z30find_passwords_optimized_multiPKhS0_iiy --------------------------
	.section	.nv.shared._Z30find_passwords_optimized_multiPKhS0_iiy,"aw",@nobits
	.sectionflags	@""
	.align	8
.nv.shared._Z30find_passwords_optimized_multiPKhS0_iiy:
	.zero		5120


//--------------------- .nv.shared.reserved.0     --------------------------
	.section	.nv.shared.reserved.0,"aw",@nobits
	.weak		__nv_reservedSMEM_offset_0_alias
	.size		__nv_reservedSMEM_offset_0_alias, 0, 64
	.other		__nv_reservedSMEM_offset_0_alias,@"STO_CUDA_RESERVED_SHARED STV_DEFAULT"
__nv_reservedSMEM_offset_0_alias:
	.zero		0
	.zero		64


//--------------------- .nv.global                --------------------------
	.section	.nv.global,"aw",@nobits
	.align	4
.nv.global:
	.type		bloom_filter,@object
	.size		bloom_filter,(hash_table - bloom_filter)
bloom_filter:
	.zero		4096
	.type		hash_table,@object
	.size		hash_table,(.L_5 - hash_table)
hash_table:
	.zero		16384
.L_5:


//--------------------- .nv.constant0._Z30find_passwords_optimized_multiPKhS0_iiy --------------------------
	.section	.nv.constant0._Z30find_passwords_optimized_multiPKhS0_iiy,"a",@progbits
	.sectionflags	@""
	.align	4
.nv.constant0._Z30find_passwords_optimized_multiPKhS0_iiy:
	.zero		928


//--------------------- SYMBOLS --------------------------

	.type		.nv.reservedSmem.offset0,@object
	.size		.nv.reservedSmem.offset0,0x4
	.type		.nv.reservedSmem.cap,@object
	.size		.nv.reservedSmem.cap,0x4
	.type		vprintf,@function
